def matmul_kernel(
    a_ptr,
    b_ptr,
    c_ptr,
    M,
    N,
    K,
    stride_am,
    stride_ak,
    stride_bk,
    stride_bn,
    stride_cm,
    stride_cn,
    BLOCK_M: tl.constexpr,
    BLOCK_N: tl.constexpr,
    BLOCK_K: tl.constexpr,
    GROUP_M: tl.constexpr,
):
    pid = tl.program_id(axis=0)
    num_pid_m = tl.cdiv(M, BLOCK_M)
    num_pid_n = tl.cdiv(N, BLOCK_N)
    num_pid_in_group = GROUP_M * num_pid_n
    group_id = pid // num_pid_in_group
    first_pid_m = group_id * GROUP_M
    group_size_m = min(num_pid_m - first_pid_m, GROUP_M)
    pid_m = first_pid_m + ((pid % num_pid_in_group) % group_size_m)
    pid_n = (pid % num_pid_in_group) // group_size_m

    offs_am = (pid_m * BLOCK_M + tl.arange(0, BLOCK_M)) % M
    offs_bn = (pid_n * BLOCK_N + tl.arange(0, BLOCK_N)) % N
    offs_k = tl.arange(0, BLOCK_K)
    a_ptrs = a_ptr + offs_am[:, None] * stride_am + offs_k[None, :] * stride_ak
    b_ptrs = b_ptr + offs_k[:, None] * stride_bk + offs_bn[None, :] * stride_bn

    acc = tl.zeros((BLOCK_M, BLOCK_N), dtype=tl.float32)
    for kk in range(0, tl.cdiv(K, BLOCK_K)):
        a = tl.load(a_ptrs, mask=offs_k[None, :] < K - kk * BLOCK_K, other=0.0)
        b = tl.load(b_ptrs, mask=offs_k[:, None] < K - kk * BLOCK_K, other=0.0)
        acc = tl.dot(a, b, acc)
        a_ptrs += BLOCK_K * stride_ak
        b_ptrs += BLOCK_K * stride_bk

    c = acc.to(c_ptr.dtype.element_ty)
    offs_cm = pid_m * BLOCK_M + tl.arange(0, BLOCK_M)
    offs_cn = pid_n * BLOCK_N + tl.arange(0, BLOCK_N)
    c_ptrs = c_ptr + offs_cm[:, None] * stride_cm + offs_cn[None, :] * stride_cn
    mask = (offs_cm[:, None] < M) & (offs_cn[None, :] < N)
    tl.store(c_ptrs, c, mask=mask)

# config = {"BLOCK_K": 64, "BLOCK_M": 512, "BLOCK_N": 32, "GROUP_M": 8, "arch": "sm_90", "dtype": "fp16", "num_ctas": 1, "num_stages": 3, "num_warps": 4}
# arch = sm_90


// ===== COMPILED SASS (sm_90a) =====

	.target	sm_90a

	.elftype	@"ET_EXEC"


//--------------------- .note.nv.tkinfo           --------------------------
	.section	.note.nv.tkinfo,"",@"SHT_NOTE"
	.sectionflags	@"SHF_NOTE_NV_TKINFO"
	.tkinfo
        /*0018*/ 	.word	0x00000002
        /*0030*/ 	.string	""
        /*0030*/ 	.string	"ptxas"
        /*0030*/ 	.string	"Cuda compilation tools, release 13.0, V13.0.88"
        /*0030*/ 	.string	"Build cuda_13.0.r13.0/compiler.36424714_0"
        /*0030*/ 	.string	"-v  -suppress-debug-info  -lineinfo  -arch sm_90a "



//--------------------- .note.nv.cuinfo           --------------------------
	.section	.note.nv.cuinfo,"",@"SHT_NOTE"
	.sectionflags	@"SHF_NOTE_NV_CUINFO"
        /*0018*/ 	.short	0x0002
        /*001a*/ 	.short	0x005a
        /*001c*/ 	.short	0x0082
	.zero		2


//--------------------- .nv.info                  --------------------------
	.section	.nv.info,"",@"SHT_CUDA_INFO"
	.align	4


	//----- nvinfo : EIATTR_REGCOUNT
	.align		4
        /*0000*/ 	.byte	0x04, 0x2f
        /*0002*/ 	.short	(.L_1 - .L_0)
	.align		4
.L_0:
        /*0004*/ 	.word	index@(matmul_kernel)
        /*0008*/ 	.word	0x000000ff


	//----- nvinfo : EIATTR_FRAME_SIZE
	.align		4
.L_1:
        /*000c*/ 	.byte	0x04, 0x11
        /*000e*/ 	.short	(.L_3 - .L_2)
	.align		4
.L_2:
        /*0010*/ 	.word	index@(matmul_kernel)
        /*0014*/ 	.word	0x00000cc0


	//----- nvinfo : EIATTR_MIN_STACK_SIZE
	.align		4
.L_3:
        /*0018*/ 	.byte	0x04, 0x12
        /*001a*/ 	.short	(.L_5 - .L_4)
	.align		4
.L_4:
        /*001c*/ 	.word	index@(matmul_kernel)
        /*0020*/ 	.word	0x00000cc0
.L_5:


//--------------------- .nv.compat                --------------------------
	.section	.nv.compat,"",@"SHT_CUDA_COMPAT_INFO"
	.align	4
        /*0000*/ 	.byte	0x02, 0x09, 0x01, 0x00, 0x02, 0x02, 0x04, 0x00, 0x02, 0x05, 0x05, 0x00, 0x03, 0x07, 0x01, 0x01
        /*0010*/ 	.byte	0x02, 0x03, 0x00, 0x00, 0x02, 0x06, 0x01, 0x00, 0x04, 0x0b, 0x08, 0x00, 0x00, 0x00, 0x00, 0x00
        /*0020*/ 	.byte	0x00, 0x00, 0x00, 0x00


//--------------------- .nv.info.matmul_kernel    --------------------------
	.section	.nv.info.matmul_kernel,"",@"SHT_CUDA_INFO"
	.sectionflags	@""
	.align	4


	//----- nvinfo : EIATTR_CUDA_API_VERSION
	.align		4
        /*0000*/ 	.byte	0x04, 0x37
        /*0002*/ 	.short	(.L_7 - .L_6)
.L_6:
        /*0004*/ 	.word	0x00000082


	//----- nvinfo : EIATTR_KPARAM_INFO
	.align		4
.L_7:
        /*0008*/ 	.byte	0x04, 0x17
        /*000a*/ 	.short	(.L_9 - .L_8)
.L_8:
        /*000c*/ 	.word	0x00000000
        /*0010*/ 	.short	0x000d
        /*0012*/ 	.short	0x0048
        /*0014*/ 	.byte	0x00, 0xf4, 0x21, 0x00


	//----- nvinfo : EIATTR_KPARAM_INFO
	.align		4
.L_9:
        /*0018*/ 	.byte	0x04, 0x17
        /*001a*/ 	.short	(.L_11 - .L_10)
.L_10:
        /*001c*/ 	.word	0x00000000
        /*0020*/ 	.short	0x000c
        /*0022*/ 	.short	0x0040
        /*0024*/ 	.byte	0x00, 0xf4, 0x21, 0x00


	//----- nvinfo : EIATTR_KPARAM_INFO
	.align		4
.L_11:
        /*0028*/ 	.byte	0x04, 0x17
        /*002a*/ 	.short	(.L_13 - .L_12)
.L_12:
        /*002c*/ 	.word	0x00000000
        /*0030*/ 	.short	0x000b
        /*0032*/ 	.short	0x0038
        /*0034*/ 	.byte	0x00, 0xf0, 0x11, 0x00


	//----- nvinfo : EIATTR_KPARAM_INFO
	.align		4
.L_13:
        /*0038*/ 	.byte	0x04, 0x17
        /*003a*/ 	.short	(.L_15 - .L_14)
.L_14:
        /*003c*/ 	.word	0x00000000
        /*0040*/ 	.short	0x000a
        /*0042*/ 	.short	0x0034
        /*0044*/ 	.byte	0x00, 0xf0, 0x11, 0x00


	//----- nvinfo : EIATTR_KPARAM_INFO
	.align		4
.L_15:
        /*0048*/ 	.byte	0x04, 0x17
        /*004a*/ 	.short	(.L_17 - .L_16)
.L_16:
        /*004c*/ 	.word	0x00000000
        /*0050*/ 	.short	0x0009
        /*0052*/ 	.short	0x0030
        /*0054*/ 	.byte	0x00, 0xf0, 0x11, 0x00


	//----- nvinfo : EIATTR_KPARAM_INFO
	.align		4
.L_17:
        /*0058*/ 	.byte	0x04, 0x17
        /*005a*/ 	.short	(.L_19 - .L_18)
.L_18:
        /*005c*/ 	.word	0x00000000
        /*0060*/ 	.short	0x0008
        /*0062*/ 	.short	0x002c
        /*0064*/ 	.byte	0x00, 0xf0, 0x11, 0x00


	//----- nvinfo : EIATTR_KPARAM_INFO
	.align		4
.L_19:
        /*0068*/ 	.byte	0x04, 0x17
        /*006a*/ 	.short	(.L_21 - .L_20)
.L_20:
        /*006c*/ 	.word	0x00000000
        /*0070*/ 	.short	0x0007
        /*0072*/ 	.short	0x0028
        /*0074*/ 	.byte	0x00, 0xf0, 0x11, 0x00


	//----- nvinfo : EIATTR_KPARAM_INFO
	.align		4
.L_21:
        /*0078*/ 	.byte	0x04, 0x17
        /*007a*/ 	.short	(.L_23 - .L_22)
.L_22:
        /*007c*/ 	.word	0x00000000
        /*0080*/ 	.short	0x0006
        /*0082*/ 	.short	0x0024
        /*0084*/ 	.byte	0x00, 0xf0, 0x11, 0x00


	//----- nvinfo : EIATTR_KPARAM_INFO
	.align		4
.L_23:
        /*0088*/ 	.byte	0x04, 0x17
        /*008a*/ 	.short	(.L_25 - .L_24)
.L_24:
        /*008c*/ 	.word	0x00000000
        /*0090*/ 	.short	0x0005
        /*0092*/ 	.short	0x0020
        /*0094*/ 	.byte	0x00, 0xf0, 0x11, 0x00


	//----- nvinfo : EIATTR_KPARAM_INFO
	.align		4
.L_25:
        /*0098*/ 	.byte	0x04, 0x17
        /*009a*/ 	.short	(.L_27 - .L_26)
.L_26:
        /*009c*/ 	.word	0x00000000
        /*00a0*/ 	.short	0x0004
        /*00a2*/ 	.short	0x001c
        /*00a4*/ 	.byte	0x00, 0xf0, 0x11, 0x00


	//----- nvinfo : EIATTR_KPARAM_INFO
	.align		4
.L_27:
        /*00a8*/ 	.byte	0x04, 0x17
        /*00aa*/ 	.short	(.L_29 - .L_28)
.L_28:
        /*00ac*/ 	.word	0x00000000
        /*00b0*/ 	.short	0x0003
        /*00b2*/ 	.short	0x0018
        /*00b4*/ 	.byte	0x00, 0xf0, 0x11, 0x00


	//----- nvinfo : EIATTR_KPARAM_INFO
	.align		4
.L_29:
        /*00b8*/ 	.byte	0x04, 0x17
        /*00ba*/ 	.short	(.L_31 - .L_30)
.L_30:
        /*00bc*/ 	.word	0x00000000
        /*00c0*/ 	.short	0x0002
        /*00c2*/ 	.short	0x0010
        /*00c4*/ 	.byte	0x00, 0xf4, 0x21, 0x00


	//----- nvinfo : EIATTR_KPARAM_INFO
	.align		4
.L_31:
        /*00c8*/ 	.byte	0x04, 0x17
        /*00ca*/ 	.short	(.L_33 - .L_32)
.L_32:
        /*00cc*/ 	.word	0x00000000
        /*00d0*/ 	.short	0x0001
        /*00d2*/ 	.short	0x0008
        /*00d4*/ 	.byte	0x00, 0xf4, 0x21, 0x00


	//----- nvinfo : EIATTR_KPARAM_INFO
	.align		4
.L_33:
        /*00d8*/ 	.byte	0x04, 0x17
        /*00da*/ 	.short	(.L_35 - .L_34)
.L_34:
        /*00dc*/ 	.word	0x00000000
        /*00e0*/ 	.short	0x0000
        /*00e2*/ 	.short	0x0000
        /*00e4*/ 	.byte	0x00, 0xf4, 0x21, 0x00


	//----- nvinfo : EIATTR_SPARSE_MMA_MASK
	.align		4
.L_35:
        /*00e8*/ 	.byte	0x03, 0x50
        /*00ea*/ 	.short	0x0000


	//----- nvinfo : EIATTR_MAXREG_COUNT
	.align		4
        /*00ec*/ 	.byte	0x03, 0x1b
        /*00ee*/ 	.short	0x00ff


	//----- nvinfo : EIATTR_NUM_BARRIERS
	.align		4
        /*00f0*/ 	.byte	0x02, 0x4c
        /*00f2*/ 	.byte	0x01
	.zero		1


	//----- nvinfo : EIATTR_ANNOTATIONS
	.align		4
        /*00f4*/ 	.byte	0x04, 0x55
        /*00f6*/ 	.short	(.L_37 - .L_36)


	//   ....[0]....
.L_36:
        /*00f8*/ 	.word	0x00000001
        /*00fc*/ 	.byte	0x20, 0x07, 0x00, 0x00, 0x01, 0x00, 0x00, 0x00, 0x50, 0x07, 0x00, 0x00, 0x01, 0x00, 0x00, 0x00
        /* <DEDUP_REMOVED lines=1325> */
        /*53dc*/ 	.byte	0x40, 0x6c, 0x01, 0x00, 0x01, 0x00, 0x00, 0x00, 0x50, 0x6c, 0x01, 0x00


	//----- nvinfo : EIATTR_MERCURY_ISA_VERSION
	.align		4
.L_37:
        /*53e8*/ 	.byte	0x03, 0x5f
        /*53ea*/ 	.short	0x0101


	//----- nvinfo : EIATTR_EXIT_INSTR_OFFSETS
	.align		4
        /*53ec*/ 	.byte	0x04, 0x1c
        /*53ee*/ 	.short	(.L_39 - .L_38)


	//   ....[0]....
.L_38:
        /*53f0*/ 	.word	0x000197b0


	//   ....[1]....
        /*53f4*/ 	.word	0x000197e0


	//----- nvinfo : EIATTR_REQNTID
	.align		4
.L_39:
        /*53f8*/ 	.byte	0x04, 0x10
        /*53fa*/ 	.short	(.L_41 - .L_40)
.L_40:
        /*53fc*/ 	.word	0x00000080
        /*5400*/ 	.word	0x00000001
        /*5404*/ 	.word	0x00000001


	//----- nvinfo : EIATTR_CBANK_PARAM_SIZE
	.align		4
.L_41:
        /*5408*/ 	.byte	0x03, 0x19
        /*540a*/ 	.short	0x0050


	//----- nvinfo : EIATTR_PARAM_CBANK
	.align		4
        /*540c*/ 	.byte	0x04, 0x0a
        /*540e*/ 	.short	(.L_43 - .L_42)
	.align		4
.L_42:
        /*5410*/ 	.word	index@(.nv.constant0.matmul_kernel)
        /*5414*/ 	.short	0x0210
        /*5416*/ 	.short	0x0050


	//----- nvinfo : EIATTR_SW_WAR
	.align		4
.L_43:
        /*5418*/ 	.byte	0x04, 0x36
        /*541a*/ 	.short	(.L_45 - .L_44)
.L_44:
        /*541c*/ 	.word	0x00000008
.L_45:


//--------------------- .nv.callgraph             --------------------------
	.section	.nv.callgraph,"",@"SHT_CUDA_CALLGRAPH"
	.align	4
	.sectionentsize	8
	.align		4
        /*0000*/ 	.word	0x00000000
	.align		4
        /*0004*/ 	.word	0xffffffff
	.align		4
        /*0008*/ 	.word	0x00000000
	.align		4
        /*000c*/ 	.word	0xfffffffe
	.align		4
        /*0010*/ 	.word	0x00000000
	.align		4
        /*0014*/ 	.word	0xfffffffd
	.align		4
        /*0018*/ 	.word	0x00000000
	.align		4
        /*001c*/ 	.word	0xfffffffc


//--------------------- .text.matmul_kernel       --------------------------
	.section	.text.matmul_kernel,"ax",@progbits
	.align	128
        .global         matmul_kernel
        .type           matmul_kernel,@function
        .size           matmul_kernel,(.L_x_3 - matmul_kernel)
        .other          matmul_kernel,@"STO_CUDA_ENTRY STV_DEFAULT"
matmul_kernel:
.text.matmul_kernel:
[----:B------:R-:W0:Y:S08]  /*0000*/  LDC R1, c[0x0][0x28] ;  /* 0x00000a00ff017b82 */ /* 0x000e300000000800 */
[----:B------:R-:W1:Y:S01]  /*0010*/  LDC.64 R2, c[0x0][0x228] ;  /* 0x00008a00ff027b82 */ /* 0x000e620000000a00 */
[----:B------:R-:W2:Y:S01]  /*0020*/  S2R R7, SR_CTAID.X ;  /* 0x0000000000077919 */ /* 0x000ea20000002500 */
[----:B0-----:R-:W-:Y:S01]  /*0030*/  VIADD R1, R1, 0xfffff340 ;  /* 0xfffff34001017836 */ /* 0x001fe20000000000 */
[----:B------:R-:W-:Y:S01]  /*0040*/  ULDC.64 UR60, c[0x0][0x208] ;  /* 0x00008200003c7ab9 */ /* 0x000fe20000000a00 */
[----:B------:R-:W-:-:S02]  /*0050*/  CS2R R16, SRZ ;  /* 0x0000000000107805 */ /* 0x000fc4000001ff00 */
[----:B------:R-:W-:Y:S02]  /*0060*/  CS2R R18, SRZ ;  /* 0x0000000000127805 */ /* 0x000fe4000001ff00 */
[----:B------:R-:W-:Y:S02]  /*0070*/  CS2R R24, SRZ ;  /* 0x0000000000187805 */ /* 0x000fe4000001ff00 */
[----:B------:R-:W-:Y:S02]  /*0080*/  CS2R R26, SRZ ;  /* 0x00000000001a7805 */ /* 0x000fe4000001ff00 */
[----:B------:R-:W-:Y:S02]  /*0090*/  CS2R R36, SRZ ;  /* 0x0000000000247805 */ /* 0x000fe4000001ff00 */
[----:B------:R-:W-:Y:S02]  /*00a0*/  CS2R R38, SRZ ;  /* 0x0000000000267805 */ /* 0x000fe4000001ff00 */
        /* <DEDUP_REMOVED lines=13> */
[----:B------:R-:W-:Y:S01]  /*0180*/  CS2R R66, SRZ ;  /* 0x0000000000427805 */ /* 0x000fe2000001ff00 */
[----:B-1----:R-:W-:Y:S01]  /*0190*/  VIADD R0, R3, 0x1f ;  /* 0x0000001f03007836 */ /* 0x002fe20000000000 */
[----:B------:R-:W-:Y:S02]  /*01a0*/  CS2R R116, SRZ ;  /* 0x0000000000747805 */ /* 0x000fe4000001ff00 */
[----:B------:R-:W-:Y:S02]  /*01b0*/  CS2R R118, SRZ ;  /* 0x0000000000767805 */ /* 0x000fe4000001ff00 */
[----:B------:R-:W-:Y:S02]  /*01c0*/  CS2R R100, SRZ ;  /* 0x0000000000647805 */ /* 0x000fe4000001ff00 */
[----:B------:R-:W-:Y:S02]  /*01d0*/  CS2R R102, SRZ ;  /* 0x0000000000667805 */ /* 0x000fe4000001ff00 */
[----:B------:R-:W-:-:S02]  /*01e0*/  SHF.R.S32.HI R5, RZ, 0x1f, R0 ;  /* 0x0000001fff057819 */ /* 0x000fc40000011400 */
[----:B------:R-:W-:Y:S02]  /*01f0*/  CS2R R84, SRZ ;  /* 0x0000000000547805 */ /* 0x000fe4000001ff00 */
[----:B------:R-:W-:Y:S02]  /*0200*/  CS2R R86, SRZ ;  /* 0x0000000000567805 */ /* 0x000fe4000001ff00 */
[----:B------:R-:W-:Y:S02]  /*0210*/  CS2R R152, SRZ ;  /* 0x0000000000987805 */ /* 0x000fe4000001ff00 */
[----:B------:R-:W-:Y:S02]  /*0220*/  LEA.HI R5, R5, R0, RZ, 0x5 ;  /* 0x0000000005057211 */ /* 0x000fe400078f28ff */
[----:B------:R-:W-:Y:S02]  /*0230*/  CS2R R154, SRZ ;  /* 0x00000000009a7805 */ /* 0x000fe4000001ff00 */
[----:B--2---:R-:W-:-:S02]  /*0240*/  IABS R10, R7 ;  /* 0x00000007000a7213 */ /* 0x004fc40000000000 */
[----:B------:R-:W-:-:S05]  /*0250*/  SHF.R.S32.HI R5, RZ, 0x5, R5 ;  /* 0x00000005ff057819 */ /* 0x000fca0000011405 */
[----:B------:R-:W-:-:S05]  /*0260*/  IMAD.SHL.U32 R6, R5, 0x8, RZ ;  /* 0x0000000805067824 */ /* 0x000fca00078e00ff */
[-C--:B------:R-:W-:Y:S02]  /*0270*/  IABS R9, R6.reuse ;  /* 0x0000000600097213 */ /* 0x080fe40000000000 */
[----:B------:R-:W-:Y:S02]  /*0280*/  IABS R12, R6 ;  /* 0x00000006000c7213 */ /* 0x000fe40000000000 */
[----:B------:R-:W0:Y:S08]  /*0290*/  I2F.RP R0, R9 ;  /* 0x0000000900007306 */ /* 0x000e300000209400 */
[----:B0-----:R-:W0:Y:S02]  /*02a0*/  MUFU.RCP R0, R0 ;  /* 0x0000000000007308 */ /* 0x001e240000001000 */
[----:B0-----:R-:W-:-:S02]  /*02b0*/  VIADD R4, R0, 0xffffffe ;  /* 0x0ffffffe00047836 */ /* 0x001fc40000000000 */
[----:B------:R-:W-:-:S04]  /*02c0*/  IMAD.MOV R0, RZ, RZ, -R12 ;  /* 0x000000ffff007224 */ /* 0x000fc800078e0a0c */
[----:B------:R0:W1:Y:S01]  /*02d0*/  F2I.FTZ.U32.TRUNC.NTZ R5, R4 ;  /* 0x0000000400057305 */ /* 0x000062000021f000 */
[----:B------:R-:W2:Y:S01]  /*02e0*/  S2R R12, SR_TID.X ;  /* 0x00000000000c7919 */ /* 0x000ea20000002100 */
[----:B0-----:R-:W-:Y:S02]  /*02f0*/  IMAD.MOV.U32 R4, RZ, RZ, RZ ;  /* 0x000000ffff047224 */ /* 0x001fe400078e00ff */
[----:B-1----:R-:W-:-:S04]  /*0300*/  IMAD.MOV R8, RZ, RZ, -R5 ;  /* 0x000000ffff087224 */ /* 0x002fc800078e0a05 */
[----:B------:R-:W-:Y:S02]  /*0310*/  IMAD R11, R8, R9, RZ ;  /* 0x00000009080b7224 */ /* 0x000fe400078e02ff */
[----:B------:R-:W-:Y:S02]  /*0320*/  IMAD.MOV.U32 R8, RZ, RZ, R10 ;  /* 0x000000ffff087224 */ /* 0x000fe400078e000a */
[----:B------:R-:W-:-:S06]  /*0330*/  IMAD.HI.U32 R5, R5, R11, R4 ;  /* 0x0000000b05057227 */ /* 0x000fcc00078e0004 */
[----:B------:R-:W-:-:S04]  /*0340*/  IMAD.HI.U32 R5, R5, R8, RZ ;  /* 0x0000000805057227 */ /* 0x000fc800078e00ff */
[----:B------:R-:W-:-:S05]  /*0350*/  IMAD R0, R5, R0, R8 ;  /* 0x0000000005007224 */ /* 0x000fca00078e0208 */
[----:B------:R-:W-:-:S13]  /*0360*/  ISETP.GT.U32.AND P1, PT, R9, R0, PT ;  /* 0x000000000900720c */ /* 0x000fda0003f24070 */
[----:B------:R-:W-:Y:S02]  /*0370*/  @!P1 IMAD.IADD R0, R0, 0x1, -R9 ;  /* 0x0000000100009824 */ /* 0x000fe400078e0a09 */
[----:B------:R-:W-:Y:S01]  /*0380*/  @!P1 VIADD R5, R5, 0x1 ;  /* 0x0000000105059836 */ /* 0x000fe20000000000 */
[----:B------:R-:W-:Y:S02]  /*0390*/  ISETP.NE.AND P1, PT, R6, RZ, PT ;  /* 0x000000ff0600720c */ /* 0x000fe40003f25270 */
[----:B------:R-:W-:Y:S02]  /*03a0*/  ISETP.GE.U32.AND P0, PT, R0, R9, PT ;  /* 0x000000090000720c */ /* 0x000fe40003f06070 */
[----:B------:R-:W-:-:S04]  /*03b0*/  LOP3.LUT R0, R7, R6, RZ, 0x3c, !PT ;  /* 0x0000000607007212 */ /* 0x000fc800078e3cff */
[----:B------:R-:W-:Y:S01]  /*03c0*/  ISETP.GE.AND P2, PT, R0, RZ, PT ;  /* 0x000000ff0000720c */ /* 0x000fe20003f46270 */
[----:B------:R-:W-:-:S06]  /*03d0*/  VIADD R0, R2, 0x1ff ;  /* 0x000001ff02007836 */ /* 0x000fcc0000000000 */
[----:B------:R-:W-:-:S04]  /*03e0*/  @P0 VIADD R5, R5, 0x1 ;  /* 0x0000000105050836 */ /* 0x000fc80000000000 */
[----:B------:R-:W-:Y:S01]  /*03f0*/  IMAD.MOV.U32 R4, RZ, RZ, R5 ;  /* 0x000000ffff047224 */ /* 0x000fe200078e0005 */
[----:B------:R-:W-:-:S03]  /*0400*/  SHF.R.S32.HI R5, RZ, 0x1f, R0 ;  /* 0x0000001fff057819 */ /* 0x000fc60000011400 */
[----:B------:R-:W-:Y:S01]  /*0410*/  @!P2 IMAD.MOV R4, RZ, RZ, -R4 ;  /* 0x000000ffff04a224 */ /* 0x000fe200078e0a04 */
[----:B------:R-:W-:Y:S02]  /*0420*/  @!P1 LOP3.LUT R4, RZ, R6, RZ, 0x33, !PT ;  /* 0x00000006ff049212 */ /* 0x000fe400078e33ff */
[----:B------:R-:W-:-:S03]  /*0430*/  LEA.HI R5, R5, R0, RZ, 0x9 ;  /* 0x0000000005057211 */ /* 0x000fc600078f48ff */
[----:B------:R-:W-:Y:S02]  /*0440*/  IMAD.SHL.U32 R8, R4, 0x8, RZ ;  /* 0x0000000804087824 */ /* 0x000fe400078e00ff */
[----:B------:R-:W-:-:S03]  /*0450*/  IMAD.MOV R4, RZ, RZ, -R4 ;  /* 0x000000ffff047224 */ /* 0x000fc600078e0a04 */
[----:B------:R-:W-:Y:S01]  /*0460*/  LEA.HI.SX32 R5, R5, -R8, 0x17 ;  /* 0x8000000805057211 */ /* 0x000fe200078fbaff */
[----:B------:R-:W-:-:S03]  /*0470*/  IMAD R6, R6, R4, R7 ;  /* 0x0000000406067224 */ /* 0x000fc600078e0207 */
[----:B------:R-:W-:Y:S02]  /*0480*/  VIMNMX R13, R5, 0x8, PT ;  /* 0x00000008050d7848 */ /* 0x000fe40003fe0100 */
[----:B------:R-:W-:Y:S02]  /*0490*/  IABS R11, R6 ;  /* 0x00000006000b7213 */ /* 0x000fe40000000000 */
[----:B------:R-:W-:-:S04]  /*04a0*/  IABS R9, R13 ;  /* 0x0000000d00097213 */ /* 0x000fc80000000000 */
[----:B------:R-:W0:Y:S08]  /*04b0*/  I2F.RP R0, R9 ;  /* 0x0000000900007306 */ /* 0x000e300000209400 */
[----:B0-----:R-:W0:Y:S02]  /*04c0*/  MUFU.RCP R0, R0 ;  /* 0x0000000000007308 */ /* 0x001e240000001000 */
[----:B0-----:R-:W-:-:S06]  /*04d0*/  VIADD R5, R0, 0xffffffe ;  /* 0x0ffffffe00057836 */ /* 0x001fcc0000000000 */
[----:B------:R-:W0:Y:S02]  /*04e0*/  F2I.FTZ.U32.TRUNC.NTZ R5, R5 ;  /* 0x0000000500057305 */ /* 0x000e24000021f000 */
[----:B0-----:R-:W-:-:S04]  /*04f0*/  IMAD.MOV R10, RZ, RZ, -R5 ;  /* 0x000000ffff0a7224 */ /* 0x001fc800078e0a05 */
[----:B------:R-:W-:Y:S01]  /*0500*/  IMAD.MOV.U32 R4, RZ, RZ, R10 ;  /* 0x000000ffff047224 */ /* 0x000fe200078e000a */
[----:B------:R-:W-:-:S03]  /*0510*/  IABS R10, R13 ;  /* 0x0000000d000a7213 */ /* 0x000fc60000000000 */
[----:B------:R-:W-:Y:S02]  /*0520*/  IMAD R7, R4, R9, RZ ;  /* 0x0000000904077224 */ /* 0x000fe400078e02ff */
[----:B------:R-:W-:Y:S02]  /*0530*/  IMAD.MOV.U32 R4, RZ, RZ, RZ ;  /* 0x000000ffff047224 */ /* 0x000fe400078e00ff */
[----:B------:R-:W-:Y:S02]  /*0540*/  IMAD.MOV R0, RZ, RZ, -R10 ;  /* 0x000000ffff007224 */ /* 0x000fe400078e0a0a */
[----:B------:R-:W-:Y:S01]  /*0550*/  IMAD.HI.U32 R4, R5, R7, R4 ;  /* 0x0000000705047227 */ /* 0x000fe200078e0004 */
[----:B--2---:R-:W-:Y:S01]  /*0560*/  LOP3.LUT R5, R12, 0x7f, RZ, 0xc0, !PT ;  /* 0x0000007f0c057812 */ /* 0x004fe200078ec0ff */
[----:B------:R-:W0:Y:S04]  /*0570*/  S2R R7, SR_CgaCtaId ;  /* 0x0000000000077919 */ /* 0x000e280000008800 */
[----:B------:R-:W-:-:S04]  /*0580*/  IMAD.HI.U32 R4, R4, R11, RZ ;  /* 0x0000000b04047227 */ /* 0x000fc800078e00ff */
[----:B------:R-:W-:Y:S01]  /*0590*/  IMAD R0, R4, R0, R11 ;  /* 0x0000000004007224 */ /* 0x000fe200078e020b */
[----:B------:R-:W-:-:S04]  /*05a0*/  CS2R R10, SRZ ;  /* 0x00000000000a7805 */ /* 0x000fc8000001ff00 */
[----:B------:R-:W-:-:S13]  /*05b0*/  ISETP.GT.U32.AND P1, PT, R9, R0, PT ;  /* 0x000000000900720c */ /* 0x000fda0003f24070 */
[----:B------:R-:W-:Y:S02]  /*05c0*/  @!P1 IMAD.IADD R0, R0, 0x1, -R9 ;  /* 0x0000000100009824 */ /* 0x000fe400078e0a09 */
[----:B------:R-:W-:Y:S01]  /*05d0*/  @!P1 VIADD R4, R4, 0x1 ;  /* 0x0000000104049836 */ /* 0x000fe20000000000 */
[----:B------:R-:W-:Y:S02]  /*05e0*/  ISETP.NE.AND P1, PT, R13, RZ, PT ;  /* 0x000000ff0d00720c */ /* 0x000fe40003f25270 */
[----:B------:R-:W-:Y:S02]  /*05f0*/  ISETP.GE.U32.AND P0, PT, R0, R9, PT ;  /* 0x000000090000720c */ /* 0x000fe40003f06070 */
[----:B------:R-:W-:-:S04]  /*0600*/  LOP3.LUT R0, R6, R13, RZ, 0x3c, !PT ;  /* 0x0000000d06007212 */ /* 0x000fc800078e3cff */
[----:B------:R-:W-:-:S07]  /*0610*/  ISETP.GE.AND P2, PT, R0, RZ, PT ;  /* 0x000000ff0000720c */ /* 0x000fce0003f46270 */
[----:B------:R-:W-:-:S04]  /*0620*/  @P0 VIADD R4, R4, 0x1 ;  /* 0x0000000104040836 */ /* 0x000fc80000000000 */
[----:B------:R-:W-:-:S04]  /*0630*/  IMAD.MOV.U32 R0, RZ, RZ, R4 ;  /* 0x000000ffff007224 */ /* 0x000fc800078e0004 */
[----:B------:R-:W-:Y:S01]  /*0640*/  @!P2 IMAD.MOV R0, RZ, RZ, -R0 ;  /* 0x000000ffff00a224 */ /* 0x000fe200078e0a00 */
[----:B------:R-:W-:-:S05]  /*0650*/  @!P1 LOP3.LUT R0, RZ, R13, RZ, 0x33, !PT ;  /* 0x0000000dff009212 */ /* 0x000fca00078e33ff */
[----:B------:R-:W-:Y:S02]  /*0660*/  IMAD.MOV R4, RZ, RZ, -R0 ;  /* 0x000000ffff047224 */ /* 0x000fe400078e0a00 */
[----:B------:R-:W-:Y:S02]  /*0670*/  IMAD.SHL.U32 R20, R0, 0x20, RZ ;  /* 0x0000002000147824 */ /* 0x000fe400078e00ff */
[----:B------:R-:W-:Y:S01]  /*0680*/  IMAD R4, R13, R4, R6 ;  /* 0x000000040d047224 */ /* 0x000fe200078e0206 */
[----:B------:R-:W-:Y:S01]  /*0690*/  MOV R6, 0x400 ;  /* 0x0000040000067802 */ /* 0x000fe20000000f00 */
[----:B------:R-:W1:Y:S02]  /*06a0*/  LDC R13, c[0x0][0x230] ;  /* 0x00008c00ff0d7b82 */ /* 0x000e640000000800 */
[----:B------:R-:W-:Y:S01]  /*06b0*/  IMAD.IADD R4, R8, 0x1, R4 ;  /* 0x0000000108047824 */ /* 0x000fe200078e0204 */
[----:B0-----:R-:W-:Y:S02]  /*06c0*/  LEA R156, R7, R6, 0x18 ;  /* 0x00000006079c7211 */ /* 0x001fe400078ec0ff */
[----:B------:R-:W-:-:S02]  /*06d0*/  CS2R R8, SRZ ;  /* 0x0000000000087805 */ /* 0x000fc4000001ff00 */
[----:B------:R-:W-:Y:S01]  /*06e0*/  CS2R R6, SRZ ;  /* 0x0000000000067805 */ /* 0x000fe2000001ff00 */
[----:B------:R-:W-:Y:S01]  /*06f0*/  IMAD R157, R4, 0x200, R5 ;  /* 0x00000200049d7824 */ /* 0x000fe200078e0205 */
[----:B------:R-:W-:-:S03]  /*0700*/  CS2R R4, SRZ ;  /* 0x0000000000047805 */ /* 0x000fc6000001ff00 */
[C---:B------:R-:W-:Y:S01]  /*0710*/  VIADD R23, R157.reuse, 0x80 ;  /* 0x000000809d177836 */ /* 0x040fe20000000000 */
[----:B------:R0:W-:Y:S01]  /*0720*/  STL [R1+0xa4c], R157 ;  /* 0x000a4c9d01007387 */ /* 0x0001e20000100800 */
[C---:B------:R-:W-:Y:S02]  /*0730*/  VIADD R21, R157.reuse, 0x180 ;  /* 0x000001809d157836 */ /* 0x040fe40000000000 */
[----:B------:R-:W-:Y:S01]  /*0740*/  VIADD R22, R157, 0x100 ;  /* 0x000001009d167836 */ /* 0x000fe20000000000 */
[----:B------:R0:W-:Y:S04]  /*0750*/  STL [R1+0xa50], R20 ;  /* 0x000a501401007387 */ /* 0x0001e80000100800 */
[----:B------:R0:W-:Y:S04]  /*0760*/  STL [R1+0xa54], R23 ;  /* 0x000a541701007387 */ /* 0x0001e80000100800 */
[----:B------:R0:W-:Y:S01]  /*0770*/  STL [R1+0xa5c], R21 ;  /* 0x000a5c1501007387 */ /* 0x0001e20000100800 */
[----:B-1----:R-:W-:-:S03]  /*0780*/  VIADD R13, R13, 0x3f ;  /* 0x0000003f0d0d7836 */ /* 0x002fc60000000000 */
[----:B------:R0:W-:Y:S02]  /*0790*/  STL [R1+0xa58], R22 ;  /* 0x000a581601007387 */ /* 0x0001e40000100800 */
[----:B------:R-:W-:-:S13]  /*07a0*/  ISETP.GE.AND P0, PT, R13, 0x40, PT ;  /* 0x000000400d00780c */ /* 0x000fda0003f06270 */
[----:B0-----:R-:W-:Y:S05]  /*07b0*/  @!P0 BRA `(.L_x_0) ;  /* 0x0000016400048947 */ /* 0x001fea0003800000 */
[----:B------:R-:W-:Y:S01]  /*07c0*/  IABS R15, R2 ;  /* 0x00000002000f7213 */ /* 0x000fe20000000000 */
[----:B------:R-:W0:Y:S01]  /*07d0*/  LDC.64 R188, c[0x0][0x210] ;  /* 0x00008400ffbc7b82 */ /* 0x000e220000000a00 */
[----:B------:R-:W-:Y:S02]  /*07e0*/  IABS R27, R3 ;  /* 0x00000003001b7213 */ /* 0x000fe40000000000 */
[----:B------:R-:W-:Y:S01]  /*07f0*/  CS2R R136, SRZ ;  /* 0x0000000000887805 */ /* 0x000fe2000001ff00 */
[----:B------:R-:W1:Y:S01]  /*0800*/  I2F.RP R0, R15 ;  /* 0x0000000f00007306 */ /* 0x000e620000209400 */
[----:B------:R-:W-:Y:S02]  /*0810*/  IABS R16, R22 ;  /* 0x0000001600107213 */ /* 0x000fe40000000000 */
[----:B------:R-:W-:Y:S02]  /*0820*/  CS2R R138, SRZ ;  /* 0x00000000008a7805 */ /* 0x000fe4000001ff00 */
[----:B------:R-:W-:-:S02]  /*0830*/  LOP3.LUT R152, R12, 0x3f, RZ, 0xc0, !PT ;  /* 0x0000003f0c987812 */ /* 0x000fc400078ec0ff */
[----:B------:R-:W-:Y:S02]  /*0840*/  CS2R R140, SRZ ;  /* 0x00000000008c7805 */ /* 0x000fe4000001ff00 */
[----:B------:R-:W-:Y:S02]  /*0850*/  SHF.R.S32.HI R11, RZ, 0x6, R12 ;  /* 0x00000006ff0b7819 */ /* 0x000fe4000001140c */
[----:B------:R-:W-:Y:S02]  /*0860*/  CS2R R142, SRZ ;  /* 0x00000000008e7805 */ /* 0x000fe4000001ff00 */
[----:B------:R-:W-:Y:S01]  /*0870*/  LOP3.LUT R10, R12, 0x40, RZ, 0xc0, !PT ;  /* 0x000000400c0a7812 */ /* 0x000fe200078ec0ff */
[----:B------:R-:W2:Y:S01]  /*0880*/  I2F.RP R6, R27 ;  /* 0x0000001b00067306 */ /* 0x000ea20000209400 */
[----:B------:R-:W-:Y:S02]  /*0890*/  SHF.R.S32.HI R8, RZ, 0x1f, R13 ;  /* 0x0000001fff087819 */ /* 0x000fe4000001140d */
[----:B------:R-:W-:-:S02]  /*08a0*/  CS2R R144, SRZ ;  /* 0x0000000000907805 */ /* 0x000fc4000001ff00 */
[----:B------:R-:W-:Y:S02]  /*08b0*/  SGXT R11, R11, 0x1 ;  /* 0x000000010b0b781a */ /* 0x000fe40000000200 */
[----:B------:R-:W-:Y:S02]  /*08c0*/  CS2R R146, SRZ ;  /* 0x0000000000927805 */ /* 0x000fe4000001ff00 */
[----:B------:R-:W-:Y:S02]  /*08d0*/  IABS R9, R157 ;  /* 0x0000009d00097213 */ /* 0x000fe40000000000 */
[----:B------:R-:W-:Y:S02]  /*08e0*/  CS2R R148, SRZ ;  /* 0x0000000000947805 */ /* 0x000fe4000001ff00 */
[----:B------:R-:W-:Y:S01]  /*08f0*/  IABS R17, R21 ;  /* 0x0000001500117213 */ /* 0x000fe20000000000 */
[----:B-1----:R-:W1:Y:S01]  /*0900*/  MUFU.RCP R0, R0 ;  /* 0x0000000000007308 */ /* 0x002e620000001000 */
[----:B------:R-:W-:-:S02]  /*0910*/  LEA.HI R13, R8, R13, RZ, 0x6 ;  /* 0x0000000d080d7211 */ /* 0x000fc400078f30ff */
[----:B------:R-:W-:Y:S02]  /*0920*/  CS2R R150, SRZ ;  /* 0x0000000000967805 */ /* 0x000fe4000001ff00 */
[----:B------:R-:W-:Y:S02]  /*0930*/  SHF.R.U32.HI R8, RZ, 0x6, R12 ;  /* 0x00000006ff087819 */ /* 0x000fe4000001160c */
[----:B------:R-:W-:Y:S02]  /*0940*/  CS2R R120, SRZ ;  /* 0x0000000000787805 */ /* 0x000fe4000001ff00 */
[----:B------:R-:W-:Y:S02]  /*0950*/  ISETP.GE.AND P5, PT, R157, RZ, PT ;  /* 0x000000ff9d00720c */ /* 0x000fe40003fa6270 */
[----:B------:R-:W-:Y:S02]  /*0960*/  CS2R R122, SRZ ;  /* 0x00000000007a7805 */ /* 0x000fe4000001ff00 */
[----:B------:R-:W-:Y:S01]  /*0970*/  SGXT.U32 R8, R8, 0x1 ;  /* 0x000000010808781a */ /* 0x000fe20000000000 */
[----:B--2---:R-:W-:Y:S01]  /*0980*/  MUFU.RCP R6, R6 ;  /* 0x0000000600067308 */ /* 0x004fe20000001000 */
[----:B------:R-:W-:-:S02]  /*0990*/  CS2R R124, SRZ ;  /* 0x00000000007c7805 */ /* 0x000fc4000001ff00 */
[----:B------:R-:W-:Y:S02]  /*09a0*/  CS2R R126, SRZ ;  /* 0x00000000007e7805 */ /* 0x000fe4000001ff00 */
[----:B------:R-:W-:Y:S02]  /*09b0*/  LOP3.LUT R29, R20, R8, RZ, 0xfc, !PT ;  /* 0x00000008141d7212 */ /* 0x000fe400078efcff */
[----:B------:R-:W-:Y:S02]  /*09c0*/  CS2R R128, SRZ ;  /* 0x0000000000807805 */ /* 0x000fe4000001ff00 */
[----:B------:R-:W-:Y:S02]  /*09d0*/  CS2R R130, SRZ ;  /* 0x0000000000827805 */ /* 0x000fe4000001ff00 */
[----:B------:R-:W-:Y:S02]  /*09e0*/  CS2R R132, SRZ ;  /* 0x0000000000847805 */ /* 0x000fe4000001ff00 */
[----:B------:R-:W-:-:S02]  /*09f0*/  LOP3.LUT R19, R29, 0x1c, RZ, 0xfc, !PT ;  /* 0x0000001c1d137812 */ /* 0x000fc400078efcff */
[----:B------:R-:W-:Y:S01]  /*0a00*/  CS2R R134, SRZ ;  /* 0x0000000000867805 */ /* 0x000fe2000001ff00 */
[----:B-1----:R-:W-:Y:S01]  /*0a10*/  VIADD R4, R0, 0xffffffe ;  /* 0x0ffffffe00047836 */ /* 0x002fe20000000000 */
[C---:B------:R-:W-:Y:S01]  /*0a20*/  LOP3.LUT R20, R29.reuse, 0x1a, RZ, 0xfc, !PT ;  /* 0x0000001a1d147812 */ /* 0x040fe200078efcff */
[----:B------:R-:W-:Y:S01]  /*0a30*/  IMAD.SHL.U32 R0, R152, 0x2, RZ ;  /* 0x0000000298007824 */ /* 0x000fe200078e00ff */
[----:B------:R-:W-:Y:S01]  /*0a40*/  LOP3.LUT R24, R29, 0x10, RZ, 0xfc, !PT ;  /* 0x000000101d187812 */ /* 0x000fe200078efcff */
[----:B------:R1:W2:Y:S01]  /*0a50*/  F2I.FTZ.U32.TRUNC.NTZ R5, R4 ;  /* 0x0000000400057305 */ /* 0x0002a2000021f000 */
[----:B------:R-:W-:Y:S01]  /*0a60*/  IABS R18, R20 ;  /* 0x0000001400127213 */ /* 0x000fe20000000000 */
[----:B------:R-:W-:Y:S01]  /*0a70*/  IMAD R10, R10, 0x80, R0 ;  /* 0x000000800a0a7824 */ /* 0x000fe200078e0200 */
[----:B------:R-:W-:Y:S02]  /*0a80*/  LOP3.LUT R11, R0, 0x90, R11, 0x78, !PT ;  /* 0x00000090000b7812 */ /* 0x000fe400078e780b */
[----:B------:R-:W-:-:S02]  /*0a90*/  CS2R R104, SRZ ;  /* 0x0000000000687805 */ /* 0x000fc4000001ff00 */
[C---:B------:R-:W-:Y:S02]  /*0aa0*/  LOP3.LUT R30, R29.reuse, 0xe, RZ, 0xfc, !PT ;  /* 0x0000000e1d1e7812 */ /* 0x040fe400078efcff */
[----:B------:R-:W-:Y:S02]  /*0ab0*/  CS2R R106, SRZ ;  /* 0x00000000006a7805 */ /* 0x000fe4000001ff00 */
[C---:B------:R-:W-:Y:S02]  /*0ac0*/  LOP3.LUT R32, R29.reuse, 0xc, RZ, 0xfc, !PT ;  /* 0x0000000c1d207812 */ /* 0x040fe400078efcff */
[----:B------:R-:W-:Y:S01]  /*0ad0*/  CS2R R108, SRZ ;  /* 0x00000000006c7805 */ /* 0x000fe2000001ff00 */
[----:B-1----:R-:W-:Y:S01]  /*0ae0*/  IMAD.MOV.U32 R4, RZ, RZ, RZ ;  /* 0x000000ffff047224 */ /* 0x002fe200078e00ff */
[----:B------:R-:W-:Y:S02]  /*0af0*/  LOP3.LUT R34, R29, 0xa, RZ, 0xfc, !PT ;  /* 0x0000000a1d227812 */ /* 0x000fe400078efcff */
[----:B------:R-:W-:-:S02]  /*0b00*/  CS2R R110, SRZ ;  /* 0x00000000006e7805 */ /* 0x000fc4000001ff00 */
[C---:B------:R-:W-:Y:S02]  /*0b10*/  LOP3.LUT R36, R29.reuse, 0x8, RZ, 0xfc, !PT ;  /* 0x000000081d247812 */ /* 0x040fe400078efcff */
[----:B------:R-:W-:Y:S02]  /*0b20*/  CS2R R112, SRZ ;  /* 0x0000000000707805 */ /* 0x000fe4000001ff00 */
[C---:B------:R-:W-:Y:S01]  /*0b30*/  LOP3.LUT R37, R29.reuse, 0x6, RZ, 0xfc, !PT ;  /* 0x000000061d257812 */ /* 0x040fe200078efcff */
[----:B--2---:R-:W-:Y:S01]  /*0b40*/  IMAD.MOV R14, RZ, RZ, -R5 ;  /* 0x000000ffff0e7224 */ /* 0x004fe200078e0a05 */
[----:B------:R-:W-:Y:S02]  /*0b50*/  LOP3.LUT R38, R29, 0x4, RZ, 0xfc, !PT ;  /* 0x000000041d267812 */ /* 0x000fe400078efcff */
[----:B------:R-:W-:Y:S02]  /*0b60*/  CS2R R114, SRZ ;  /* 0x0000000000727805 */ /* 0x000fe4000001ff00 */
[----:B------:R-:W-:Y:S01]  /*0b70*/  IABS R25, R29 ;  /* 0x0000001d00197213 */ /* 0x000fe20000000000 */
[----:B------:R-:W-:Y:S01]  /*0b80*/  IMAD R7, R14, R15, RZ ;  /* 0x0000000f0e077224 */ /* 0x000fe200078e02ff */
[----:B------:R-:W-:-:S02]  /*0b90*/  IABS R14, R23 ;  /* 0x00000017000e7213 */ /* 0x000fc40000000000 */
[----:B------:R-:W-:Y:S02]  /*0ba0*/  CS2R R116, SRZ ;  /* 0x0000000000747805 */ /* 0x000fe4000001ff00 */
[----:B------:R-:W-:Y:S01]  /*0bb0*/  LOP3.LUT R39, R29, 0x2, RZ, 0xfc, !PT ;  /* 0x000000021d277812 */ /* 0x000fe200078efcff */
[----:B------:R-:W-:Y:S01]  /*0bc0*/  IMAD.HI.U32 R4, R5, R7, R4 ;  /* 0x0000000705047227 */ /* 0x000fe200078e0004 */
[----:B------:R-:W-:Y:S02]  /*0bd0*/  CS2R R118, SRZ ;  /* 0x0000000000767805 */ /* 0x000fe4000001ff00 */
[----:B------:R-:W-:Y:S02]  /*0be0*/  CS2R R88, SRZ ;  /* 0x0000000000587805 */ /* 0x000fe4000001ff00 */
[----:B------:R-:W-:Y:S01]  /*0bf0*/  CS2R R90, SRZ ;  /* 0x00000000005a7805 */ /* 0x000fe2000001ff00 */
[----:B------:R-:W-:Y:S01]  /*0c00*/  VIADD R5, R6, 0xffffffe ;  /* 0x0ffffffe06057836 */ /* 0x000fe20000000000 */
[----:B------:R-:W-:Y:S01]  /*0c10*/  CS2R R92, SRZ ;  /* 0x00000000005c7805 */ /* 0x000fe2000001ff00 */
[----:B------:R-:W-:Y:S01]  /*0c20*/  IMAD.HI.U32 R7, R4, R16, RZ ;  /* 0x0000001004077227 */ /* 0x000fe200078e00ff */
[----:B------:R-:W-:-:S02]  /*0c30*/  CS2R R94, SRZ ;  /* 0x00000000005e7805 */ /* 0x000fc4000001ff00 */
[----:B------:R-:W-:Y:S02]  /*0c40*/  CS2R R96, SRZ ;  /* 0x0000000000607805 */ /* 0x000fe4000001ff00 */
[----:B------:R-:W-:Y:S01]  /*0c50*/  CS2R R98, SRZ ;  /* 0x0000000000627805 */ /* 0x000fe2000001ff00 */
[C---:B------:R-:W-:Y:S01]  /*0c60*/  IMAD.HI.U32 R6, R4.reuse, R14, RZ ;  /* 0x0000000e04067227 */ /* 0x040fe200078e00ff */
[----:B------:R-:W1:Y:S01]  /*0c70*/  F2I.FTZ.U32.TRUNC.NTZ R5, R5 ;  /* 0x0000000500057305 */ /* 0x000e62000021f000 */
[----:B------:R-:W-:Y:S02]  /*0c80*/  CS2R R100, SRZ ;  /* 0x0000000000647805 */ /* 0x000fe4000001ff00 */
[----:B------:R-:W-:Y:S01]  /*0c90*/  CS2R R102, SRZ ;  /* 0x0000000000667805 */ /* 0x000fe2000001ff00 */
[----:B------:R-:W-:Y:S01]  /*0ca0*/  IMAD.MOV R7, RZ, RZ, -R7 ;  /* 0x000000ffff077224 */ /* 0x000fe200078e0a07 */
[----:B------:R-:W-:Y:S01]  /*0cb0*/  CS2R R72, SRZ ;  /* 0x0000000000487805 */ /* 0x000fe2000001ff00 */
[----:B------:R-:W-:Y:S01]  /*0cc0*/  IMAD.HI.U32 R0, R4, R9, RZ ;  /* 0x0000000904007227 */ /* 0x000fe200078e00ff */
[----:B------:R-:W-:-:S02]  /*0cd0*/  CS2R R74, SRZ ;  /* 0x00000000004a7805 */ /* 0x000fc4000001ff00 */
[----:B------:R-:W-:Y:S02]  /*0ce0*/  CS2R R76, SRZ ;  /* 0x00000000004c7805 */ /* 0x000fe4000001ff00 */
[----:B------:R-:W-:Y:S01]  /*0cf0*/  CS2R R78, SRZ ;  /* 0x00000000004e7805 */ /* 0x000fe2000001ff00 */
[----:B------:R-:W-:Y:S01]  /*0d00*/  IMAD.HI.U32 R4, R4, R17, RZ ;  /* 0x0000001104047227 */ /* 0x000fe200078e00ff */
[----:B------:R-:W-:Y:S02]  /*0d10*/  CS2R R80, SRZ ;  /* 0x0000000000507805 */ /* 0x000fe4000001ff00 */
[----:B------:R-:W-:Y:S02]  /*0d20*/  CS2R R82, SRZ ;  /* 0x0000000000527805 */ /* 0x000fe4000001ff00 */
[----:B------:R-:W-:Y:S01]  /*0d30*/  CS2R R84, SRZ ;  /* 0x0000000000547805 */ /* 0x000fe2000001ff00 */
[----:B------:R-:W-:Y:S01]  /*0d40*/  IMAD.MOV R6, RZ, RZ, -R6 ;  /* 0x000000ffff067224 */ /* 0x000fe200078e0a06 */
[----:B------:R-:W-:Y:S01]  /*0d50*/  CS2R R86, SRZ ;  /* 0x0000000000567805 */ /* 0x000fe2000001ff00 */
[C---:B------:R-:W-:Y:S01]  /*0d60*/  IMAD R7, R15.reuse, R7, R16 ;  /* 0x000000070f077224 */ /* 0x040fe200078e0210 */
[----:B------:R-:W-:Y:S01]  /*0d70*/  IABS R16, R19 ;  /* 0x0000001300107213 */ /* 0x000fe20000000000 */
[----:B------:R-:W-:Y:S01]  /*0d80*/  IMAD.MOV R4, RZ, RZ, -R4 ;  /* 0x000000ffff047224 */ /* 0x000fe200078e0a04 */
[----:B------:R-:W-:Y:S01]  /*0d90*/  CS2R R56, SRZ ;  /* 0x0000000000387805 */ /* 0x000fe2000001ff00 */
[C---:B------:R-:W-:Y:S01]  /*0da0*/  IMAD R6, R15.reuse, R6, R14 ;  /* 0x000000060f067224 */ /* 0x040fe200078e020e */
[C---:B------:R-:W-:Y:S01]  /*0db0*/  ISETP.GT.U32.AND P2, PT, R15.reuse, R7, PT ;  /* 0x000000070f00720c */ /* 0x040fe20003f44070 */
[----:B------:R-:W-:Y:S01]  /*0dc0*/  IMAD.MOV R0, RZ, RZ, -R0 ;  /* 0x000000ffff007224 */ /* 0x000fe200078e0a00 */
[----:B------:R-:W-:Y:S01]  /*0dd0*/  CS2R R58, SRZ ;  /* 0x00000000003a7805 */ /* 0x000fe2000001ff00 */
[C---:B------:R-:W-:Y:S01]  /*0de0*/  IMAD R8, R15.reuse, R4, R17 ;  /* 0x000000040f087224 */ /* 0x040fe200078e0211 */
[C---:B------:R-:W-:Y:S01]  /*0df0*/  ISETP.GT.U32.AND P1, PT, R15.reuse, R6, PT ;  /* 0x000000060f00720c */ /* 0x040fe20003f24070 */
[----:B------:R-:W-:Y:S01]  /*0e00*/  IMAD R0, R15, R0, R9 ;  /* 0x000000000f007224 */ /* 0x000fe200078e0209 */
[----:B------:R-:W-:Y:S01]  /*0e10*/  LOP3.LUT R17, R29, 0x1e, RZ, 0xfc, !PT ;  /* 0x0000001e1d117812 */ /* 0x000fe200078efcff */
[----:B-1----:R-:W-:Y:S01]  /*0e20*/  IMAD.MOV R12, RZ, RZ, -R5 ;  /* 0x000000ffff0c7224 */ /* 0x002fe200078e0a05 */
[C---:B------:R-:W-:Y:S01]  /*0e30*/  ISETP.GT.U32.AND P3, PT, R15.reuse, R8, PT ;  /* 0x000000080f00720c */ /* 0x040fe20003f64070 */
[----:B------:R-:W-:Y:S01]  /*0e40*/  IMAD.MOV.U32 R4, RZ, RZ, RZ ;  /* 0x000000ffff047224 */ /* 0x000fe200078e00ff */
[----:B------:R-:W-:Y:S01]  /*0e50*/  ISETP.GT.U32.AND P0, PT, R15, R0, PT ;  /* 0x000000000f00720c */ /* 0x000fe20003f04070 */
[----:B------:R-:W-:Y:S01]  /*0e60*/  IMAD R9, R12, R27, RZ ;  /* 0x0000001b0c097224 */ /* 0x000fe200078e02ff */
[----:B------:R-:W-:Y:S01]  /*0e70*/  IABS R14, R17 ;  /* 0x00000011000e7213 */ /* 0x000fe20000000000 */
[----:B------:R-:W-:Y:S01]  /*0e80*/  @!P2 IMAD.IADD R7, R7, 0x1, -R15 ;  /* 0x000000010707a824 */ /* 0x000fe200078e0a0f */
[----:B------:R-:W-:Y:S01]  /*0e90*/  ISETP.GE.AND P4, PT, R17, RZ, PT ;  /* 0x000000ff1100720c */ /* 0x000fe20003f86270 */
[----:B------:R-:W-:Y:S01]  /*0ea0*/  IMAD.HI.U32 R4, R5, R9, R4 ;  /* 0x0000000905047227 */ /* 0x000fe200078e0004 */
[----:B------:R-:W-:-:S02]  /*0eb0*/  ISETP.GE.AND P2, PT, R19, RZ, PT ;  /* 0x000000ff1300720c */ /* 0x000fc40003f46270 */
[----:B------:R-:W-:Y:S02]  /*0ec0*/  CS2R R60, SRZ ;  /* 0x00000000003c7805 */ /* 0x000fe4000001ff00 */
[----:B------:R-:W-:Y:S01]  /*0ed0*/  CS2R R62, SRZ ;  /* 0x00000000003e7805 */ /* 0x000fe2000001ff00 */
[--C-:B------:R-:W-:Y:S01]  /*0ee0*/  @!P1 IMAD.IADD R6, R6, 0x1, -R15.reuse ;  /* 0x0000000106069824 */ /* 0x100fe200078e0a0f */
[C---:B------:R-:W-:Y:S01]  /*0ef0*/  ISETP.GT.U32.AND P1, PT, R15.reuse, R7, PT ;  /* 0x000000070f00720c */ /* 0x040fe20003f24070 */
[--C-:B------:R-:W-:Y:S01]  /*0f00*/  @!P3 IMAD.IADD R8, R8, 0x1, -R15.reuse ;  /* 0x000000010808b824 */ /* 0x100fe200078e0a0f */
[----:B------:R-:W-:Y:S01]  /*0f10*/  CS2R R64, SRZ ;  /* 0x0000000000407805 */ /* 0x000fe2000001ff00 */
[----:B------:R-:W-:Y:S01]  /*0f20*/  @!P0 IMAD.IADD R0, R0, 0x1, -R15 ;  /* 0x0000000100008824 */ /* 0x000fe200078e0a0f */
[C---:B------:R-:W-:Y:S01]  /*0f30*/  ISETP.GT.U32.AND P0, PT, R15.reuse, R6, PT ;  /* 0x000000060f00720c */ /* 0x040fe20003f04070 */
[----:B------:R-:W-:Y:S01]  /*0f40*/  IMAD.HI.U32 R5, R4, R14, RZ ;  /* 0x0000000e04057227 */ /* 0x000fe200078e00ff */
[----:B------:R-:W-:-:S02]  /*0f50*/  ISETP.GT.U32.AND P3, PT, R15, R8, PT ;  /* 0x000000080f00720c */ /* 0x000fc40003f64070 */
[----:B------:R-:W-:Y:S02]  /*0f60*/  CS2R R66, SRZ ;  /* 0x0000000000427805 */ /* 0x000fe4000001ff00 */
[----:B------:R-:W-:Y:S01]  /*0f70*/  ISETP.GT.U32.AND P6, PT, R15, R0, PT ;  /* 0x000000000f00720c */ /* 0x000fe20003fc4070 */
[----:B------:R-:W-:Y:S01]  /*0f80*/  IMAD.HI.U32 R9, R4, R16, RZ ;  /* 0x0000001004097227 */ /* 0x000fe200078e00ff */
[----:B------:R-:W-:Y:S02]  /*0f90*/  CS2R R68, SRZ ;  /* 0x0000000000447805 */ /* 0x000fe4000001ff00 */
[----:B------:R-:W-:Y:S02]  /*0fa0*/  CS2R R70, SRZ ;  /* 0x0000000000467805 */ /* 0x000fe4000001ff00 */
[----:B------:R-:W-:Y:S01]  /*0fb0*/  CS2R R40, SRZ ;  /* 0x0000000000287805 */ /* 0x000fe2000001ff00 */
[----:B------:R-:W-:Y:S01]  /*0fc0*/  @!P1 IMAD.IADD R7, R7, 0x1, -R15 ;  /* 0x0000000107079824 */ /* 0x000fe200078e0a0f */
[----:B------:R-:W-:Y:S01]  /*0fd0*/  ISETP.GE.AND P1, PT, R23, RZ, PT ;  /* 0x000000ff1700720c */ /* 0x000fe20003f26270 */
[----:B------:R-:W-:Y:S01]  /*0fe0*/  IMAD.MOV R5, RZ, RZ, -R5 ;  /* 0x000000ffff057224 */ /* 0x000fe200078e0a05 */
[----:B------:R-:W-:Y:S01]  /*0ff0*/  IABS R23, R36 ;  /* 0x0000002400177213 */ /* 0x000fe20000000000 */
[--C-:B------:R-:W-:Y:S01]  /*1000*/  @!P0 IMAD.IADD R6, R6, 0x1, -R15.reuse ;  /* 0x0000000106068824 */ /* 0x100fe200078e0a0f */
[----:B------:R-:W-:Y:S01]  /*1010*/  ISETP.GE.AND P0, PT, R22, RZ, PT ;  /* 0x000000ff1600720c */ /* 0x000fe20003f06270 */
[----:B------:R-:W-:Y:S01]  /*1020*/  @!P3 IMAD.IADD R8, R8, 0x1, -R15 ;  /* 0x000000010808b824 */ /* 0x000fe200078e0a0f */
[----:B------:R-:W-:Y:S01]  /*1030*/  ISETP.GE.AND P3, PT, R21, RZ, PT ;  /* 0x000000ff1500720c */ /* 0x000fe20003f66270 */
[----:B------:R-:W-:Y:S01]  /*1040*/  IMAD.MOV R17, RZ, RZ, -R9 ;  /* 0x000000ffff117224 */ /* 0x000fe200078e0a09 */
[----:B------:R-:W-:Y:S01]  /*1050*/  IABS R22, R34 ;  /* 0x0000002200167213 */ /* 0x000fe20000000000 */
[C---:B------:R-:W-:Y:S01]  /*1060*/  IMAD R9, R27.reuse, R5, R14 ;  /* 0x000000051b097224 */ /* 0x040fe200078e020e */
[----:B------:R-:W-:Y:S01]  /*1070*/  LOP3.LUT R5, RZ, R2, RZ, 0x33, !PT ;  /* 0x00000002ff057212 */ /* 0x000fe200078e33ff */
[----:B------:R-:W-:Y:S01]  /*1080*/  @!P6 IMAD.IADD R0, R0, 0x1, -R15 ;  /* 0x000000010000e824 */ /* 0x000fe200078e0a0f */
[----:B------:R-:W-:Y:S01]  /*1090*/  ISETP.GE.AND P6, PT, R20, RZ, PT ;  /* 0x000000ff1400720c */ /* 0x000fe20003fc6270 */
[----:B------:R-:W-:Y:S01]  /*10a0*/  @!P1 IMAD.MOV R6, RZ, RZ, -R6 ;  /* 0x000000ffff069224 */ /* 0x000fe200078e0a06 */
[----:B------:R-:W-:Y:S01]  /*10b0*/  ISETP.GT.U32.AND P1, PT, R27, R9, PT ;  /* 0x000000091b00720c */ /* 0x000fe20003f24070 */
[----:B------:R-:W-:Y:S01]  /*10c0*/  VIADD R15, R156, 0x10000 ;  /* 0x000100009c0f7836 */ /* 0x000fe20000000000 */
[----:B------:R-:W-:Y:S01]  /*10d0*/  IABS R20, R32 ;  /* 0x0000002000147213 */ /* 0x000fe20000000000 */
[----:B------:R-:W-:Y:S01]  /*10e0*/  @!P5 IMAD.MOV R0, RZ, RZ, -R0 ;  /* 0x000000ffff00d224 */ /* 0x000fe200078e0a00 */
[----:B------:R-:W-:Y:S01]  /*10f0*/  ISETP.NE.AND P5, PT, R2, RZ, PT ;  /* 0x000000ff0200720c */ /* 0x000fe20003fa5270 */
[----:B------:R-:W-:Y:S01]  /*1100*/  IMAD.HI.U32 R12, R4, R18, RZ ;  /* 0x00000012040c7227 */ /* 0x000fe200078e00ff */
[----:B------:R-:W-:-:S02]  /*1110*/  SHF.R.U32.HI R15, RZ, 0x4, R15 ;  /* 0x00000004ff0f7819 */ /* 0x000fc4000001160f */
[----:B------:R-:W-:Y:S02]  /*1120*/  CS2R R42, SRZ ;  /* 0x00000000002a7805 */ /* 0x000fe4000001ff00 */
[----:B------:R-:W-:Y:S01]  /*1130*/  SEL R31, R5, R0, !P5 ;  /* 0x00000000051f7207 */ /* 0x000fe20006800000 */
[----:B------:R-:W-:Y:S01]  /*1140*/  @!P0 IMAD.MOV R7, RZ, RZ, -R7 ;  /* 0x000000ffff078224 */ /* 0x000fe200078e0a07 */
[----:B------:R-:W-:Y:S01]  /*1150*/  SGXT.U32 R0, R15, 0xe ;  /* 0x0000000e0f00781a */ /* 0x000fe20000000000 */
[----:B------:R-:W-:Y:S01]  /*1160*/  @!P3 IMAD.MOV R8, RZ, RZ, -R8 ;  /* 0x000000ffff08b224 */ /* 0x000fe200078e0a08 */
[C---:B------:R-:W-:Y:S01]  /*1170*/  SEL R33, R5.reuse, R6, !P5 ;  /* 0x0000000605217207 */ /* 0x040fe20006800000 */
[----:B------:R-:W-:Y:S01]  /*1180*/  IMAD.MOV R19, RZ, RZ, -R12 ;  /* 0x000000ffff137224 */ /* 0x000fe200078e0a0c */
[----:B------:R-:W-:Y:S01]  /*1190*/  SEL R35, R5, R7, !P5 ;  /* 0x0000000705237207 */ /* 0x000fe20006800000 */
[----:B------:R-:W-:Y:S01]  /*11a0*/  IMAD R12, R27, R17, R16 ;  /* 0x000000111b0c7224 */ /* 0x000fe200078e0210 */
[----:B------:R-:W-:Y:S01]  /*11b0*/  SEL R5, R5, R8, !P5 ;  /* 0x0000000805057207 */ /* 0x000fe20006800000 */
[----:B------:R-:W-:Y:S01]  /*11c0*/  IMAD.MOV.U32 R6, RZ, RZ, RZ ;  /* 0x000000ffff067224 */ /* 0x000fe200078e00ff */
[----:B------:R-:W-:Y:S01]  /*11d0*/  IADD3 R26, P5, R0, 0x2, RZ ;  /* 0x00000002001a7810 */ /* 0x000fe20007fbe0ff */
[----:B------:R-:W-:Y:S01]  /*11e0*/  @!P1 IMAD.IADD R9, R9, 0x1, -R27 ;  /* 0x0000000109099824 */ /* 0x000fe200078e0a1b */
[----:B------:R-:W-:Y:S01]  /*11f0*/  LOP3.LUT R2, R29, 0x18, RZ, 0xfc, !PT ;  /* 0x000000181d027812 */ /* 0x000fe200078efcff */
[C---:B------:R-:W-:Y:S01]  /*1200*/  IMAD R14, R27.reuse, R19, R18 ;  /* 0x000000131b0e7224 */ /* 0x040fe200078e0212 */
[----:B------:R-:W-:Y:S01]  /*1210*/  ISETP.GT.U32.AND P0, PT, R27, R12, PT ;  /* 0x0000000c1b00720c */ /* 0x000fe20003f04070 */
[----:B------:R-:W-:Y:S01]  /*1220*/  IMAD.HI.U32 R19, R4, R23, RZ ;  /* 0x0000001704137227 */ /* 0x000fe200078e00ff */
[----:B------:R-:W-:-:S02]  /*1230*/  IADD3.X R28, R6, 0x40000040, RZ, P5, !PT ;  /* 0x40000040061c7810 */ /* 0x000fc40002ffe4ff */
[----:B------:R-:W-:Y:S02]  /*1240*/  CS2R R44, SRZ ;  /* 0x00000000002c7805 */ /* 0x000fe4000001ff00 */
[----:B------:R-:W-:Y:S02]  /*1250*/  ISETP.GE.AND P3, PT, R2, RZ, PT ;  /* 0x000000ff0200720c */ /* 0x000fe40003f66270 */
[----:B------:R-:W-:Y:S02]  /*1260*/  CS2R R46, SRZ ;  /* 0x00000000002e7805 */ /* 0x000fe4000001ff00 */
[----:B------:R-:W-:Y:S02]  /*1270*/  ISETP.GT.U32.AND P5, PT, R27, R9, PT ;  /* 0x000000091b00720c */ /* 0x000fe40003fa4070 */
[----:B------:R-:W-:Y:S02]  /*1280*/  CS2R R48, SRZ ;  /* 0x0000000000307805 */ /* 0x000fe4000001ff00 */
[----:B------:R-:W-:-:S02]  /*1290*/  IABS R2, R2 ;  /* 0x0000000200027213 */ /* 0x000fc40000000000 */
[----:B------:R-:W-:Y:S02]  /*12a0*/  CS2R R50, SRZ ;  /* 0x0000000000327805 */ /* 0x000fe4000001ff00 */
[----:B------:R-:W-:Y:S02]  /*12b0*/  R2UR UR18, R0 ;  /* 0x00000000001272ca */ /* 0x000fe400000e0000 */
[----:B------:R-:W-:Y:S02]  /*12c0*/  CS2R R52, SRZ ;  /* 0x0000000000347805 */ /* 0x000fe4000001ff00 */
[----:B------:R-:W-:Y:S01]  /*12d0*/  LOP3.LUT R7, R29, 0x16, RZ, 0xfc, !PT ;  /* 0x000000161d077812 */ /* 0x000fe200078efcff */
[----:B------:R-:W-:Y:S01]  /*12e0*/  IMAD.HI.U32 R0, R4, R2, RZ ;  /* 0x0000000204007227 */ /* 0x000fe200078e00ff */
[----:B------:R-:W-:Y:S02]  /*12f0*/  ISETP.GT.U32.AND P1, PT, R27, R14, PT ;  /* 0x0000000e1b00720c */ /* 0x000fe40003f24070 */
[----:B------:R-:W-:-:S02]  /*1300*/  CS2R R54, SRZ ;  /* 0x0000000000367805 */ /* 0x000fc4000001ff00 */
[----:B------:R-:W-:Y:S01]  /*1310*/  IABS R6, R7 ;  /* 0x0000000700067213 */ /* 0x000fe20000000000 */
[--C-:B------:R-:W-:Y:S01]  /*1320*/  @!P0 IMAD.IADD R12, R12, 0x1, -R27.reuse ;  /* 0x000000010c0c8824 */ /* 0x100fe200078e0a1b */
[----:B------:R-:W-:Y:S01]  /*1330*/  LOP3.LUT R18, R29, 0x12, RZ, 0xfc, !PT ;  /* 0x000000121d127812 */ /* 0x000fe200078efcff */
[----:B------:R-:W-:Y:S01]  /*1340*/  IMAD.MOV R0, RZ, RZ, -R0 ;  /* 0x000000ffff007224 */ /* 0x000fe200078e0a00 */
[----:B------:R-:W-:Y:S01]  /*1350*/  ISETP.GE.AND P0, PT, R7, RZ, PT ;  /* 0x000000ff0700720c */ /* 0x000fe20003f06270 */
[--C-:B------:R-:W-:Y:S01]  /*1360*/  @!P5 IMAD.IADD R9, R9, 0x1, -R27.reuse ;  /* 0x000000010909d824 */ /* 0x100fe200078e0a1b */
[C---:B------:R-:W-:Y:S01]  /*1370*/  ISETP.GT.U32.AND P5, PT, R27.reuse, R12, PT ;  /* 0x0000000c1b00720c */ /* 0x040fe20003fa4070 */
[----:B------:R-:W-:Y:S01]  /*1380*/  IMAD R0, R27, R0, R2 ;  /* 0x000000001b007224 */ /* 0x000fe200078e0202 */
[----:B------:R-:W-:Y:S01]  /*1390*/  LOP3.LUT R7, R29, 0x14, RZ, 0xfc, !PT ;  /* 0x000000141d077812 */ /* 0x000fe200078efcff */
[----:B------:R-:W-:Y:S01]  /*13a0*/  IMAD.HI.U32 R2, R4, R6, RZ ;  /* 0x0000000604027227 */ /* 0x000fe200078e00ff */
[----:B------:R-:W-:Y:S01]  /*13b0*/  IABS R16, R18 ;  /* 0x0000001200107213 */ /* 0x000fe20000000000 */
[----:B------:R-:W-:Y:S01]  /*13c0*/  UMOV UR19, 0x40000040 ;  /* 0x4000004000137882 */ /* 0x000fe20000000000 */
[----:B------:R-:W-:Y:S01]  /*13d0*/  IABS R15, R7 ;  /* 0x00000007000f7213 */ /* 0x000fe20000000000 */
[----:B------:R-:W-:Y:S01]  /*13e0*/  IMAD.MOV R2, RZ, RZ, -R2 ;  /* 0x000000ffff027224 */ /* 0x000fe200078e0a02 */
[----:B------:R-:W-:Y:S01]  /*13f0*/  IABS R17, R24 ;  /* 0x0000001800117213 */ /* 0x000fe20000000000 */
[----:B------:R-:W-:Y:S01]  /*1400*/  @!P1 IMAD.IADD R14, R14, 0x1, -R27 ;  /* 0x000000010e0e9824 */ /* 0x000fe200078e0a1b */
[----:B------:R-:W-:Y:S01]  /*1410*/  R2UR UR6, R26 ;  /* 0x000000001a0672ca */ /* 0x000fe200000e0000 */
[----:B------:R-:W-:Y:S01]  /*1420*/  @!P4 IMAD.MOV R9, RZ, RZ, -R9 ;  /* 0x000000ffff09c224 */ /* 0x000fe200078e0a09 */
[C---:B------:R-:W-:Y:S01]  /*1430*/  ISETP.GT.U32.AND P4, PT, R27.reuse, R0, PT ;  /* 0x000000001b00720c */ /* 0x040fe20003f84070 */
[C---:B------:R-:W-:Y:S01]  /*1440*/  IMAD R2, R27.reuse, R2, R6 ;  /* 0x000000021b027224 */ /* 0x040fe200078e0206 */
[C---:B------:R-:W-:Y:S01]  /*1450*/  ISETP.GT.U32.AND P1, PT, R27.reuse, R14, PT ;  /* 0x0000000e1b00720c */ /* 0x040fe20003f24070 */
[----:B------:R-:W-:Y:S01]  /*1460*/  @!P5 IMAD.IADD R12, R12, 0x1, -R27 ;  /* 0x000000010c0cd824 */ /* 0x000fe200078e0a1b */
[----:B------:R-:W1:Y:S01]  /*1470*/  LDC R26, c[0x0][0x234] ;  /* 0x00008d00ff1a7b82 */ /* 0x000e620000000800 */
[----:B------:R-:W-:Y:S01]  /*1480*/  IMAD.HI.U32 R6, R4, R15, RZ ;  /* 0x0000000f04067227 */ /* 0x000fe200078e00ff */
[----:B------:R-:W-:-:S02]  /*1490*/  ISETP.GT.U32.AND P5, PT, R27, R2, PT ;  /* 0x000000021b00720c */ /* 0x000fc40003fa4070 */
[----:B------:R-:W-:Y:S01]  /*14a0*/  R2UR UR7, R28 ;  /* 0x000000001c0772ca */ /* 0x000fe200000e0000 */
[----:B------:R-:W-:-:S04]  /*14b0*/  IMAD.HI.U32 R8, R4, R17, RZ ;  /* 0x0000001104087227 */ /* 0x000fc800078e00ff */
[--C-:B------:R-:W-:Y:S02]  /*14c0*/  @!P4 IMAD.IADD R0, R0, 0x1, -R27.reuse ;  /* 0x000000010000c824 */ /* 0x100fe400078e0a1b */
[----:B------:R-:W-:Y:S01]  /*14d0*/  @!P1 IMAD.IADD R14, R14, 0x1, -R27 ;  /* 0x000000010e0e9824 */ /* 0x000fe200078e0a1b */
[----:B------:R-:W-:Y:S01]  /*14e0*/  ISETP.GE.AND P1, PT, R7, RZ, PT ;  /* 0x000000ff0700720c */ /* 0x000fe20003f26270 */
[----:B------:R-:W-:Y:S01]  /*14f0*/  IMAD.HI.U32 R7, R4, R16, RZ ;  /* 0x0000001004077227 */ /* 0x000fe200078e00ff */
[----:B------:R-:W-:-:S03]  /*1500*/  ISETP.GT.U32.AND P4, PT, R27, R0, PT ;  /* 0x000000001b00720c */ /* 0x000fc60003f84070 */
[----:B------:R-:W-:Y:S02]  /*1510*/  @!P5 IMAD.IADD R2, R2, 0x1, -R27 ;  /* 0x000000010202d824 */ /* 0x000fe400078e0a1b */
[----:B------:R-:W-:Y:S02]  /*1520*/  IMAD.MOV R7, RZ, RZ, -R7 ;  /* 0x000000ffff077224 */ /* 0x000fe400078e0a07 */
[----:B------:R-:W-:Y:S01]  /*1530*/  @!P2 IMAD.MOV R12, RZ, RZ, -R12 ;  /* 0x000000ffff0ca224 */ /* 0x000fe200078e0a0c */
[C---:B------:R-:W-:Y:S01]  /*1540*/  ISETP.GT.U32.AND P5, PT, R27.reuse, R2, PT ;  /* 0x000000021b00720c */ /* 0x040fe20003fa4070 */
[----:B------:R-:W-:Y:S01]  /*1550*/  IMAD.MOV R6, RZ, RZ, -R6 ;  /* 0x000000ffff067224 */ /* 0x000fe200078e0a06 */
[----:B------:R-:W-:Y:S01]  /*1560*/  ISETP.GE.AND P2, PT, R18, RZ, PT ;  /* 0x000000ff1200720c */ /* 0x000fe20003f46270 */
[----:B------:R-:W-:Y:S02]  /*1570*/  IMAD.MOV R18, RZ, RZ, -R8 ;  /* 0x000000ffff127224 */ /* 0x000fe400078e0a08 */
[----:B------:R-:W-:-:S02]  /*1580*/  IMAD R8, R27, R7, R16 ;  /* 0x000000071b087224 */ /* 0x000fc400078e0210 */
[C---:B------:R-:W-:Y:S02]  /*1590*/  IMAD R6, R27.reuse, R6, R15 ;  /* 0x000000061b067224 */ /* 0x040fe400078e020f */
[C---:B------:R-:W-:Y:S01]  /*15a0*/  IMAD R15, R27.reuse, R18, R17 ;  /* 0x000000121b0f7224 */ /* 0x040fe200078e0211 */
[----:B------:R-:W-:Y:S01]  /*15b0*/  IABS R18, R30 ;  /* 0x0000001e00127213 */ /* 0x000fe20000000000 */
[--C-:B------:R-:W-:Y:S01]  /*15c0*/  @!P4 IMAD.IADD R0, R0, 0x1, -R27.reuse ;  /* 0x000000010000c824 */ /* 0x100fe200078e0a1b */
[C---:B------:R-:W-:Y:S01]  /*15d0*/  ISETP.GT.U32.AND P4, PT, R27.reuse, R8, PT ;  /* 0x000000081b00720c */ /* 0x040fe20003f84070 */
[----:B------:R-:W-:Y:S01]  /*15e0*/  @!P5 IMAD.IADD R2, R2, 0x1, -R27 ;  /* 0x000000010202d824 */ /* 0x000fe200078e0a1b */
[C---:B------:R-:W-:Y:S01]  /*15f0*/  ISETP.GT.U32.AND P5, PT, R27.reuse, R15, PT ;  /* 0x0000000f1b00720c */ /* 0x040fe20003fa4070 */
[----:B------:R-:W-:Y:S01]  /*1600*/  @!P6 IMAD.MOV R14, RZ, RZ, -R14 ;  /* 0x000000ffff0ee224 */ /* 0x000fe200078e0a0e */
[----:B------:R-:W-:Y:S01]  /*1610*/  ISETP.GT.U32.AND P6, PT, R27, R6, PT ;  /* 0x000000061b00720c */ /* 0x000fe20003fc4070 */
[----:B------:R-:W-:-:S04]  /*1620*/  IMAD.HI.U32 R7, R4, R18, RZ ;  /* 0x0000001204077227 */ /* 0x000fc800078e00ff */
[----:B------:R-:W-:-:S04]  /*1630*/  IMAD.HI.U32 R16, R4, R20, RZ ;  /* 0x0000001404107227 */ /* 0x000fc800078e00ff */
[--C-:B------:R-:W-:Y:S02]  /*1640*/  @!P4 IMAD.IADD R8, R8, 0x1, -R27.reuse ;  /* 0x000000010808c824 */ /* 0x100fe400078e0a1b */
[--C-:B------:R-:W-:Y:S02]  /*1650*/  @!P5 IMAD.IADD R15, R15, 0x1, -R27.reuse ;  /* 0x000000010f0fd824 */ /* 0x100fe400078e0a1b */
[----:B------:R-:W-:Y:S01]  /*1660*/  @!P6 IMAD.IADD R6, R6, 0x1, -R27 ;  /* 0x000000010606e824 */ /* 0x000fe200078e0a1b */
[C---:B------:R-:W-:Y:S01]  /*1670*/  ISETP.GT.U32.AND P4, PT, R27.reuse, R8, PT ;  /* 0x000000081b00720c */ /* 0x040fe20003f84070 */
[----:B------:R-:W-:Y:S01]  /*1680*/  IMAD.MOV R7, RZ, RZ, -R7 ;  /* 0x000000ffff077224 */ /* 0x000fe200078e0a07 */
[C---:B------:R-:W-:Y:S01]  /*1690*/  ISETP.GT.U32.AND P5, PT, R27.reuse, R15, PT ;  /* 0x0000000f1b00720c */ /* 0x040fe20003fa4070 */
[----:B------:R-:W-:Y:S01]  /*16a0*/  IMAD.MOV R21, RZ, RZ, -R16 ;  /* 0x000000ffff157224 */ /* 0x000fe200078e0a10 */
[C---:B------:R-:W-:Y:S01]  /*16b0*/  ISETP.GT.U32.AND P6, PT, R27.reuse, R6, PT ;  /* 0x000000061b00720c */ /* 0x040fe20003fc4070 */
[----:B------:R-:W-:-:S02]  /*16c0*/  IMAD R16, R27, R7, R18 ;  /* 0x000000071b107224 */ /* 0x000fc400078e0212 */
[----:B------:R-:W-:Y:S01]  /*16d0*/  IMAD R18, R27, R21, R20 ;  /* 0x000000151b127224 */ /* 0x000fe200078e0214 */
[----:B------:R-:W-:Y:S01]  /*16e0*/  IABS R21, R39 ;  /* 0x0000002700157213 */ /* 0x000fe20000000000 */
[----:B------:R-:W-:-:S04]  /*16f0*/  IMAD.HI.U32 R17, R4, R22, RZ ;  /* 0x0000001604117227 */ /* 0x000fc800078e00ff */
[--C-:B------:R-:W-:Y:S01]  /*1700*/  @!P4 IMAD.IADD R8, R8, 0x1, -R27.reuse ;  /* 0x000000010808c824 */ /* 0x100fe200078e0a1b */
[----:B------:R-:W-:Y:S01]  /*1710*/  ISETP.GT.U32.AND P4, PT, R27, R16, PT ;  /* 0x000000101b00720c */ /* 0x000fe20003f84070 */
[----:B------:R-:W-:Y:S01]  /*1720*/  @!P5 IMAD.IADD R15, R15, 0x1, -R27 ;  /* 0x000000010f0fd824 */ /* 0x000fe200078e0a1b */
[C---:B------:R-:W-:Y:S01]  /*1730*/  ISETP.GT.U32.AND P5, PT, R27.reuse, R18, PT ;  /* 0x000000121b00720c */ /* 0x040fe20003fa4070 */
[----:B------:R-:W-:Y:S02]  /*1740*/  IMAD.MOV R17, RZ, RZ, -R17 ;  /* 0x000000ffff117224 */ /* 0x000fe400078e0a11 */
[----:B------:R-:W-:Y:S01]  /*1750*/  @!P6 IMAD.IADD R6, R6, 0x1, -R27 ;  /* 0x000000010606e824 */ /* 0x000fe200078e0a1b */
[----:B------:R-:W-:Y:S01]  /*1760*/  ISETP.GE.AND P6, PT, R24, RZ, PT ;  /* 0x000000ff1800720c */ /* 0x000fe20003fc6270 */
[----:B------:R-:W-:Y:S01]  /*1770*/  IMAD.MOV R24, RZ, RZ, -R19 ;  /* 0x000000ffff187224 */ /* 0x000fe200078e0a13 */
[----:B------:R-:W-:Y:S01]  /*1780*/  IABS R19, R38 ;  /* 0x0000002600137213 */ /* 0x000fe20000000000 */
[----:B------:R-:W-:-:S02]  /*1790*/  IMAD R20, R27, R17, R22 ;  /* 0x000000111b147224 */ /* 0x000fc400078e0216 */
[C---:B------:R-:W-:Y:S01]  /*17a0*/  IMAD R22, R27.reuse, R24, R23 ;  /* 0x000000181b167224 */ /* 0x040fe200078e0217 */
[----:B------:R-:W-:Y:S01]  /*17b0*/  IABS R23, R37 ;  /* 0x0000002500177213 */ /* 0x000fe20000000000 */
[--C-:B------:R-:W-:Y:S01]  /*17c0*/  @!P4 IMAD.IADD R16, R16, 0x1, -R27.reuse ;  /* 0x000000011010c824 */ /* 0x100fe200078e0a1b */
[C---:B------:R-:W-:Y:S01]  /*17d0*/  ISETP.GT.U32.AND P4, PT, R27.reuse, R20, PT ;  /* 0x000000141b00720c */ /* 0x040fe20003f84070 */
[----:B------:R-:W-:Y:S02]  /*17e0*/  IMAD.MOV.U32 R7, RZ, RZ, R0 ;  /* 0x000000ffff077224 */ /* 0x000fe400078e0000 */
[----:B------:R-:W-:Y:S01]  /*17f0*/  @!P5 IMAD.IADD R18, R18, 0x1, -R27 ;  /* 0x000000011212d824 */ /* 0x000fe200078e0a1b */
[----:B------:R-:W-:Y:S01]  /*1800*/  ISETP.GT.U32.AND P5, PT, R27, R16, PT ;  /* 0x000000101b00720c */ /* 0x000fe20003fa4070 */
[----:B------:R-:W-:-:S04]  /*1810*/  IMAD.HI.U32 R0, R4, R23, RZ ;  /* 0x0000001704007227 */ /* 0x000fc800078e00ff */
[----:B------:R-:W-:Y:S01]  /*1820*/  @!P3 IMAD.MOV R7, RZ, RZ, -R7 ;  /* 0x000000ffff07b224 */ /* 0x000fe200078e0a07 */
[C---:B------:R-:W-:Y:S01]  /*1830*/  ISETP.GT.U32.AND P3, PT, R27.reuse, R22, PT ;  /* 0x000000161b00720c */ /* 0x040fe20003f64070 */
[----:B------:R-:W-:Y:S02]  /*1840*/  IMAD.MOV R24, RZ, RZ, -R0 ;  /* 0x000000ffff187224 */ /* 0x000fe400078e0a00 */
[----:B------:R-:W-:Y:S01]  /*1850*/  @!P4 IMAD.IADD R20, R20, 0x1, -R27 ;  /* 0x000000011414c824 */ /* 0x000fe200078e0a1b */
[C---:B------:R-:W-:Y:S01]  /*1860*/  ISETP.GT.U32.AND P4, PT, R27.reuse, R18, PT ;  /* 0x000000121b00720c */ /* 0x040fe20003f84070 */
[C---:B------:R-:W-:Y:S02]  /*1870*/  IMAD R23, R27.reuse, R24, R23 ;  /* 0x000000181b177224 */ /* 0x040fe400078e0217 */
[----:B------:R-:W-:Y:S02]  /*1880*/  @!P5 IMAD.IADD R16, R16, 0x1, -R27 ;  /* 0x000000011010d824 */ /* 0x000fe400078e0a1b */
[----:B------:R-:W-:Y:S01]  /*1890*/  IMAD.HI.U32 R0, R4, R25, RZ ;  /* 0x0000001904007227 */ /* 0x000fe200078e00ff */
[----:B------:R-:W-:-:S03]  /*18a0*/  ISETP.GT.U32.AND P5, PT, R27, R23, PT ;  /* 0x000000171b00720c */ /* 0x000fc60003fa4070 */
[----:B------:R-:W-:Y:S01]  /*18b0*/  @!P0 IMAD.MOV R2, RZ, RZ, -R2 ;  /* 0x000000ffff028224 */ /* 0x000fe200078e0a02 */
[----:B------:R-:W-:Y:S01]  /*18c0*/  ISETP.GT.U32.AND P0, PT, R27, R20, PT ;  /* 0x000000141b00720c */ /* 0x000fe20003f04070 */
[----:B------:R-:W-:Y:S02]  /*18d0*/  @!P3 IMAD.IADD R22, R22, 0x1, -R27 ;  /* 0x000000011616b824 */ /* 0x000fe400078e0a1b */
[----:B------:R-:W-:-:S03]  /*18e0*/  IMAD.HI.U32 R17, R4, R19, RZ ;  /* 0x0000001304117227 */ /* 0x000fc600078e00ff */
[----:B------:R-:W-:Y:S01]  /*18f0*/  ISETP.GT.U32.AND P3, PT, R27, R22, PT ;  /* 0x000000161b00720c */ /* 0x000fe20003f64070 */
[----:B------:R-:W-:Y:S02]  /*1900*/  IMAD.MOV R24, RZ, RZ, -R0 ;  /* 0x000000ffff187224 */ /* 0x000fe400078e0a00 */
[----:B------:R-:W-:-:S04]  /*1910*/  IMAD.HI.U32 R4, R4, R21, RZ ;  /* 0x0000001504047227 */ /* 0x000fc800078e00ff */
[----:B------:R-:W-:Y:S02]  /*1920*/  IMAD.MOV R0, RZ, RZ, -R17 ;  /* 0x000000ffff007224 */ /* 0x000fe400078e0a11 */
[C---:B------:R-:W-:Y:S02]  /*1930*/  IMAD R25, R27.reuse, R24, R25 ;  /* 0x000000181b197224 */ /* 0x040fe400078e0219 */
[----:B------:R-:W-:Y:S02]  /*1940*/  IMAD.MOV R24, RZ, RZ, -R4 ;  /* 0x000000ffff187224 */ /* 0x000fe400078e0a04 */
[----:B------:R-:W-:Y:S01]  /*1950*/  IMAD R4, R27, R0, R19 ;  /* 0x000000001b047224 */ /* 0x000fe200078e0213 */
[----:B------:R-:W-:Y:S01]  /*1960*/  SHF.R.U32.HI R0, RZ, 0x4, R156 ;  /* 0x00000004ff007819 */ /* 0x000fe2000001169c */
[----:B------:R-:W-:Y:S02]  /*1970*/  IMAD.MOV.U32 R17, RZ, RZ, R6 ;  /* 0x000000ffff117224 */ /* 0x000fe400078e0006 */
[--C-:B------:R-:W-:Y:S01]  /*1980*/  @!P5 IMAD.IADD R23, R23, 0x1, -R27.reuse ;  /* 0x000000011717d824 */ /* 0x100fe200078e0a1b */
[----:B------:R-:W-:Y:S01]  /*1990*/  ISETP.GE.AND P5, PT, R30, RZ, PT ;  /* 0x000000ff1e00720c */ /* 0x000fe20003fa6270 */
[----:B------:R-:W-:Y:S01]  /*19a0*/  @!P4 IMAD.IADD R18, R18, 0x1, -R27 ;  /* 0x000000011212c824 */ /* 0x000fe200078e0a1b */
[C---:B------:R-:W-:Y:S01]  /*19b0*/  ISETP.GT.U32.AND P4, PT, R27.reuse, R25, PT ;  /* 0x000000191b00720c */ /* 0x040fe20003f84070 */
[C---:B------:R-:W-:Y:S01]  /*19c0*/  IMAD R24, R27.reuse, R24, R21 ;  /* 0x000000181b187224 */ /* 0x040fe200078e0215 */
[----:B------:R-:W-:Y:S01]  /*19d0*/  SGXT.U32 R153, R0, 0xe ;  /* 0x0000000e0099781a */ /* 0x000fe20000000000 */
[----:B------:R-:W-:Y:S01]  /*19e0*/  @!P0 IMAD.IADD R20, R20, 0x1, -R27 ;  /* 0x0000000114148824 */ /* 0x000fe200078e0a1b */
[C---:B------:R-:W-:Y:S01]  /*19f0*/  ISETP.GT.U32.AND P0, PT, R27.reuse, R4, PT ;  /* 0x000000041b00720c */ /* 0x040fe20003f04070 */
[----:B------:R-:W-:Y:S01]  /*1a00*/  @!P1 IMAD.MOV R17, RZ, RZ, -R17 ;  /* 0x000000ffff119224 */ /* 0x000fe200078e0a11 */
[C---:B------:R-:W-:Y:S01]  /*1a10*/  ISETP.GT.U32.AND P1, PT, R27.reuse, R23, PT ;  /* 0x000000171b00720c */ /* 0x040fe20003f24070 */
[----:B------:R-:W-:Y:S01]  /*1a20*/  @!P3 IMAD.IADD R22, R22, 0x1, -R27 ;  /* 0x000000011616b824 */ /* 0x000fe200078e0a1b */
[----:B------:R-:W-:Y:S01]  /*1a30*/  ISETP.GT.U32.AND P3, PT, R27, R24, PT ;  /* 0x000000181b00720c */ /* 0x000fe20003f64070 */
[----:B------:R-:W-:Y:S01]  /*1a40*/  IMAD.MOV.U32 R19, RZ, RZ, R8 ;  /* 0x000000ffff137224 */ /* 0x000fe200078e0008 */
[----:B------:R-:W2:Y:S01]  /*1a50*/  LDC R30, c[0x0][0x240] ;  /* 0x00009000ff1e7b82 */ /* 0x000ea20000000800 */
[----:B------:R-:W-:-:S02]  /*1a60*/  @!P5 IMAD.MOV R16, RZ, RZ, -R16 ;  /* 0x000000ffff10d224 */ /* 0x000fc400078e0a10 */
[----:B------:R-:W-:Y:S01]  /*1a70*/  @!P4 IMAD.IADD R25, R25, 0x1, -R27 ;  /* 0x000000011919c824 */ /* 0x000fe200078e0a1b */
[----:B------:R-:W-:Y:S01]  /*1a80*/  IADD3 R0, P4, R153, 0x80, RZ ;  /* 0x0000008099007810 */ /* 0x000fe20007f9e0ff */
[----:B------:R-:W-:Y:S02]  /*1a90*/  @!P2 IMAD.MOV R19, RZ, RZ, -R19 ;  /* 0x000000ffff13a224 */ /* 0x000fe400078e0a13 */
[--C-:B------:R-:W-:Y:S01]  /*1aa0*/  @!P0 IMAD.IADD R4, R4, 0x1, -R27.reuse ;  /* 0x0000000104048824 */ /* 0x100fe200078e0a1b */
[----:B------:R-:W-:Y:S01]  /*1ab0*/  ISETP.GT.U32.AND P0, PT, R27, R25, PT ;  /* 0x000000191b00720c */ /* 0x000fe20003f04070 */
[--C-:B------:R-:W-:Y:S01]  /*1ac0*/  @!P1 IMAD.IADD R23, R23, 0x1, -R27.reuse ;  /* 0x0000000117179824 */ /* 0x100fe200078e0a1b */
[----:B------:R-:W-:Y:S01]  /*1ad0*/  ISETP.GE.AND P1, PT, R32, RZ, PT ;  /* 0x000000ff2000720c */ /* 0x000fe20003f26270 */
[----:B------:R-:W-:Y:S01]  /*1ae0*/  @!P3 IMAD.IADD R24, R24, 0x1, -R27 ;  /* 0x000000011818b824 */ /* 0x000fe200078e0a1b */
[C---:B------:R-:W-:Y:S01]  /*1af0*/  ISETP.GT.U32.AND P2, PT, R27.reuse, R4, PT ;  /* 0x000000041b00720c */ /* 0x040fe20003f44070 */
[----:B------:R-:W-:Y:S01]  /*1b00*/  IMAD.MOV.U32 R21, RZ, RZ, R15 ;  /* 0x000000ffff157224 */ /* 0x000fe200078e000f */
[----:B------:R-:W-:Y:S01]  /*1b10*/  R2UR UR4, R0 ;  /* 0x00000000000472ca */ /* 0x000fe200000e0000 */
[----:B------:R-:W-:Y:S01]  /*1b20*/  IMAD.MOV.U32 R0, RZ, RZ, RZ ;  /* 0x000000ffff007224 */ /* 0x000fe200078e00ff */
[----:B------:R-:W-:Y:S01]  /*1b30*/  ISETP.GT.U32.AND P5, PT, R27, R24, PT ;  /* 0x000000181b00720c */ /* 0x000fe20003fa4070 */
[----:B------:R-:W3:Y:S01]  /*1b40*/  LDC R15, c[0x0][0x23c] ;  /* 0x00008f00ff0f7b82 */ /* 0x000ee20000000800 */
[----:B------:R-:W-:Y:S01]  /*1b50*/  @!P6 IMAD.MOV R21, RZ, RZ, -R21 ;  /* 0x000000ffff15e224 */ /* 0x000fe200078e0a15 */
[----:B------:R-:W-:Y:S01]  /*1b60*/  ISETP.GE.AND P6, PT, R29, RZ, PT ;  /* 0x000000ff1d00720c */ /* 0x000fe20003fc6270 */
[----:B-1----:R-:W-:Y:S01]  /*1b70*/  IMAD R5, R5, R26, RZ ;  /* 0x0000001a05057224 */ /* 0x002fe200078e02ff */
[----:B------:R-:W-:Y:S01]  /*1b80*/  IADD3.X R0, R0, 0x40000040, RZ, P4, !PT ;  /* 0x4000004000007810 */ /* 0x000fe200027fe4ff */
[--C-:B------:R-:W-:Y:S01]  /*1b90*/  @!P0 IMAD.IADD R25, R25, 0x1, -R27.reuse ;  /* 0x0000000119198824 */ /* 0x100fe200078e0a1b */
[----:B------:R-:W-:Y:S01]  /*1ba0*/  ISETP.GE.AND P4, PT, R38, RZ, PT ;  /* 0x000000ff2600720c */ /* 0x000fe20003f86270 */
[----:B------:R-:W-:Y:S01]  /*1bb0*/  @!P1 IMAD.MOV R18, RZ, RZ, -R18 ;  /* 0x000000ffff129224 */ /* 0x000fe200078e0a12 */
[----:B------:R-:W-:Y:S01]  /*1bc0*/  ISETP.GE.AND P1, PT, R39, RZ, PT ;  /* 0x000000ff2700720c */ /* 0x000fe20003f26270 */
[--C-:B------:R-:W-:Y:S01]  /*1bd0*/  @!P2 IMAD.IADD R4, R4, 0x1, -R27.reuse ;  /* 0x000000010404a824 */ /* 0x100fe200078e0a1b */
[----:B------:R-:W1:Y:S01]  /*1be0*/  LDC.64 R28, c[0x0][0x218] ;  /* 0x00008600ff1c7b82 */ /* 0x000e620000000a00 */
[----:B------:R-:W-:Y:S01]  /*1bf0*/  ISETP.GE.AND P3, PT, R34, RZ, PT ;  /* 0x000000ff2200720c */ /* 0x000fe20003f66270 */
[----:B------:R-:W-:Y:S01]  /*1c00*/  @!P5 IMAD.IADD R24, R24, 0x1, -R27 ;  /* 0x000000011818d824 */ /* 0x000fe200078e0a1b */
[----:B------:R-:W-:Y:S01]  /*1c10*/  ISETP.GE.AND P0, PT, R36, RZ, PT ;  /* 0x000000ff2400720c */ /* 0x000fe20003f06270 */
[----:B------:R-:W-:Y:S01]  /*1c20*/  IMAD.MOV.U32 R27, RZ, RZ, R25 ;  /* 0x000000ffff1b7224 */ /* 0x000fe200078e0019 */
[----:B------:R-:W-:-:S02]  /*1c30*/  ISETP.GE.AND P2, PT, R37, RZ, PT ;  /* 0x000000ff2500720c */ /* 0x000fc40003f46270 */
[----:B------:R-:W-:Y:S02]  /*1c40*/  CS2R R36, SRZ ;  /* 0x0000000000247805 */ /* 0x000fe4000001ff00 */
[----:B------:R-:W-:Y:S01]  /*1c50*/  R2UR UR5, R0 ;  /* 0x00000000000572ca */ /* 0x000fe200000e0000 */
[----:B------:R-:W-:Y:S01]  /*1c60*/  @!P6 IMAD.MOV R27, RZ, RZ, -R27 ;  /* 0x000000ffff1be224 */ /* 0x000fe200078e0a1b */
[----:B------:R-:W-:Y:S01]  /*1c70*/  ISETP.NE.AND P5, PT, R3, RZ, PT ;  /* 0x000000ff0300720c */ /* 0x000fe20003fa5270 */
[----:B------:R-:W-:Y:S01]  /*1c80*/  @!P4 IMAD.MOV R4, RZ, RZ, -R4 ;  /* 0x000000ffff04c224 */ /* 0x000fe200078e0a04 */
[----:B------:R-:W-:Y:S01]  /*1c90*/  LOP3.LUT R0, RZ, R3, RZ, 0x33, !PT ;  /* 0x00000003ff007212 */ /* 0x000fe200078e33ff */
[----:B------:R-:W-:Y:S01]  /*1ca0*/  IMAD.MOV.U32 R3, RZ, RZ, R24 ;  /* 0x000000ffff037224 */ /* 0x000fe200078e0018 */
[----:B------:R-:W-:Y:S01]  /*1cb0*/  CS2R R38, SRZ ;  /* 0x0000000000267805 */ /* 0x000fe2000001ff00 */
[----:B------:R-:W-:Y:S01]  /*1cc0*/  @!P3 IMAD.MOV R20, RZ, RZ, -R20 ;  /* 0x000000ffff14b224 */ /* 0x000fe200078e0a14 */
[C---:B------:R-:W-:Y:S01]  /*1cd0*/  SEL R9, R0.reuse, R9, !P5 ;  /* 0x0000000900097207 */ /* 0x040fe20006800000 */
[----:B------:R-:W-:Y:S01]  /*1ce0*/  @!P1 IMAD.MOV R3, RZ, RZ, -R3 ;  /* 0x000000ffff039224 */ /* 0x000fe200078e0a03 */
[C---:B------:R-:W-:Y:S01]  /*1cf0*/  SEL R8, R0.reuse, R2, !P5 ;  /* 0x0000000200087207 */ /* 0x040fe20006800000 */
[----:B------:R-:W-:Y:S01]  /*1d00*/  @!P0 IMAD.MOV R22, RZ, RZ, -R22 ;  /* 0x000000ffff168224 */ /* 0x000fe200078e0a16 */
[C---:B------:R-:W-:Y:S01]  /*1d10*/  SEL R24, R0.reuse, R4, !P5 ;  /* 0x0000000400187207 */ /* 0x040fe20006800000 */
[----:B------:R-:W-:Y:S01]  /*1d20*/  @!P2 IMAD.MOV R23, RZ, RZ, -R23 ;  /* 0x000000ffff17a224 */ /* 0x000fe200078e0a17 */
[C---:B------:R-:W-:Y:S01]  /*1d30*/  SEL R25, R0.reuse, R3, !P5 ;  /* 0x0000000300197207 */ /* 0x040fe20006800000 */
[----:B------:R-:W-:Y:S01]  /*1d40*/  IMAD R3, R35, R26, RZ ;  /* 0x0000001a23037224 */ /* 0x000fe200078e02ff */
[----:B------:R-:W-:Y:S01]  /*1d50*/  SEL R6, R0, R12, !P5 ;  /* 0x0000000c00067207 */ /* 0x000fe20006800000 */
[----:B---3--:R-:W-:Y:S01]  /*1d60*/  IMAD R4, R152, R15, RZ ;  /* 0x0000000f98047224 */ /* 0x008fe200078e02ff */
[C---:B------:R-:W-:Y:S01]  /*1d70*/  SEL R14, R0.reuse, R14, !P5 ;  /* 0x0000000e000e7207 */ /* 0x040fe20006800000 */
[----:B------:R-:W-:Y:S01]  /*1d80*/  IMAD R2, R33, R26, RZ ;  /* 0x0000001a21027224 */ /* 0x000fe200078e02ff */
[C---:B------:R-:W-:Y:S01]  /*1d90*/  SEL R7, R0.reuse, R7, !P5 ;  /* 0x0000000700077207 */ /* 0x040fe20006800000 */
[-C--:B--2---:R-:W-:Y:S01]  /*1da0*/  IMAD R9, R9, R30.reuse, RZ ;  /* 0x0000001e09097224 */ /* 0x084fe200078e02ff */
[----:B------:R-:W-:Y:S01]  /*1db0*/  SEL R17, R0, R17, !P5 ;  /* 0x0000001100117207 */ /* 0x000fe20006800000 */
[-C--:B------:R-:W-:Y:S01]  /*1dc0*/  IMAD R6, R6, R30.reuse, RZ ;  /* 0x0000001e06067224 */ /* 0x080fe200078e02ff */
[----:B------:R-:W-:Y:S01]  /*1dd0*/  SEL R19, R0, R19, !P5 ;  /* 0x0000001300137207 */ /* 0x000fe20006800000 */
[-C--:B------:R-:W-:Y:S01]  /*1de0*/  IMAD R14, R14, R30.reuse, RZ ;  /* 0x0000001e0e0e7224 */ /* 0x080fe200078e02ff */
[C---:B------:R-:W-:Y:S01]  /*1df0*/  SEL R21, R0.reuse, R21, !P5 ;  /* 0x0000001500157207 */ /* 0x040fe20006800000 */
[----:B------:R-:W-:Y:S01]  /*1e00*/  IMAD R7, R7, R30, RZ ;  /* 0x0000001e07077224 */ /* 0x000fe200078e02ff */
[----:B------:R-:W-:Y:S01]  /*1e10*/  SEL R16, R0, R16, !P5 ;  /* 0x0000001000107207 */ /* 0x000fe20006800000 */
[----:B------:R-:W-:Y:S01]  /*1e20*/  IMAD R8, R8, R30, RZ ;  /* 0x0000001e08087224 */ /* 0x000fe200078e02ff */
[C---:B------:R-:W-:Y:S01]  /*1e30*/  SEL R18, R0.reuse, R18, !P5 ;  /* 0x0000001200127207 */ /* 0x040fe20006800000 */
[----:B------:R-:W-:Y:S01]  /*1e40*/  IMAD R17, R17, R30, RZ ;  /* 0x0000001e11117224 */ /* 0x000fe200078e02ff */
[C---:B------:R-:W-:Y:S01]  /*1e50*/  SEL R20, R0.reuse, R20, !P5 ;  /* 0x0000001400147207 */ /* 0x040fe20006800000 */
[----:B------:R-:W-:Y:S01]  /*1e60*/  IMAD R19, R19, R30, RZ ;  /* 0x0000001e13137224 */ /* 0x000fe200078e02ff */
[C---:B------:R-:W-:Y:S01]  /*1e70*/  SEL R22, R0.reuse, R22, !P5 ;  /* 0x0000001600167207 */ /* 0x040fe20006800000 */
[-C--:B------:R-:W-:Y:S01]  /*1e80*/  IMAD R21, R21, R30.reuse, RZ ;  /* 0x0000001e15157224 */ /* 0x080fe200078e02ff */
[----:B------:R-:W-:Y:S01]  /*1e90*/  SEL R23, R0, R23, !P5 ;  /* 0x0000001700177207 */ /* 0x000fe20006800000 */
[----:B------:R-:W-:Y:S01]  /*1ea0*/  IMAD R16, R16, R30, RZ ;  /* 0x0000001e10107224 */ /* 0x000fe200078e02ff */
[----:B------:R-:W-:Y:S01]  /*1eb0*/  SEL R27, R0, R27, !P5 ;  /* 0x0000001b001b7207 */ /* 0x000fe20006800000 */
[----:B------:R-:W-:Y:S01]  /*1ec0*/  IMAD R0, R31, R26, RZ ;  /* 0x0000001a1f007224 */ /* 0x000fe200078e02ff */
[----:B0-----:R-:W-:Y:S01]  /*1ed0*/  LEA R186, P2, R3, R188, 0x1 ;  /* 0x000000bc03ba7211 */ /* 0x001fe200078408ff */
[----:B------:R-:W-:Y:S01]  /*1ee0*/  IMAD R18, R18, R30, RZ ;  /* 0x0000001e12127224 */ /* 0x000fe200078e02ff */
[----:B-1----:R-:W-:Y:S01]  /*1ef0*/  LEA R26, P4, R4, R28, 0x1 ;  /* 0x0000001c041a7211 */ /* 0x002fe200078808ff */
[----:B------:R-:W-:Y:S01]  /*1f00*/  IMAD R20, R20, R30, RZ ;  /* 0x0000001e14147224 */ /* 0x000fe200078e02ff */
[----:B------:R-:W-:Y:S01]  /*1f10*/  LEA R192, P1, R2, R188, 0x1 ;  /* 0x000000bc02c07211 */ /* 0x000fe200078208ff */
[----:B------:R-:W-:Y:S01]  /*1f20*/  IMAD R22, R22, R30, RZ ;  /* 0x0000001e16167224 */ /* 0x000fe200078e02ff */
[----:B------:R-:W-:Y:S01]  /*1f30*/  LEA R190, P0, R0, R188, 0x1 ;  /* 0x000000bc00be7211 */ /* 0x000fe200078008ff */
[-C--:B------:R-:W-:Y:S01]  /*1f40*/  IMAD R23, R23, R30.reuse, RZ ;  /* 0x0000001e17177224 */ /* 0x080fe200078e02ff */
[-C--:B------:R-:W-:Y:S01]  /*1f50*/  LEA.HI.X.SX32 R187, R3, R189.reuse, 0x1, P2 ;  /* 0x000000bd03bb7211 */ /* 0x080fe200010f0eff */
[----:B------:R-:W0:Y:S01]  /*1f60*/  LDC R12, c[0x0][0x238] ;  /* 0x00008e00ff0c7b82 */ /* 0x000e220000000800 */
[-C--:B------:R-:W-:Y:S01]  /*1f70*/  LEA.HI.X.SX32 R193, R2, R189.reuse, 0x1, P1 ;  /* 0x000000bd02c17211 */ /* 0x080fe200008f0eff */
[----:B------:R-:W-:Y:S01]  /*1f80*/  IMAD R24, R24, R30, RZ ;  /* 0x0000001e18187224 */ /* 0x000fe200078e02ff */
[----:B------:R-:W-:Y:S01]  /*1f90*/  LEA R3, P2, R9, R26, 0x1 ;  /* 0x0000001a09037211 */ /* 0x000fe200078408ff */
[-C--:B------:R-:W-:Y:S01]  /*1fa0*/  IMAD R25, R25, R30.reuse, RZ ;  /* 0x0000001e19197224 */ /* 0x080fe200078e02ff */
[----:B------:R-:W-:Y:S01]  /*1fb0*/  LEA.HI.X.SX32 R191, R0, R189, 0x1, P0 ;  /* 0x000000bd00bf7211 */ /* 0x000fe200000f0eff */
[----:B------:R-:W-:Y:S01]  /*1fc0*/  IMAD R27, R27, R30, RZ ;  /* 0x0000001e1b1b7224 */ /* 0x000fe200078e02ff */
[-C--:B------:R-:W-:Y:S01]  /*1fd0*/  LEA R2, P1, R6, R26.reuse, 0x1 ;  /* 0x0000001a06027211 */ /* 0x080fe200078208ff */
[----:B------:R1:W-:Y:S01]  /*1fe0*/  STL [R1+0x1d8], R3 ;  /* 0x0001d80301007387 */ /* 0x0003e20000100800 */
[----:B------:R-:W-:Y:S01]  /*1ff0*/  LEA R0, P0, R14, R26, 0x1 ;  /* 0x0000001a0e007211 */ /* 0x000fe200078008ff */
[----:B------:R-:W-:Y:S01]  /*2000*/  UIADD3.64 UR14, UR4, 0x180, URZ ;  /* 0x00000180040e7897 */ /* 0x000fe2000fffe03f */
[----:B------:R-:W-:Y:S01]  /*2010*/  LEA.HI.X.SX32 R4, R4, R29, 0x1, P4 ;  /* 0x0000001d04047211 */ /* 0x000fe200020f0eff */
[----:B------:R2:W-:Y:S01]  /*2020*/  STL [R1+0x1e0], R2 ;  /* 0x0001e00201007387 */ /* 0x0005e20000100800 */
[C---:B------:R-:W-:Y:S01]  /*2030*/  LEA R188, P3, R5.reuse, R188, 0x1 ;  /* 0x000000bc05bc7211 */ /* 0x040fe200078608ff */
[----:B------:R-:W-:Y:S01]  /*2040*/  UIADD3.64 UR10, UR4, 0x200, URZ ;  /* 0x00000200040a7897 */ /* 0x000fe2000fffe03f */
[----:B------:R-:W-:Y:S01]  /*2050*/  CS2R R30, SRZ ;  /* 0x00000000001e7805 */ /* 0x000fe2000001ff00 */
[----:B------:R3:W-:Y:S01]  /*2060*/  STL [R1+0x1e8], R0 ;  /* 0x0001e80001007387 */ /* 0x0007e20000100800 */
[----:B------:R-:W-:Y:S01]  /*2070*/  LEA.HI.X.SX32 R189, R5, R189, 0x1, P3 ;  /* 0x000000bd05bd7211 */ /* 0x000fe200018f0eff */
[----:B------:R-:W-:Y:S01]  /*2080*/  UIADD3.64 UR14, UR4, 0x280, URZ ;  /* 0x00000280040e7897 */ /* 0x000fe2000fffe03f */
[----:B-1----:R-:W-:Y:S01]  /*2090*/  LEA R3, P4, R7, R26, 0x1 ;  /* 0x0000001a07037211 */ /* 0x002fe200078808ff */
[----:B------:R-:W-:Y:S01]  /*20a0*/  UIADD3.64 UR10, UR4, 0x300, URZ ;  /* 0x00000300040a7897 */ /* 0x000fe2000fffe03f */
[----:B------:R-:W-:-:S02]  /*20b0*/  CS2R R32, SRZ ;  /* 0x0000000000207805 */ /* 0x000fc4000001ff00 */
[-C--:B--2---:R-:W-:Y:S01]  /*20c0*/  LEA R2, P6, R8, R26.reuse, 0x1 ;  /* 0x0000001a08027211 */ /* 0x084fe200078c08ff */
[----:B------:R-:W-:Y:S01]  /*20d0*/  UIADD3.64 UR14, UR4, 0x380, URZ ;  /* 0x00000380040e7897 */ /* 0x000fe2000fffe03f */
[----:B------:R1:W-:Y:S01]  /*20e0*/  STL [R1+0x1f0], R3 ;  /* 0x0001f00301007387 */ /* 0x0003e20000100800 */
[----:B0-----:R-:W-:Y:S01]  /*20f0*/  IMAD R29, R12, 0x3f, RZ ;  /* 0x0000003f0c1d7824 */ /* 0x001fe200078e02ff */
[-C--:B---3--:R-:W-:Y:S01]  /*2100*/  LEA R0, P5, R17, R26.reuse, 0x1 ;  /* 0x0000001a11007211 */ /* 0x088fe200078a08ff */
[----:B------:R-:W-:Y:S01]  /*2110*/  UIADD3.64 UR10, UR4, 0x400, URZ ;  /* 0x00000400040a7897 */ /* 0x000fe2000fffe03f */
[----:B------:R0:W-:Y:S01]  /*2120*/  STL [R1+0x1f8], R2 ;  /* 0x0001f80201007387 */ /* 0x0001e20000100800 */
[----:B------:R-:W-:Y:S01]  /*2130*/  UIADD3.64 UR14, UR4, 0x480, URZ ;  /* 0x00000480040e7897 */ /* 0x000fe2000fffe03f */
[----:B------:R-:W-:Y:S01]  /*2140*/  CS2R R34, SRZ ;  /* 0x0000000000227805 */ /* 0x000fe2000001ff00 */
[----:B------:R-:W-:Y:S01]  /*2150*/  UIADD3.64 UR10, UR4, 0x500, URZ ;  /* 0x00000500040a7897 */ /* 0x000fe2000fffe03f */
[----:B------:R2:W-:Y:S01]  /*2160*/  STL [R1+0x200], R0 ;  /* 0x0002000001007387 */ /* 0x0005e20000100800 */
[----:B------:R-:W-:Y:S01]  /*2170*/  UIADD3.64 UR14, UR4, 0x580, URZ ;  /* 0x00000580040e7897 */ /* 0x000fe2000fffe03f */
[----:B-1----:R-:W-:Y:S01]  /*2180*/  LEA R3, P3, R19, R26, 0x1 ;  /* 0x0000001a13037211 */ /* 0x002fe200078608ff */
[----:B------:R-:W-:-:S02]  /*2190*/  UIADD3.64 UR10, UR4, 0x600, URZ ;  /* 0x00000600040a7897 */ /* 0x000fc4000fffe03f */
[----:B------:R-:W-:Y:S01]  /*21a0*/  UIADD3.64 UR14, UR4, 0x680, URZ ;  /* 0x00000680040e7897 */ /* 0x000fe2000fffe03f */
[----:B0-----:R-:W-:Y:S01]  /*21b0*/  LEA.HI.X.SX32 R2, R9, R4, 0x1, P2 ;  /* 0x0000000409027211 */ /* 0x001fe200010f0eff */
[----:B------:R0:W-:Y:S01]  /*21c0*/  STL [R1+0x208], R3 ;  /* 0x0002080301007387 */ /* 0x0001e20000100800 */
[----:B------:R-:W-:Y:S01]  /*21d0*/  IMAD R9, R12, 0x3e, RZ ;  /* 0x0000003e0c097824 */ /* 0x000fe200078e02ff */
[----:B------:R-:W-:Y:S01]  /*21e0*/  UIADD3.64 UR10, UR4, 0x700, URZ ;  /* 0x00000700040a7897 */ /* 0x000fe2000fffe03f */
[----:B--2---:R-:W-:Y:S01]  /*21f0*/  LEA R0, P2, R21, R26, 0x1 ;  /* 0x0000001a15007211 */ /* 0x004fe200078408ff */
[----:B------:R1:W-:Y:S01]  /*2200*/  STL [R1+0x1d4], R2 ;  /* 0x0001d40201007387 */ /* 0x0003e20000100800 */
[----:B------:R-:W-:Y:S02]  /*2210*/  UIADD3.64 UR14, UR4, 0x780, URZ ;  /* 0x00000780040e7897 */ /* 0x000fe4000fffe03f */
[----:B------:R-:W-:Y:S01]  /*2220*/  UIADD3.64 UR10, UR4, 0x800, URZ ;  /* 0x00000800040a7897 */ /* 0x000fe2000fffe03f */
[----:B------:R2:W-:Y:S01]  /*2230*/  STL [R1+0x210], R0 ;  /* 0x0002100001007387 */ /* 0x0005e20000100800 */
[----:B------:R-:W-:Y:S01]  /*2240*/  UIADD3.64 UR14, UR4, 0x880, URZ ;  /* 0x00000880040e7897 */ /* 0x000fe2000fffe03f */
[----:B0-----:R-:W-:Y:S01]  /*2250*/  LEA.HI.X.SX32 R3, R6, R4, 0x1, P1 ;  /* 0x0000000406037211 */ /* 0x001fe200008f0eff */
[----:B------:R-:W-:-:S02]  /*2260*/  UIADD3.64 UR10, UR4, 0x900, URZ ;  /* 0x00000900040a7897 */ /* 0x000fc4000fffe03f */
[----:B------:R-:W-:Y:S01]  /*2270*/  UIADD3.64 UR14, UR4, 0x980, URZ ;  /* 0x00000980040e7897 */ /* 0x000fe2000fffe03f */
[----:B-1----:R-:W-:Y:S01]  /*2280*/  LEA R2, P1, R16, R26, 0x1 ;  /* 0x0000001a10027211 */ /* 0x002fe200078208ff */
[----:B------:R0:W-:Y:S01]  /*2290*/  STL [R1+0x1dc], R3 ;  /* 0x0001dc0301007387 */ /* 0x0001e20000100800 */
[----:B------:R-:W-:Y:S01]  /*22a0*/  UIADD3.64 UR10, UR4, 0xa00, URZ ;  /* 0x00000a00040a7897 */ /* 0x000fe2000fffe03f */
[----:B--2---:R-:W-:Y:S02]  /*22b0*/  LEA.HI.X.SX32 R0, R14, R4, 0x1, P0 ;  /* 0x000000040e007211 */ /* 0x004fe400000f0eff */
[----:B------:R1:W-:Y:S01]  /*22c0*/  STL [R1+0x21c], R2 ;  /* 0x00021c0201007387 */ /* 0x0003e20000100800 */
[----:B------:R-:W-:Y:S01]  /*22d0*/  IMAD R14, R12, 0x28, RZ ;  /* 0x000000280c0e7824 */ /* 0x000fe200078e02ff */
[----:B------:R-:W-:Y:S02]  /*22e0*/  UIADD3.64 UR8, UR4, 0x80, URZ ;  /* 0x0000008004087897 */ /* 0x000fe4000fffe03f */
[----:B------:R2:W-:Y:S01]  /*22f0*/  STL [R1+0x1e4], R0 ;  /* 0x0001e40001007387 */ /* 0x0005e20000100800 */
[----:B------:R-:W-:Y:S01]  /*2300*/  UIADD3.64 UR12, UR4, 0x100, URZ ;  /* 0x00000100040c7897 */ /* 0x000fe2000fffe03f */
[----:B0-----:R-:W-:Y:S01]  /*2310*/  LEA R3, P0, R18, R26, 0x1 ;  /* 0x0000001a12037211 */ /* 0x001fe200078008ff */
[----:B------:R-:W-:-:S02]  /*2320*/  UIADD3.64 UR20, UR4, 0xa80, URZ ;  /* 0x00000a8004147897 */ /* 0x000fc4000fffe03f */
[----:B------:R-:W-:Y:S01]  /*2330*/  UIADD3.64 UR24, UR4, 0xb00, URZ ;  /* 0x00000b0004187897 */ /* 0x000fe2000fffe03f */
[----:B-1----:R-:W-:Y:S01]  /*2340*/  LEA.HI.X.SX32 R2, R7, R4, 0x1, P4 ;  /* 0x0000000407027211 */ /* 0x002fe200020f0eff */
[----:B------:R0:W-:Y:S01]  /*2350*/  STL [R1+0x22c], R3 ;  /* 0x00022c0301007387 */ /* 0x0001e20000100800 */
[----:B------:R-:W-:Y:S01]  /*2360*/  UIADD3.64 UR28, UR4, 0xb80, URZ ;  /* 0x00000b80041c7897 */ /* 0x000fe2000fffe03f */
[----:B--2---:R-:W-:Y:S02]  /*2370*/  LEA R0, P4, R20, R26, 0x1 ;  /* 0x0000001a14007211 */ /* 0x004fe400078808ff */
        /* <DEDUP_REMOVED lines=8> */
[C---:B-1----:R-:W-:Y:S01]  /*2400*/  LEA R2, P6, R22.reuse, R26, 0x1 ;  /* 0x0000001a16027211 */ /* 0x042fe200078c08ff */
[----:B------:R0:W-:Y:S01]  /*2410*/  STL [R1+0x1f4], R3 ;  /* 0x0001f40301007387 */ /* 0x0001e20000100800 */
[----:B------:R-:W-:Y:S01]  /*2420*/  UIADD3.64 UR52, UR4, 0xe80, URZ ;  /* 0x00000e8004347897 */ /* 0x000fe2000fffe03f */
[-C--:B--2---:R-:W-:Y:S02]  /*2430*/  LEA.HI.X.SX32 R0, R17, R4.reuse, 0x1, P5 ;  /* 0x0000000411007211 */ /* 0x084fe400028f0eff */
[----:B------:R1:W-:Y:S01]  /*2440*/  STL [R1+0x240], R2 ;  /* 0x0002400201007387 */ /* 0x0003e20000100800 */
[----:B------:R-:W-:Y:S01]  /*2450*/  LEA.HI.X.SX32 R5, R22, R4, 0x1, P6 ;  /* 0x0000000416057211 */ /* 0x000fe200030f0eff */
[----:B------:R-:W-:Y:S01]  /*2460*/  IMAD R17, R12, 0x3d, RZ ;  /* 0x0000003d0c117824 */ /* 0x000fe200078e02ff */
[----:B------:R-:W-:Y:S01]  /*2470*/  UIADD3.64 UR56, UR4, 0xf00, URZ ;  /* 0x00000f0004387897 */ /* 0x000fe2000fffe03f */
[----:B------:R2:W-:Y:S01]  /*2480*/  STL [R1+0x1fc], R0 ;  /* 0x0001fc0001007387 */ /* 0x0005e20000100800 */
[----:B------:R-:W-:Y:S01]  /*2490*/  UIADD3.64 UR10, UR6, 0x2, URZ ;  /* 0x00000002060a7897 */ /* 0x000fe2000fffe03f */
[----:B0-----:R-:W-:Y:S01]  /*24a0*/  LEA R3, P5, R23, R26, 0x1 ;  /* 0x0000001a17037211 */ /* 0x001fe200078a08ff */
[----:B------:R-:W-:Y:S01]  /*24b0*/  UIADD3.64 UR14, UR6, 0x4, URZ ;  /* 0x00000004060e7897 */ /* 0x000fe2000fffe03f */
[----:B-1----:R-:W-:-:S03]  /*24c0*/  LEA.HI.X.SX32 R2, R19, R4, 0x1, P3 ;  /* 0x0000000413027211 */ /* 0x002fc600018f0eff */
[----:B------:R0:W-:Y:S01]  /*24d0*/  STL [R1+0x248], R3 ;  /* 0x0002480301007387 */ /* 0x0001e20000100800 */
[----:B------:R-:W-:Y:S01]  /*24e0*/  IMAD R19, R12, 0x36, RZ ;  /* 0x000000360c137824 */ /* 0x000fe200078e02ff */
[C---:B--2---:R-:W-:Y:S02]  /*24f0*/  LEA R0, P3, R24.reuse, R26, 0x1 ;  /* 0x0000001a18007211 */ /* 0x044fe400078608ff */
[----:B------:R1:W-:Y:S02]  /*2500*/  STL [R1+0x204], R2 ;  /* 0x0002040201007387 */ /* 0x0003e40000100800 */
[-C--:B------:R-:W-:Y:S02]  /*2510*/  LEA.HI.X.SX32 R6, R24, R4.reuse, 0x1, P3 ;  /* 0x0000000418067211 */ /* 0x080fe400018f0eff */
[----:B------:R2:W-:Y:S01]  /*2520*/  STL [R1+0x250], R0 ;  /* 0x0002500001007387 */ /* 0x0005e20000100800 */
[----:B0-----:R-:W-:Y:S02]  /*2530*/  LEA.HI.X.SX32 R3, R21, R4, 0x1, P2 ;  /* 0x0000000415037211 */ /* 0x001fe400010f0eff */
[----:B-1----:R-:W-:-:S03]  /*2540*/  LEA R2, P2, R25, R26, 0x1 ;  /* 0x0000001a19027211 */ /* 0x002fc600078408ff */
[----:B------:R0:W-:Y:S01]  /*2550*/  STL [R1+0x20c], R3 ;  /* 0x00020c0301007387 */ /* 0x0001e20000100800 */
[----:B--2---:R-:W-:-:S03]  /*2560*/  LEA.HI.X.SX32 R0, R16, R4, 0x1, P1 ;  /* 0x0000000410007211 */ /* 0x004fc600008f0eff */
[----:B------:R1:W-:Y:S01]  /*2570*/  STL [R1+0x258], R2 ;  /* 0x0002580201007387 */ /* 0x0003e20000100800 */
[----:B------:R-:W-:-:S03]  /*2580*/  LOP3.LUT R16, R10, 0x20, RZ, 0x3c, !PT ;  /* 0x000000200a107812 */ /* 0x000fc600078e3cff */
[----:B------:R2:W-:Y:S01]  /*2590*/  STL [R1+0x214], R0 ;  /* 0x0002140001007387 */ /* 0x0005e20000100800 */
[----:B0-----:R-:W-:Y:S01]  /*25a0*/  LEA R3, P1, R27, R26, 0x1 ;  /* 0x0000001a1b037211 */ /* 0x001fe200078208ff */
[----:B------:R-:W-:Y:S01]  /*25b0*/  IMAD.IADD R16, R156, 0x1, R16 ;  /* 0x000000019c107824 */ /* 0x000fe200078e0210 */
[----:B-1----:R-:W-:-:S03]  /*25c0*/  LEA.HI.X.SX32 R2, R18, R4, 0x1, P0 ;  /* 0x0000000412027211 */ /* 0x002fc600000f0eff */
[----:B------:R-:W-:Y:S01]  /*25d0*/  STL [R1+0x260], R3 ;  /* 0x0002600301007387 */ /* 0x000fe20000100800 */
[----:B--2---:R-:W-:-:S03]  /*25e0*/  LEA.HI.X.SX32 R0, R20, R4, 0x1, P4 ;  /* 0x0000000414007211 */ /* 0x004fc600020f0eff */
[----:B------:R0:W-:Y:S04]  /*25f0*/  STL [R1+0x224], R2 ;  /* 0x0002240201007387 */ /* 0x0001e80000100800 */
[----:B------:R1:W-:Y:S04]  /*2600*/  STL [R1+0x234], R0 ;  /* 0x0002340001007387 */ /* 0x0003e80000100800 */
[----:B------:R2:W-:Y:S01]  /*2610*/  STL [R1+0x23c], R5 ;  /* 0x00023c0501007387 */ /* 0x0005e20000100800 */
[----:B0-----:R-:W-:Y:S01]  /*2620*/  IMAD.WIDE R2, R29, 0x2, R188 ;  /* 0x000000021d027825 */ /* 0x001fe200078e02bc */
[----:B-1----:R-:W-:-:S02]  /*2630*/  LEA.HI.X.SX32 R0, R23, R4, 0x1, P5 ;  /* 0x0000000417007211 */ /* 0x002fc400028f0eff */
[----:B--2---:R-:W-:-:S03]  /*2640*/  LEA.HI.X.SX32 R5, R25, R4, 0x1, P2 ;  /* 0x0000000419057211 */ /* 0x004fc600010f0eff */
[----:B------:R0:W-:Y:S01]  /*2650*/  STL [R1+0x244], R0 ;  /* 0x0002440001007387 */ /* 0x0001e20000100800 */
[----:B------:R-:W-:-:S03]  /*2660*/  CS2R R24, SRZ ;  /* 0x0000000000187805 */ /* 0x000fc6000001ff00 */
[----:B------:R1:W-:Y:S04]  /*2670*/  STL [R1+0x24c], R6 ;  /* 0x00024c0601007387 */ /* 0x0003e80000100800 */
[----:B------:R2:W-:Y:S01]  /*2680*/  STL [R1+0x254], R5 ;  /* 0x0002540501007387 */ /* 0x0005e20000100800 */
[----:B0-----:R-:W-:Y:S02]  /*2690*/  LEA.HI.X.SX32 R0, R27, R4, 0x1, P1 ;  /* 0x000000041b007211 */ /* 0x001fe400008f0eff */
[----:B------:R-:W-:Y:S01]  /*26a0*/  CS2R R26, SRZ ;  /* 0x00000000001a7805 */ /* 0x000fe2000001ff00 */
[----:B------:R-:W-:Y:S01]  /*26b0*/  STL [R1+0x268], R2 ;  /* 0x0002680201007387 */ /* 0x000fe20000100800 */
[----:B-1----:R-:W-:-:S03]  /*26c0*/  IMAD.WIDE R6, R29, 0x2, R190 ;  /* 0x000000021d067825 */ /* 0x002fc600078e02be */
[----:B------:R0:W-:Y:S01]  /*26d0*/  STL [R1+0x25c], R0 ;  /* 0x00025c0001007387 */ /* 0x0001e20000100800 */
[----:B--2---:R-:W-:-:S03]  /*26e0*/  IMAD.WIDE R4, R29, 0x2, R192 ;  /* 0x000000021d047825 */ /* 0x004fc600078e02c0 */
[----:B------:R1:W-:Y:S01]  /*26f0*/  STL [R1+0x264], R3 ;  /* 0x0002640301007387 */ /* 0x0003e20000100800 */
[----:B0-----:R-:W-:Y:S02]  /*2700*/  IMAD R0, R12, 0x27, RZ ;  /* 0x000000270c007824 */ /* 0x001fe400078e02ff */
[----:B-1----:R-:W-:Y:S01]  /*2710*/  IMAD.WIDE R2, R29, 0x2, R186 ;  /* 0x000000021d027825 */ /* 0x002fe200078e02ba */
[----:B------:R-:W-:-:S04]  /*2720*/  CS2R R28, SRZ ;  /* 0x00000000001c7805 */ /* 0x000fc8000001ff00 */
[----:B------:R-:W-:Y:S04]  /*2730*/  STL [R1+0x270], R2 ;  /* 0x0002700201007387 */ /* 0x000fe80000100800 */
[----:B------:R0:W-:Y:S04]  /*2740*/  STL [R1+0x26c], R3 ;  /* 0x00026c0301007387 */ /* 0x0001e80000100800 */
[----:B------:R-:W-:Y:S04]  /*2750*/  STL [R1+0x278], R4 ;  /* 0x0002780401007387 */ /* 0x000fe80000100800 */
[----:B------:R1:W-:Y:S01]  /*2760*/  STL [R1+0x274], R5 ;  /* 0x0002740501007387 */ /* 0x0003e20000100800 */
[----:B0-----:R-:W-:-:S03]  /*2770*/  IMAD.WIDE R2, R9, 0x2, R188 ;  /* 0x0000000209027825 */ /* 0x001fc600078e02bc */
[----:B------:R-:W-:Y:S04]  /*2780*/  STL [R1+0x280], R6 ;  /* 0x0002800601007387 */ /* 0x000fe80000100800 */
[----:B------:R0:W-:Y:S01]  /*2790*/  STL [R1+0x27c], R7 ;  /* 0x00027c0701007387 */ /* 0x0001e20000100800 */
[----:B-1----:R-:W-:-:S03]  /*27a0*/  IMAD.WIDE R4, R9, 0x2, R186 ;  /* 0x0000000209047825 */ /* 0x002fc600078e02ba */
[----:B------:R-:W-:Y:S04]  /*27b0*/  STL [R1+0x288], R2 ;  /* 0x0002880201007387 */ /* 0x000fe80000100800 */
[----:B------:R1:W-:Y:S01]  /*27c0*/  STL [R1+0x284], R3 ;  /* 0x0002840301007387 */ /* 0x0003e20000100800 */
[----:B0-----:R-:W-:-:S03]  /*27d0*/  IMAD.WIDE R6, R9, 0x2, R190 ;  /* 0x0000000209067825 */ /* 0x001fc600078e02be */
[----:B------:R-:W-:Y:S04]  /*27e0*/  STL [R1+0x290], R4 ;  /* 0x0002900401007387 */ /* 0x000fe80000100800 */
[----:B------:R0:W-:Y:S01]  /*27f0*/  STL [R1+0x28c], R5 ;  /* 0x00028c0501007387 */ /* 0x0001e20000100800 */
[----:B-1----:R-:W-:-:S04]  /*2800*/  IMAD.WIDE R2, R9, 0x2, R192 ;  /* 0x0000000209027825 */ /* 0x002fc800078e02c0 */
[----:B------:R-:W-:Y:S01]  /*2810*/  IMAD R9, R12, 0x3c, RZ ;  /* 0x0000003c0c097824 */ /* 0x000fe200078e02ff */
[----:B------:R-:W-:Y:S01]  /*2820*/  STL [R1+0x298], R2 ;  /* 0x0002980201007387 */ /* 0x000fe20000100800 */
[----:B0-----:R-:W-:-:S03]  /*2830*/  IMAD.WIDE R4, R17, 0x2, R188 ;  /* 0x0000000211047825 */ /* 0x001fc600078e02bc */
        /* <DEDUP_REMOVED lines=9> */
[----:B0-----:R-:W-:-:S04]  /*28d0*/  IMAD.WIDE R4, R17, 0x2, R192 ;  /* 0x0000000211047825 */ /* 0x001fc800078e02c0 */
[----:B------:R-:W-:Y:S01]  /*28e0*/  IMAD R17, R12, 0x3b, RZ ;  /* 0x0000003b0c117824 */ /* 0x000fe200078e02ff */
[----:B------:R-:W-:Y:S01]  /*28f0*/  STL [R1+0x2b8], R4 ;  /* 0x0002b80401007387 */ /* 0x000fe20000100800 */
[----:B-1----:R-:W-:-:S03]  /*2900*/  IMAD.WIDE R2, R9, 0x2, R188 ;  /* 0x0000000209027825 */ /* 0x002fc600078e02bc */
        /* <DEDUP_REMOVED lines=62> */
[C---:B------:R-:W-:Y:S01]  /*2cf0*/  IMAD.WIDE R8, R17.reuse, 0x2, R190 ;  /* 0x0000000211087825 */ /* 0x040fe200078e02be */
[----:B------:R-:W-:Y:S03]  /*2d00*/  STL [R1+0x358], R2 ;  /* 0x0003580201007387 */ /* 0x000fe60000100800 */
[C---:B-1----:R-:W-:Y:S01]  /*2d10*/  IMAD.WIDE R4, R17.reuse, 0x2, R188 ;  /* 0x0000000211047825 */ /* 0x042fe200078e02bc */
[----:B------:R0:W-:Y:S04]  /*2d20*/  STL [R1+0x354], R3 ;  /* 0x0003540301007387 */ /* 0x0001e80000100800 */
[----:B------:R-:W-:Y:S04]  /*2d30*/  STL [R1+0x360], R6 ;  /* 0x0003600601007387 */ /* 0x000fe80000100800 */
[----:B------:R1:W-:Y:S01]  /*2d40*/  STL [R1+0x35c], R7 ;  /* 0x00035c0701007387 */ /* 0x0003e20000100800 */
[----:B0-----:R-:W-:-:S03]  /*2d50*/  IMAD.WIDE R2, R17, 0x2, R186 ;  /* 0x0000000211027825 */ /* 0x001fc600078e02ba */
[----:B------:R-:W-:Y:S04]  /*2d60*/  STL [R1+0x370], R4 ;  /* 0x0003700401007387 */ /* 0x000fe80000100800 */
[----:B------:R0:W-:Y:S01]  /*2d70*/  STL [R1+0x364], R5 ;  /* 0x0003640501007387 */ /* 0x0001e20000100800 */
[----:B-1----:R-:W-:-:S03]  /*2d80*/  IMAD.WIDE R6, R17, 0x2, R192 ;  /* 0x0000000211067825 */ /* 0x002fc600078e02c0 */
[----:B------:R-:W-:Y:S01]  /*2d90*/  STL [R1+0x378], R2 ;  /* 0x0003780201007387 */ /* 0x000fe20000100800 */
[----:B------:R-:W-:-:S03]  /*2da0*/  IMAD R17, R12, 0x34, RZ ;  /* 0x000000340c117824 */ /* 0x000fc600078e02ff */
        /* <DEDUP_REMOVED lines=10> */
[----:B-1----:R-:W-:-:S03]  /*2e50*/  IMAD R9, R12, 0x35, RZ ;  /* 0x000000350c097824 */ /* 0x002fc600078e02ff */
[----:B------:R-:W-:Y:S04]  /*2e60*/  STL [R1+0x398], R2 ;  /* 0x0003980201007387 */ /* 0x000fe80000100800 */
[----:B------:R1:W-:Y:S01]  /*2e70*/  STL [R1+0x394], R3 ;  /* 0x0003940301007387 */ /* 0x0003e20000100800 */
[----:B0-----:R-:W-:-:S03]  /*2e80*/  IMAD.WIDE R4, R19, 0x2, R190 ;  /* 0x0000000213047825 */ /* 0x001fc600078e02be */
[----:B------:R-:W-:Y:S01]  /*2e90*/  STL [R1+0x3a0], R6 ;  /* 0x0003a00601007387 */ /* 0x000fe20000100800 */
[----:B------:R-:W-:-:S03]  /*2ea0*/  IMAD R19, R12, 0x33, RZ ;  /* 0x000000330c137824 */ /* 0x000fc600078e02ff */
[----:B------:R0:W-:Y:S01]  /*2eb0*/  STL [R1+0x39c], R7 ;  /* 0x00039c0701007387 */ /* 0x0001e20000100800 */
[----:B-1----:R-:W-:-:S03]  /*2ec0*/  IMAD.WIDE R2, R9, 0x2, R188 ;  /* 0x0000000209027825 */ /* 0x002fc600078e02bc */
[----:B------:R-:W-:Y:S04]  /*2ed0*/  STL [R1+0x3a8], R4 ;  /* 0x0003a80401007387 */ /* 0x000fe80000100800 */
[----:B------:R1:W-:Y:S01]  /*2ee0*/  STL [R1+0x3a4], R5 ;  /* 0x0003a40501007387 */ /* 0x0003e20000100800 */
[----:B0-----:R-:W-:-:S03]  /*2ef0*/  IMAD.WIDE R6, R9, 0x2, R190 ;  /* 0x0000000209067825 */ /* 0x001fc600078e02be */
[----:B------:R-:W-:Y:S04]  /*2f00*/  STL [R1+0x3b0], R2 ;  /* 0x0003b00201007387 */ /* 0x000fe80000100800 */
[----:B------:R0:W-:Y:S01]  /*2f10*/  STL [R1+0x3ac], R3 ;  /* 0x0003ac0301007387 */ /* 0x0001e20000100800 */
[----:B-1----:R-:W-:-:S05]  /*2f20*/  IMAD.WIDE R4, R9, 0x2, R186 ;  /* 0x0000000209047825 */ /* 0x002fca00078e02ba */
[----:B------:R-:W-:Y:S01]  /*2f30*/  STL [R1+0x3b8], R4 ;  /* 0x0003b80401007387 */ /* 0x000fe20000100800 */
[----:B0-----:R-:W-:-:S03]  /*2f40*/  IMAD.WIDE R2, R9, 0x2, R192 ;  /* 0x0000000209027825 */ /* 0x001fc600078e02c0 */
[----:B------:R0:W-:Y:S01]  /*2f50*/  STL [R1+0x3b4], R5 ;  /* 0x0003b40501007387 */ /* 0x0001e20000100800 */
[----:B------:R-:W-:-:S03]  /*2f60*/  IMAD.WIDE R8, R19, 0x2, R188 ;  /* 0x0000000213087825 */ /* 0x000fc600078e02bc */
        /* <DEDUP_REMOVED lines=138> */
[----:B-1----:R-:W-:Y:S01]  /*3810*/  IMAD.WIDE R6, R17, 0x2, R190 ;  /* 0x0000000211067825 */ /* 0x002fe200078e02be */
[----:B------:R-:W-:Y:S02]  /*3820*/  LOP3.LUT R17, R11, 0x60, RZ, 0x3c, !PT ;  /* 0x000000600b117812 */ /* 0x000fe400078e3cff */
        /* <DEDUP_REMOVED lines=103> */
[----:B------:R-:W-:-:S03]  /*3ea0*/  IMAD.SHL.U32 R14, R12, 0x20, RZ ;  /* 0x000000200c0e7824 */ /* 0x000fc600078e00ff */
        /* <DEDUP_REMOVED lines=391> */
[----:B------:R-:W-:-:S02]  /*5720*/  IMAD.IADD R14, R156, 0x1, R14 ;  /* 0x000000019c0e7824 */ /* 0x000fc400078e020e */
[C---:B0-----:R-:W-:Y:S01]  /*5730*/  IMAD.WIDE R8, R0.reuse, 0x2, R188 ;  /* 0x0000000200087825 */ /* 0x041fe200078e02bc */
[----:B------:R-:W-:Y:S04]  /*5740*/  STL [R1+0x9e0], R4 ;  /* 0x0009e00401007387 */ /* 0x000fe80000100800 */
[----:B------:R0:W-:Y:S01]  /*5750*/  STL [R1+0x9dc], R5 ;  /* 0x0009dc0501007387 */ /* 0x0001e20000100800 */
[----:B-1----:R-:W-:-:S03]  /*5760*/  IMAD.WIDE R2, R0, 0x2, R186 ;  /* 0x0000000200027825 */ /* 0x002fc600078e02ba */
[----:B------:R-:W-:Y:S04]  /*5770*/  STL [R1+0x9e8], R6 ;  /* 0x0009e80601007387 */ /* 0x000fe80000100800 */
[----:B------:R1:W-:Y:S01]  /*5780*/  STL [R1+0x9e4], R7 ;  /* 0x0009e40701007387 */ /* 0x0003e20000100800 */
[----:B0-----:R-:W-:-:S03]  /*5790*/  IMAD.WIDE R4, R0, 0x2, R192 ;  /* 0x0000000200047825 */ /* 0x001fc600078e02c0 */
[----:B------:R0:W-:Y:S04]  /*57a0*/  STL [R1+0x9f0], R8 ;  /* 0x0009f00801007387 */ /* 0x0001e80000100800 */
[----:B------:R-:W-:Y:S01]  /*57b0*/  STL [R1+0x9ec], R9 ;  /* 0x0009ec0901007387 */ /* 0x000fe20000100800 */
[----:B-1----:R-:W-:-:S03]  /*57c0*/  IMAD.WIDE R6, R0, 0x2, R190 ;  /* 0x0000000200067825 */ /* 0x002fc600078e02be */
[----:B------:R-:W-:Y:S01]  /*57d0*/  STL [R1+0x9f8], R2 ;  /* 0x0009f80201007387 */ /* 0x000fe20000100800 */
[----:B------:R-:W-:Y:S02]  /*57e0*/  IMAD.MOV.U32 R0, RZ, RZ, RZ ;  /* 0x000000ffff007224 */ /* 0x000fe400078e00ff */
[----:B0-----:R-:W-:Y:S01]  /*57f0*/  IMAD.SHL.U32 R8, R12, 0x2, RZ ;  /* 0x000000020c087824 */ /* 0x001fe200078e00ff */
        /* <DEDUP_REMOVED lines=10> */
[----:B------:R-:W-:Y:S01]  /*58a0*/  STL [R1+0xa18], R4 ;  /* 0x000a180401007387 */ /* 0x000fe20000100800 */
[----:B------:R-:W-:-:S03]  /*58b0*/  IMAD.WIDE R8, R8, 0x2, R190 ;  /* 0x0000000208087825 */ /* 0x000fc600078e02be */
[----:B------:R0:W-:Y:S01]  /*58c0*/  STL [R1+0xa14], R5 ;  /* 0x000a140501007387 */ /* 0x0001e20000100800 */
[----:B-1----:R-:W-:-:S03]  /*58d0*/  IMAD.WIDE R2, R12, 0x2, R188 ;  /* 0x000000020c027825 */ /* 0x002fc600078e02bc */
[----:B------:R-:W-:Y:S04]  /*58e0*/  STL [R1+0xa20], R6 ;  /* 0x000a200601007387 */ /* 0x000fe80000100800 */
[----:B------:R1:W-:Y:S01]  /*58f0*/  STL [R1+0xa1c], R7 ;  /* 0x000a1c0701007387 */ /* 0x0003e20000100800 */
[----:B0-----:R-:W-:-:S03]  /*5900*/  IMAD.WIDE R4, R12, 0x2, R186 ;  /* 0x000000020c047825 */ /* 0x001fc600078e02ba */
[----:B------:R0:W-:Y:S04]  /*5910*/  STL [R1+0xa28], R8 ;  /* 0x000a280801007387 */ /* 0x0001e80000100800 */
[----:B------:R2:W-:Y:S01]  /*5920*/  STL [R1+0xa24], R9 ;  /* 0x000a240901007387 */ /* 0x0005e20000100800 */
[----:B-1----:R-:W-:-:S03]  /*5930*/  IMAD.WIDE R6, R12, 0x2, R192 ;  /* 0x000000020c067825 */ /* 0x002fc600078e02c0 */
[----:B------:R-:W-:Y:S04]  /*5940*/  STL [R1+0xa30], R2 ;  /* 0x000a300201007387 */ /* 0x000fe80000100800 */
[----:B------:R1:W-:Y:S01]  /*5950*/  STL [R1+0xa2c], R3 ;  /* 0x000a2c0301007387 */ /* 0x0003e20000100800 */
[C---:B0-----:R-:W-:Y:S02]  /*5960*/  LOP3.LUT R8, R11.reuse, 0x20, RZ, 0x3c, !PT ;  /* 0x000000200b087812 */ /* 0x041fe400078e3cff */
[----:B--2---:R-:W-:Y:S01]  /*5970*/  LOP3.LUT R9, R11, 0x40, RZ, 0x3c, !PT ;  /* 0x000000400b097812 */ /* 0x004fe200078e3cff */
[----:B------:R0:W-:Y:S04]  /*5980*/  STL [R1+0xa38], R4 ;  /* 0x000a380401007387 */ /* 0x0001e80000100800 */
[----:B------:R2:W-:Y:S01]  /*5990*/  STL [R1+0xa34], R5 ;  /* 0x000a340501007387 */ /* 0x0005e20000100800 */
[----:B------:R-:W-:-:S02]  /*59a0*/  IMAD.IADD R9, R156, 0x1, R9 ;  /* 0x000000019c097824 */ /* 0x000fc400078e0209 */
[----:B-1----:R-:W-:Y:S01]  /*59b0*/  IMAD.WIDE R2, R12, 0x2, R190 ;  /* 0x000000020c027825 */ /* 0x002fe200078e02be */
[----:B------:R1:W-:Y:S04]  /*59c0*/  STL [R1+0xa40], R6 ;  /* 0x000a400601007387 */ /* 0x0003e80000100800 */
[----:B------:R-:W-:Y:S01]  /*59d0*/  STL [R1+0xa3c], R7 ;  /* 0x000a3c0701007387 */ /* 0x000fe20000100800 */
[----:B0-----:R-:W-:Y:S02]  /*59e0*/  IMAD.IADD R4, R156, 0x1, R10 ;  /* 0x000000019c047824 */ /* 0x001fe400078e020a */
[----:B--2---:R-:W-:Y:S01]  /*59f0*/  IMAD.SHL.U32 R5, R12, 0x40, RZ ;  /* 0x000000400c057824 */ /* 0x004fe200078e00ff */
[----:B------:R0:W-:Y:S01]  /*5a00*/  STL [R1+0xa48], R2 ;  /* 0x000a480201007387 */ /* 0x0001e20000100800 */
[----:B------:R-:W-:-:S03]  /*5a10*/  LOP3.LUT R12, R10, 0x60, RZ, 0x3c, !PT ;  /* 0x000000600a0c7812 */ /* 0x000fc600078e3cff */
[----:B------:R2:W-:Y:S01]  /*5a20*/  STL [R1+0xa44], R3 ;  /* 0x000a440301007387 */ /* 0x0005e20000100800 */
[----:B-1----:R-:W-:Y:S01]  /*5a30*/  SHF.R.S32.HI R6, RZ, 0x1f, R5 ;  /* 0x0000001fff067819 */ /* 0x002fe20000011405 */
[----:B------:R-:W-:-:S03]  /*5a40*/  IMAD.IADD R12, R156, 0x1, R12 ;  /* 0x000000019c0c7824 */ /* 0x000fc600078e020c */
[C---:B------:R-:W-:Y:S01]  /*5a50*/  SHF.L.U64.HI R6, R5.reuse, 0x1, R6 ;  /* 0x0000000105067819 */ /* 0x040fe20000010206 */
[----:B------:R-:W-:Y:S02]  /*5a60*/  IMAD.SHL.U32 R5, R5, 0x2, RZ ;  /* 0x0000000205057824 */ /* 0x000fe400078e00ff */
[----:B0-----:R-:W-:Y:S01]  /*5a70*/  IMAD.SHL.U32 R2, R15, 0x40, RZ ;  /* 0x000000400f027824 */ /* 0x001fe200078e00ff */
[----:B------:R-:W-:Y:S02]  /*5a80*/  LOP3.LUT R15, R10, 0x30, RZ, 0x3c, !PT ;  /* 0x000000300a0f7812 */ /* 0x000fe400078e3cff */
[----:B--2---:R-:W-:Y:S02]  /*5a90*/  SHF.R.S32.HI R3, RZ, 0x6, R13 ;  /* 0x00000006ff037819 */ /* 0x004fe4000001140d */
[----:B------:R-:W-:Y:S01]  /*5aa0*/  SHF.R.S32.HI R7, RZ, 0x1f, R2 ;  /* 0x0000001fff077819 */ /* 0x000fe20000011402 */
[----:B------:R-:W-:Y:S01]  /*5ab0*/  IMAD.IADD R15, R156, 0x1, R15 ;  /* 0x000000019c0f7824 */ /* 0x000fe200078e020f */
[----:B------:R-:W-:Y:S01]  /*5ac0*/  LOP3.LUT R13, R10, 0x50, RZ, 0x3c, !PT ;  /* 0x000000500a0d7812 */ /* 0x000fe200078e3cff */
[----:B------:R0:W-:Y:S01]  /*5ad0*/  STL [R1+0xa80], R3 ;  /* 0x000a800301007387 */ /* 0x0001e20000100800 */
[----:B------:R-:W-:-:S02]  /*5ae0*/  SHF.L.U64.HI R7, R2, 0x1, R7 ;  /* 0x0000000102077819 */ /* 0x000fc40000010207 */
[----:B------:R-:W-:Y:S01]  /*5af0*/  LOP3.LUT R2, R10, 0x10, RZ, 0x3c, !PT ;  /* 0x000000100a027812 */ /* 0x000fe200078e3cff */
[----:B------:R-:W-:Y:S01]  /*5b00*/  IMAD.IADD R13, R156, 0x1, R13 ;  /* 0x000000019c0d7824 */ /* 0x000fe200078e020d */
[----:B------:R-:W-:-:S03]  /*5b10*/  LOP3.LUT R10, R10, 0x70, RZ, 0x3c, !PT ;  /* 0x000000700a0a7812 */ /* 0x000fc600078e3cff */
[C---:B------:R-:W-:Y:S02]  /*5b20*/  IMAD.IADD R2, R156.reuse, 0x1, R2 ;  /* 0x000000019c027824 */ /* 0x040fe400078e0202 */
[C---:B0-----:R-:W-:Y:S02]  /*5b30*/  IMAD.IADD R3, R156.reuse, 0x1, R11 ;  /* 0x000000019c037824 */ /* 0x041fe400078e020b */
[C---:B------:R-:W-:Y:S02]  /*5b40*/  IMAD.IADD R11, R156.reuse, 0x1, R10 ;  /* 0x000000019c0b7824 */ /* 0x040fe400078e020a */
[C---:B------:R-:W-:Y:S02]  /*5b50*/  IMAD.IADD R10, R156.reuse, 0x1, R8 ;  /* 0x000000019c0a7824 */ /* 0x040fe400078e0208 */
[----:B------:R-:W-:-:S07]  /*5b60*/  IMAD.IADD R8, R156, 0x1, R17 ;  /* 0x000000019c087824 */ /* 0x000fce00078e0211 */
.L_x_1:
[----:B------:R-:W-:Y:S04]  /*5b70*/  STL [R1+0xcb8], R178 ;  /* 0x000cb8b201007387 */ /* 0x000fe80000100800 */
        /* <DEDUP_REMOVED lines=89> */
[----:B------:R-:W-:Y:S01]  /*6110*/  STL [R1+0xaa0], R3 ;  /* 0x000aa00301007387 */ /* 0x000fe20000100800 */
[----:B------:R-:W-:-:S03]  /*6120*/  MOV R5, UR49 ;  /* 0x0000003100057c02 */ /* 0x000fc60008000f00 */
[----:B------:R-:W-:Y:S04]  /*6130*/  STL [R1+0xa9c], R10 ;  /* 0x000a9c0a01007387 */ /* 0x000fe80000100800 */
[----:B------:R-:W-:Y:S01]  /*6140*/  STL [R1+0xa98], R9 ;  /* 0x000a980901007387 */ /* 0x000fe20000100800 */
[----:B------:R-:W-:-:S03]  /*6150*/  MOV R17, UR53 ;  /* 0x0000003500117c02 */ /* 0x000fc60008000f00 */
[----:B------:R-:W-:Y:S04]  /*6160*/  STL [R1+0xa94], R8 ;  /* 0x000a940801007387 */ /* 0x000fe80000100800 */
[----:B------:R0:W-:Y:S04]  /*6170*/  STL [R1+0xa90], R6 ;  /* 0x000a900601007387 */ /* 0x0001e80000100800 */
[----:B-1----:R1:W-:Y:S01]  /*6180*/  STL [R1+0xa88], R7 ;  /* 0x000a880701007387 */ /* 0x0023e20000100800 */
[----:B0-----:R-:W-:-:S03]  /*6190*/  MOV R6, UR48 ;  /* 0x0000003000067c02 */ /* 0x001fc60008000f00 */
[----:B-1----:R-:W2:Y:S01]  /*61a0*/  LDL.LU R7, [R1+0x27c] ;  /* 0x00027c0001077983 */ /* 0x002ea20000300800 */
[----:B------:R-:W-:Y:S02]  /*61b0*/  PRMT R178, RZ, 0x7610, R178 ;  /* 0x00007610ffb27816 */ /* 0x000fe400000000b2 */
[----:B------:R-:W-:Y:S01]  /*61c0*/  PRMT R177, RZ, 0x7610, R177 ;  /* 0x00007610ffb17816 */ /* 0x000fe200000000b1 */
[----:B------:R0:W-:Y:S04]  /*61d0*/  STL [R1+0xa74], R5 ;  /* 0x000a740501007387 */ /* 0x0001e80000100800 */
[----:B------:R1:W-:Y:S04]  /*61e0*/  STL [R1+0xa70], R6 ;  /* 0x000a700601007387 */ /* 0x0003e80000100800 */
[----:B------:R3:W-:Y:S01]  /*61f0*/  STL [R1+0xa6c], R17 ;  /* 0x000a6c1101007387 */ /* 0x0007e20000100800 */
[----:B------:R-:W-:-:S02]  /*6200*/  PRMT R176, RZ, 0x7610, R176 ;  /* 0x00007610ffb07816 */ /* 0x000fc400000000b0 */
[----:B------:R-:W-:Y:S02]  /*6210*/  PRMT R175, RZ, 0x7610, R175 ;  /* 0x00007610ffaf7816 */ /* 0x000fe400000000af */
[----:B0-----:R-:W-:Y:S02]  /*6220*/  MOV R5, UR52 ;  /* 0x0000003400057c02 */ /* 0x001fe40008000f00 */
[----:B-1----:R-:W-:Y:S01]  /*6230*/  MOV R6, UR57 ;  /* 0x0000003900067c02 */ /* 0x002fe20008000f00 */
[----:B---3--:R-:W0:Y:S04]  /*6240*/  LDC R17, c[0x0][0x230] ;  /* 0x00008c00ff117b82 */ /* 0x008e280000000800 */
[----:B------:R-:W-:Y:S04]  /*6250*/  STL [R1+0xaa4], R6 ;  /* 0x000aa40601007387 */ /* 0x000fe80000100800 */
[----:B------:R1:W-:Y:S02]  /*6260*/  STL [R1+0xa68], R5 ;  /* 0x000a680501007387 */ /* 0x0003e40000100800 */
[----:B-1----:R-:W-:-:S05]  /*6270*/  MOV R5, UR56 ;  /* 0x0000003800057c02 */ /* 0x002fca0008000f00 */
[----:B------:R-:W-:Y:S01]  /*6280*/  STL [R1+0xaa8], R5 ;  /* 0x000aa80501007387 */ /* 0x000fe20000100800 */
[----:B0-----:R-:W-:-:S03]  /*6290*/  IMAD R17, R0, -0x40, R17 ;  /* 0xffffffc000117824 */ /* 0x001fc600078e0211 */
[----:B------:R-:W-:Y:S02]  /*62a0*/  STL [R1+0xaac], R0 ;  /* 0x000aac0001007387 */ /* 0x000fe40000100800 */
[C---:B------:R-:W-:Y:S02]  /*62b0*/  ISETP.GT.AND P0, PT, R17.reuse, RZ, PT ;  /* 0x000000ff1100720c */ /* 0x040fe40003f04270 */
[----:B------:R-:W-:Y:S01]  /*62c0*/  STL [R1+0xab4], R190 ;  /* 0x000ab4be01007387 */ /* 0x000fe20000100800 */
[----:B------:R-:W-:-:S03]  /*62d0*/  ISETP.GT.AND P1, PT, R17, 0x1, PT ;  /* 0x000000011100780c */ /* 0x000fc60003f24270 */
[----:B------:R-:W-:Y:S07]  /*62e0*/  STL [R1+0xab0], R191 ;  /* 0x000ab0bf01007387 */ /* 0x000fee0000100800 */
[----:B------:R-:W-:Y:S02]  /*62f0*/  @P0 IMAD.MOV.U32 R18, RZ, RZ, R190 ;  /* 0x000000ffff120224 */ /* 0x000fe400078e00be */
[----:B------:R-:W-:-:S05]  /*6300*/  @P0 IMAD.MOV.U32 R19, RZ, RZ, R191 ;  /* 0x000000ffff130224 */ /* 0x000fca00078e00bf */
[----:B------:R0:W3:Y:S02]  /*6310*/  @P0 LDG.E.U16 R178, desc[UR60][R18.64] ;  /* 0x0000003c12b20981 */ /* 0x0000e4000c1e1500 */
[----:B0-----:R-:W-:Y:S02]  /*6320*/  @P0 IMAD.MOV.U32 R18, RZ, RZ, R192 ;  /* 0x000000ffff120224 */ /* 0x001fe400078e00c0 */
[----:B------:R-:W-:-:S05]  /*6330*/  @P0 IMAD.MOV.U32 R19, RZ, RZ, R193 ;  /* 0x000000ffff130224 */ /* 0x000fca00078e00c1 */
[----:B------:R0:W4:Y:S02]  /*6340*/  @P0 LDG.E.U16 R177, desc[UR60][R18.64] ;  /* 0x0000003c12b10981 */ /* 0x000124000c1e1500 */
[----:B0-----:R-:W-:Y:S02]  /*6350*/  @P0 IMAD.MOV.U32 R18, RZ, RZ, R186 ;  /* 0x000000ffff120224 */ /* 0x001fe400078e00ba */
[----:B------:R-:W-:-:S05]  /*6360*/  @P0 IMAD.MOV.U32 R19, RZ, RZ, R187 ;  /* 0x000000ffff130224 */ /* 0x000fca00078e00bb */
[----:B------:R0:W5:Y:S02]  /*6370*/  @P0 LDG.E.U16 R176, desc[UR60][R18.64] ;  /* 0x0000003c12b00981 */ /* 0x000164000c1e1500 */
[----:B0-----:R-:W-:Y:S02]  /*6380*/  @P0 IMAD.MOV.U32 R18, RZ, RZ, R188 ;  /* 0x000000ffff120224 */ /* 0x001fe400078e00bc */
[----:B------:R-:W-:-:S05]  /*6390*/  @P0 IMAD.MOV.U32 R19, RZ, RZ, R189 ;  /* 0x000000ffff130224 */ /* 0x000fca00078e00bd */
[----:B------:R-:W2:Y:S04]  /*63a0*/  @P0 LDG.E.U16 R175, desc[UR60][R18.64] ;  /* 0x0000003c12af0981 */ /* 0x000ea8000c1e1500 */
[----:B---3--:R0:W-:Y:S04]  /*63b0*/  STL [R1+0x1d0], R178 ;  /* 0x0001d0b201007387 */ /* 0x0081e80000100800 */
[----:B0-----:R-:W3:Y:S04]  /*63c0*/  LDL.LU R178, [R1+0xcb8] ;  /* 0x000cb80001b27983 */ /* 0x001ee80000300800 */
[----:B------:R-:W-:Y:S04]  /*63d0*/  STL [R1+0xabc], R192 ;  /* 0x000abcc001007387 */ /* 0x000fe80000100800 */
[----:B------:R-:W-:Y:S04]  /*63e0*/  STL [R1+0xab8], R193 ;  /* 0x000ab8c101007387 */ /* 0x000fe80000100800 */
[----:B----4-:R0:W-:Y:S04]  /*63f0*/  STL [R1+0x1cc], R177 ;  /* 0x0001ccb101007387 */ /* 0x0101e80000100800 */
[----:B0-----:R-:W4:Y:S04]  /*6400*/  LDL.LU R177, [R1+0xcb4] ;  /* 0x000cb40001b17983 */ /* 0x001f280000300800 */
[----:B------:R-:W-:Y:S04]  /*6410*/  STL [R1+0xac4], R186 ;  /* 0x000ac4ba01007387 */ /* 0x000fe80000100800 */
[----:B------:R-:W-:Y:S04]  /*6420*/  STL [R1+0xac0], R187 ;  /* 0x000ac0bb01007387 */ /* 0x000fe80000100800 */
[----:B-----5:R0:W-:Y:S04]  /*6430*/  STL [R1+0x1c8], R176 ;  /* 0x0001c8b001007387 */ /* 0x0201e80000100800 */
[----:B0-----:R-:W5:Y:S04]  /*6440*/  LDL.LU R176, [R1+0xcb0] ;  /* 0x000cb00001b07983 */ /* 0x001f680000300800 */
[----:B------:R-:W-:Y:S04]  /*6450*/  STL [R1+0xacc], R188 ;  /* 0x000accbc01007387 */ /* 0x000fe80000100800 */
[----:B------:R-:W-:Y:S04]  /*6460*/  STL [R1+0xac8], R189 ;  /* 0x000ac8bd01007387 */ /* 0x000fe80000100800 */
[----:B--2---:R0:W-:Y:S04]  /*6470*/  STL [R1+0x1c4], R175 ;  /* 0x0001c4af01007387 */ /* 0x0041e80000100800 */
[----:B0-----:R-:W2:Y:S04]  /*6480*/  LDL.LU R175, [R1+0xcac] ;  /* 0x000cac0001af7983 */ /* 0x001ea80000300800 */
[----:B------:R-:W3:Y:S04]  /*6490*/  LDL R18, [R1+0xa44] ;  /* 0x000a440001127983 */ /* 0x000ee80000100800 */
[----:B------:R-:W3:Y:S01]  /*64a0*/  LDL R19, [R1+0xa48] ;  /* 0x000a480001137983 */ /* 0x000ee20000100800 */
[----:B------:R-:W-:-:S02]  /*64b0*/  PRMT R174, RZ, 0x7610, R174 ;  /* 0x00007610ffae7816 */ /* 0x000fc400000000ae */
[----:B---3--:R-:W-:-:S04]  /*64c0*/  @P1 LOP3.LUT R19, R19, R18, RZ, 0x3c, !PT ;  /* 0x0000001213131212 */ /* 0x008fc800078e3cff */
[----:B------:R-:W-:-:S04]  /*64d0*/  @P1 LOP3.LUT R18, R19, R18, RZ, 0x3c, !PT ;  /* 0x0000001213121212 */ /* 0x000fc800078e3cff */
[----:B------:R-:W-:-:S05]  /*64e0*/  @P1 LOP3.LUT R19, R19, R18, RZ, 0x3c, !PT ;  /* 0x0000001213131212 */ /* 0x000fca00078e3cff */
[----:B------:R-:W3:Y:S04]  /*64f0*/  @P1 LDG.E.U16 R174, desc[UR60][R18.64] ;  /* 0x0000003c12ae1981 */ /* 0x000ee8000c1e1500 */
[----:B---3--:R0:W-:Y:S04]  /*6500*/  STL [R1+0x1c0], R174 ;  /* 0x0001c0ae01007387 */ /* 0x0081e80000100800 */
[----:B0-----:R-:W3:Y:S04]  /*6510*/  LDL.LU R174, [R1+0xca8] ;  /* 0x000ca80001ae7983 */ /* 0x001ee80000300800 */
[----:B------:R-:W4:Y:S04]  /*6520*/  LDL R18, [R1+0xa3c] ;  /* 0x000a3c0001127983 */ /* 0x000f280000100800 */
[----:B------:R-:W4:Y:S01]  /*6530*/  LDL R19, [R1+0xa40] ;  /* 0x000a400001137983 */ /* 0x000f220000100800 */
[----:B------:R-:W-:-:S02]  /*6540*/  PRMT R173, RZ, 0x7610, R173 ;  /* 0x00007610ffad7816 */ /* 0x000fc400000000ad */
[----:B----4-:R-:W-:-:S04]  /*6550*/  @P1 LOP3.LUT R19, R19, R18, RZ, 0x3c, !PT ;  /* 0x0000001213131212 */ /* 0x010fc800078e3cff */
[----:B------:R-:W-:-:S04]  /*6560*/  @P1 LOP3.LUT R18, R19, R18, RZ, 0x3c, !PT ;  /* 0x0000001213121212 */ /* 0x000fc800078e3cff */
[----:B------:R-:W-:-:S05]  /*6570*/  @P1 LOP3.LUT R19, R19, R18, RZ, 0x3c, !PT ;  /* 0x0000001213131212 */ /* 0x000fca00078e3cff */
[----:B------:R-:W4:Y:S04]  /*6580*/  @P1 LDG.E.U16 R173, desc[UR60][R18.64] ;  /* 0x0000003c12ad1981 */ /* 0x000f28000c1e1500 */
[----:B----4-:R0:W-:Y:S04]  /*6590*/  STL [R1+0x1bc], R173 ;  /* 0x0001bcad01007387 */ /* 0x0101e80000100800 */
[----:B0-----:R-:W4:Y:S04]  /*65a0*/  LDL.LU R173, [R1+0xca4] ;  /* 0x000ca40001ad7983 */ /* 0x001f280000300800 */
[----:B------:R-:W5:Y:S04]  /*65b0*/  LDL R18, [R1+0xa34] ;  /* 0x000a340001127983 */ /* 0x000f680000100800 */
[----:B------:R-:W5:Y:S01]  /*65c0*/  LDL R19, [R1+0xa38] ;  /* 0x000a380001137983 */ /* 0x000f620000100800 */
[----:B------:R-:W-:-:S02]  /*65d0*/  PRMT R172, RZ, 0x7610, R172 ;  /* 0x00007610ffac7816 */ /* 0x000fc400000000ac */
[----:B-----5:R-:W-:-:S04]  /*65e0*/  @P1 LOP3.LUT R19, R19, R18, RZ, 0x3c, !PT ;  /* 0x0000001213131212 */ /* 0x020fc800078e3cff */
[----:B------:R-:W-:-:S04]  /*65f0*/  @P1 LOP3.LUT R18, R19, R18, RZ, 0x3c, !PT ;  /* 0x0000001213121212 */ /* 0x000fc800078e3cff */
[----:B------:R-:W-:-:S05]  /*6600*/  @P1 LOP3.LUT R19, R19, R18, RZ, 0x3c, !PT ;  /* 0x0000001213131212 */ /* 0x000fca00078e3cff */
[----:B------:R-:W5:Y:S04]  /*6610*/  @P1 LDG.E.U16 R172, desc[UR60][R18.64] ;  /* 0x0000003c12ac1981 */ /* 0x000f68000c1e1500 */
[----:B-----5:R0:W-:Y:S04]  /*6620*/  STL [R1+0x1b8], R172 ;  /* 0x0001b8ac01007387 */ /* 0x0201e80000100800 */
[----:B0-----:R-:W5:Y:S04]  /*6630*/  LDL.LU R172, [R1+0xca0] ;  /* 0x000ca00001ac7983 */ /* 0x001f680000300800 */
[----:B------:R-:W2:Y:S04]  /*6640*/  LDL R18, [R1+0xa2c] ;  /* 0x000a2c0001127983 */ /* 0x000ea80000100800 */
[----:B------:R-:W2:Y:S01]  /*6650*/  LDL R19, [R1+0xa30] ;  /* 0x000a300001137983 */ /* 0x000ea20000100800 */
[----:B------:R-:W-:-:S02]  /*6660*/  PRMT R171, RZ, 0x7610, R171 ;  /* 0x00007610ffab7816 */ /* 0x000fc400000000ab */
[----:B--2---:R-:W-:-:S04]  /*6670*/  @P1 LOP3.LUT R19, R19, R18, RZ, 0x3c, !PT ;  /* 0x0000001213131212 */ /* 0x004fc800078e3cff */
[----:B------:R-:W-:-:S04]  /*6680*/  @P1 LOP3.LUT R18, R19, R18, RZ, 0x3c, !PT ;  /* 0x0000001213121212 */ /* 0x000fc800078e3cff */
[----:B------:R-:W-:-:S05]  /*6690*/  @P1 LOP3.LUT R19, R19, R18, RZ, 0x3c, !PT ;  /* 0x0000001213131212 */ /* 0x000fca00078e3cff */
[----:B------:R-:W2:Y:S01]  /*66a0*/  @P1 LDG.E.U16 R171, desc[UR60][R18.64] ;  /* 0x0000003c12ab1981 */ /* 0x000ea2000c1e1500 */
[----:B------:R-:W-:-:S03]  /*66b0*/  ISETP.GT.AND P0, PT, R17, 0x2, PT ;  /* 0x000000021100780c */ /* 0x000fc60003f04270 */
        /* <DEDUP_REMOVED lines=490> */
[----:B------:R-:W4:Y:S04]  /*8560*/  LDL R18, [R1+0x87c] ;  /* 0x00087c0001127983 */ /* 0x000f280000100800 */
[----:B------:R-:W4:Y:S01]  /*8570*/  LDL R19, [R1+0x880] ;  /* 0x0008800001137983 */ /* 0x000f220000100800 */
[----:B------:R-:W-:-:S03]  /*8580*/  PRMT R189, RZ, 0x7610, R189 ;  /* 0x00007610ffbd7816 */ /* 0x000fc600000000bd */
[----:B---3--:R-:W-:Y:S01]  /*8590*/  STL [R1+0xad4], R188 ;  /* 0x000ad4bc01007387 */ /* 0x008fe20000100800 */
[----:B----4-:R-:W-:-:S04]  /*85a0*/  @P1 LOP3.LUT R19, R19, R18, RZ, 0x3c, !PT ;  /* 0x0000001213131212 */ /* 0x010fc800078e3cff */
        /* <DEDUP_REMOVED lines=18> */
[----:B------:R0:W3:Y:S04]  /*86d0*/  @P1 LDG.E.U16 R187, desc[UR60][R18.64] ;  /* 0x0000003c12bb1981 */ /* 0x0000e8000c1e1500 */
[----:B------:R-:W0:Y:S04]  /*86e0*/  LDL R18, [R1+0x864] ;  /* 0x0008640001127983 */ /* 0x000e280000100800 */
[----:B------:R-:W0:Y:S01]  /*86f0*/  LDL R19, [R1+0x868] ;  /* 0x0008680001137983 */ /* 0x000e220000100800 */
[----:B------:R-:W-:Y:S02]  /*8700*/  ISETP.GT.AND P0, PT, R17, 0x10, PT ;  /* 0x000000101100780c */ /* 0x000fe40003f04270 */
[----:B------:R-:W-:-:S11]  /*8710*/  PRMT R210, RZ, 0x7610, R210 ;  /* 0x00007610ffd27816 */ /* 0x000fd600000000d2 */
[----:B0-----:R-:W-:-:S04]  /*8720*/  @P0 LOP3.LUT R19, R19, R18, RZ, 0x3c, !PT ;  /* 0x0000001213130212 */ /* 0x001fc800078e3cff */
[----:B------:R-:W-:-:S04]  /*8730*/  @P0 LOP3.LUT R18, R19, R18, RZ, 0x3c, !PT ;  /* 0x0000001213120212 */ /* 0x000fc800078e3cff */
[----:B------:R-:W-:-:S05]  /*8740*/  @P0 LOP3.LUT R19, R19, R18, RZ, 0x3c, !PT ;  /* 0x0000001213130212 */ /* 0x000fca00078e3cff */
[----:B------:R-:W4:Y:S04]  /*8750*/  @P0 LDG.E.U16 R210, desc[UR60][R18.64] ;  /* 0x0000003c12d20981 */ /* 0x000f28000c1e1500 */
[----:B---3--:R-:W-:Y:S04]  /*8760*/  STL [R1+0xae0], R187 ;  /* 0x000ae0bb01007387 */ /* 0x008fe80000100800 */
[----:B----4-:R0:W-:Y:S04]  /*8770*/  STL [R1+0xe0], R210 ;  /* 0x0000e0d201007387 */ /* 0x0101e80000100800 */
        /* <DEDUP_REMOVED lines=164> */
[----:B------:R0:W5:Y:S04]  /*91c0*/  @P0 LDG.E.U16 R181, desc[UR60][R18.64] ;  /* 0x0000003c12b50981 */ /* 0x000168000c1e1500 */
[----:B------:R-:W0:Y:S04]  /*91d0*/  LDL R18, [R1+0x7cc] ;  /* 0x0007cc0001127983 */ /* 0x000e280000100800 */
[----:B------:R-:W0:Y:S01]  /*91e0*/  LDL R19, [R1+0x7d0] ;  /* 0x0007d00001137983 */ /* 0x000e220000100800 */
[----:B------:R-:W-:Y:S02]  /*91f0*/  PRMT R246, RZ, 0x7610, R246 ;  /* 0x00007610fff67816 */ /* 0x000fe400000000f6 */
[----:B0-----:R-:W-:-:S04]  /*9200*/  @P0 LOP3.LUT R19, R19, R18, RZ, 0x3c, !PT ;  /* 0x0000001213130212 */ /* 0x001fc800078e3cff */
[----:B------:R-:W-:-:S04]  /*9210*/  @P0 LOP3.LUT R18, R19, R18, RZ, 0x3c, !PT ;  /* 0x0000001213120212 */ /* 0x000fc800078e3cff */
[----:B------:R-:W-:-:S05]  /*9220*/  @P0 LOP3.LUT R19, R19, R18, RZ, 0x3c, !PT ;  /* 0x0000001213130212 */ /* 0x000fca00078e3cff */
[----:B------:R-:W2:Y:S04]  /*9230*/  @P0 LDG.E.U16 R246, desc[UR60][R18.64] ;  /* 0x0000003c12f60981 */ /* 0x000ea8000c1e1500 */
[----:B-----5:R0:W-:Y:S04]  /*9240*/  STL [R1+0x98], R181 ;  /* 0x000098b501007387 */ /* 0x0201e80000100800 */
[----:B0-----:R-:W5:Y:S04]  /*9250*/  LDL R181, [R1+0x7b0] ;  /* 0x0007b00001b57983 */ /* 0x001f680000100800 */
[----:B--2---:R0:W-:Y:S04]  /*9260*/  STL [R1+0x94], R246 ;  /* 0x000094f601007387 */ /* 0x0041e80000100800 */
[----:B0-----:R-:W2:Y:S04]  /*9270*/  LDL.LU R246, [R1+0xb80] ;  /* 0x000b800001f67983 */ /* 0x001ea80000300800 */
[----:B------:R-:W3:Y:S04]  /*9280*/  LDL R18, [R1+0x7c4] ;  /* 0x0007c40001127983 */ /* 0x000ee80000100800 */
[----:B------:R-:W3:Y:S01]  /*9290*/  LDL R19, [R1+0x7c8] ;  /* 0x0007c80001137983 */ /* 0x000ee20000100800 */
[----:B------:R-:W-:-:S02]  /*92a0*/  ISETP.GT.AND P1, PT, R17, 0x15, PT ;  /* 0x000000151100780c */ /* 0x000fc40003f24270 */
[----:B------:R-:W-:-:S11]  /*92b0*/  PRMT R195, RZ, 0x7610, R195 ;  /* 0x00007610ffc37816 */ /* 0x000fd600000000c3 */
[----:B---3--:R-:W-:-:S04]  /*92c0*/  @P1 LOP3.LUT R19, R19, R18, RZ, 0x3c, !PT ;  /* 0x0000001213131212 */ /* 0x008fc800078e3cff */
[----:B------:R-:W-:-:S04]  /*92d0*/  @P1 LOP3.LUT R18, R19, R18, RZ, 0x3c, !PT ;  /* 0x0000001213121212 */ /* 0x000fc800078e3cff */
[----:B------:R-:W-:-:S05]  /*92e0*/  @P1 LOP3.LUT R19, R19, R18, RZ, 0x3c, !PT ;  /* 0x0000001213131212 */ /* 0x000fca00078e3cff */
[----:B------:R-:W3:Y:S04]  /*92f0*/  @P1 LDG.E.U16 R195, desc[UR60][R18.64] ;  /* 0x0000003c12c31981 */ /* 0x000ee8000c1e1500 */
[----:B------:R-:W4:Y:S04]  /*9300*/  LDL R18, [R1+0x7bc] ;  /* 0x0007bc0001127983 */ /* 0x000f280000100800 */
[----:B------:R-:W4:Y:S01]  /*9310*/  LDL R19, [R1+0x7c0] ;  /* 0x0007c00001137983 */ /* 0x000f220000100800 */
[----:B------:R-:W-:-:S03]  /*9320*/  PRMT R194, RZ, 0x7610, R194 ;  /* 0x00007610ffc27816 */ /* 0x000fc600000000c2 */
[----:B---3--:R0:W-:Y:S01]  /*9330*/  STL [R1+0x90], R195 ;  /* 0x000090c301007387 */ /* 0x0081e20000100800 */
[----:B------:R-:W-:-:S03]  /*9340*/  PRMT R248, RZ, 0x7610, R248 ;  /* 0x00007610fff87816 */ /* 0x000fc600000000f8 */
[----:B0-----:R-:W3:Y:S01]  /*9350*/  LDL R195, [R1+0x7a0] ;  /* 0x0007a00001c37983 */ /* 0x001ee20000100800 */
[----:B----4-:R-:W-:-:S04]  /*9360*/  @P1 LOP3.LUT R19, R19, R18, RZ, 0x3c, !PT ;  /* 0x0000001213131212 */ /* 0x010fc800078e3cff */
[----:B------:R-:W-:-:S04]  /*9370*/  @P1 LOP3.LUT R18, R19, R18, RZ, 0x3c, !PT ;  /* 0x0000001213121212 */ /* 0x000fc800078e3cff */
[----:B------:R-:W-:-:S05]  /*9380*/  @P1 LOP3.LUT R19, R19, R18, RZ, 0x3c, !PT ;  /* 0x0000001213131212 */ /* 0x000fca00078e3cff */
[----:B------:R0:W4:Y:S04]  /*9390*/  @P1 LDG.E.U16 R194, desc[UR60][R18.64] ;  /* 0x0000003c12c21981 */ /* 0x000128000c1e1500 */
[----:B------:R-:W0:Y:S04]  /*93a0*/  LDL R18, [R1+0x7b4] ;  /* 0x0007b40001127983 */ /* 0x000e280000100800 */
[----:B------:R-:W0:Y:S02]  /*93b0*/  LDL R19, [R1+0x7b8] ;  /* 0x0007b80001137983 */ /* 0x000e240000100800 */
[----:B0-----:R-:W-:-:S04]  /*93c0*/  @P1 LOP3.LUT R19, R19, R18, RZ, 0x3c, !PT ;  /* 0x0000001213131212 */ /* 0x001fc800078e3cff */
[----:B------:R-:W-:-:S04]  /*93d0*/  @P1 LOP3.LUT R18, R19, R18, RZ, 0x3c, !PT ;  /* 0x0000001213121212 */ /* 0x000fc800078e3cff */
[----:B------:R-:W-:-:S05]  /*93e0*/  @P1 LOP3.LUT R19, R19, R18, RZ, 0x3c, !PT ;  /* 0x0000001213131212 */ /* 0x000fca00078e3cff */
[----:B------:R-:W5:Y:S04]  /*93f0*/  @P1 LDG.E.U16 R248, desc[UR60][R18.64] ;  /* 0x0000003c12f81981 */ /* 0x000f68000c1e1500 */
[----:B----4-:R0:W-:Y:S04]  /*9400*/  STL [R1+0x8c], R194 ;  /* 0x00008cc201007387 */ /* 0x0101e80000100800 */
[----:B0-----:R-:W4:Y:S04]  /*9410*/  LDL R194, [R1+0x798] ;  /* 0x0007980001c27983 */ /* 0x001f280000100800 */
[----:B-----5:R0:W-:Y:S04]  /*9420*/  STL [R1+0x88], R248 ;  /* 0x000088f801007387 */ /* 0x0201e80000100800 */
[----:B0-----:R-:W5:Y:S04]  /*9430*/  LDL.LU R248, [R1+0xb7c] ;  /* 0x000b7c0001f87983 */ /* 0x001f680000300800 */
[----:B------:R-:W2:Y:S01]  /*9440*/  LDL R19, [R1+0x7ac] ;  /* 0x0007ac0001137983 */ /* 0x000ea20000100800 */
[----:B------:R-:W-:Y:S01]  /*9450*/  PRMT R250, RZ, 0x7610, R250 ;  /* 0x00007610fffa7816 */ /* 0x000fe200000000fa */
[----:B------:R-:W-:-:S02]  /*9460*/  @P1 IMAD.MOV.U32 R18, RZ, RZ, R181 ;  /* 0x000000ffff121224 */ /* 0x000fc400078e00b5 */
[----:B------:R-:W5:Y:S04]  /*9470*/  LDL R181, [R1+0x790] ;  /* 0x0007900001b57983 */ /* 0x000f680000100800 */
[----:B--2---:R-:W2:Y:S01]  /*9480*/  @P1 LDG.E.U16 R250, desc[UR60][R18.64] ;  /* 0x0000003c12fa1981 */ /* 0x004ea2000c1e1500 */
        /* <DEDUP_REMOVED lines=9> */
[----:B------:R-:W3:Y:S01]  /*9520*/  @P0 LDG.E.U16 R252, desc[UR60][R18.64] ;  /* 0x0000003c12fc0981 */ /* 0x000ee2000c1e1500 */
[----:B------:R-:W-:-:S03]  /*9530*/  PRMT R183, RZ, 0x7610, R183 ;  /* 0x00007610ffb77816 */ /* 0x000fc600000000b7 */
[----:B---3--:R0:W-:Y:S04]  /*9540*/  STL [R1+0x168], R252 ;  /* 0x000168fc01007387 */ /* 0x0081e80000100800 */
[----:B0-----:R-:W3:Y:S04]  /*9550*/  LDL.LU R252, [R1+0xb74] ;  /* 0x000b740001fc7983 */ /* 0x001ee80000300800 */
[----:B------:R-:W4:Y:S01]  /*9560*/  LDL R19, [R1+0x79c] ;  /* 0x00079c0001137983 */ /* 0x000f220000100800 */
[----:B------:R-:W-:Y:S01]  /*9570*/  @P0 IMAD.MOV.U32 R18, RZ, RZ, R195 ;  /* 0x000000ffff120224 */ /* 0x000fe200078e00c3 */
[----:B------:R-:W-:-:S02]  /*9580*/  PRMT R182, RZ, 0x7610, R182 ;  /* 0x00007610ffb67816 */ /* 0x000fc400000000b6 */
[----:B------:R-:W2:Y:S04]  /*9590*/  LDL R195, [R1+0x77c] ;  /* 0x00077c0001c37983 */ /* 0x000ea80000100800 */
[----:B----4-:R0:W4:Y:S04]  /*95a0*/  @P0 LDG.E.U16 R183, desc[UR60][R18.64] ;  /* 0x0000003c12b70981 */ /* 0x010128000c1e1500 */
[----:B------:R-:W5:Y:S01]  /*95b0*/  LDL R19, [R1+0x794] ;  /* 0x0007940001137983 */ /* 0x000f620000100800 */
[----:B0-----:R-:W-:-:S03]  /*95c0*/  @P0 IMAD.MOV.U32 R18, RZ, RZ, R194 ;  /* 0x000000ffff120224 */ /* 0x001fc600078e00c2 */
[----:B----4-:R0:W-:Y:S01]  /*95d0*/  STL [R1+0x160], R183 ;  /* 0x000160b701007387 */ /* 0x0101e20000100800 */
[----:B------:R-:W-:-:S03]  /*95e0*/  PRMT R180, RZ, 0x7610, R180 ;  /* 0x00007610ffb47816 */ /* 0x000fc600000000b4 */
[----:B------:R-:W4:Y:S04]  /*95f0*/  LDL R194, [R1+0x774] ;  /* 0x0007740001c27983 */ /* 0x000f280000100800 */
[----:B-----5:R1:W5:Y:S04]  /*9600*/  @P0 LDG.E.U16 R182, desc[UR60][R18.64] ;  /* 0x0000003c12b60981 */ /* 0x020368000c1e1500 */
[----:B0-----:R-:W3:Y:S04]  /*9610*/  LDL R183, [R1+0x780] ;  /* 0x0007800001b77983 */ /* 0x001ee80000100800 */
[----:B------:R-:W2:Y:S01]  /*9620*/  LDL R19, [R1+0x78c] ;  /* 0x00078c0001137983 */ /* 0x000ea20000100800 */
[----:B-1----:R-:W-:Y:S01]  /*9630*/  @P0 IMAD.MOV.U32 R18, RZ, RZ, R181 ;  /* 0x000000ffff120224 */ /* 0x002fe200078e00b5 */
[----:B------:R-:W-:-:S02]  /*9640*/  ISETP.GT.AND P1, PT, R17, 0x17, PT ;  /* 0x000000171100780c */ /* 0x000fc40003f24270 */
[----:B-----5:R0:W-:Y:S01]  /*9650*/  STL [R1+0x158], R182 ;  /* 0x000158b601007387 */ /* 0x0201e20000100800 */
[----:B------:R-:W-:Y:S02]  /*9660*/  PRMT R192, RZ, 0x7610, R192 ;  /* 0x00007610ffc07816 */ /* 0x000fe400000000c0 */
[----:B------:R-:W-:Y:S01]  /*9670*/  PRMT R193, RZ, 0x7610, R193 ;  /* 0x00007610ffc17816 */ /* 0x000fe200000000c1 */
[----:B------:R-:W5:Y:S04]  /*9680*/  LDL R181, [R1+0x76c] ;  /* 0x00076c0001b57983 */ /* 0x000f680000100800 */
[----:B--2---:R1:W2:Y:S04]  /*9690*/  @P0 LDG.E.U16 R180, desc[UR60][R18.64] ;  /* 0x0000003c12b40981 */ /* 0x0042a8000c1e1500 */
[----:B0-----:R-:W4:Y:S04]  /*96a0*/  LDL R182, [R1+0x778] ;  /* 0x0007780001b67983 */ /* 0x001f280000100800 */
[----:B------:R-:W1:Y:S04]  /*96b0*/  LDL R18, [R1+0x784] ;  /* 0x0007840001127983 */ /* 0x000e680000100800 */
[----:B------:R-:W1:Y:S01]  /*96c0*/  LDL R19, [R1+0x788] ;  /* 0x0007880001137983 */ /* 0x000e620000100800 */
[----:B------:R-:W-:-:S02]  /*96d0*/  PRMT R190, RZ, 0x7610, R190 ;  /* 0x00007610ffbe7816 */ /* 0x000fc400000000be */
[----:B-1----:R-:W-:-:S04]  /*96e0*/  @P1 LOP3.LUT R19, R19, R18, RZ, 0x3c, !PT ;  /* 0x0000001213131212 */ /* 0x002fc800078e3cff */
[----:B------:R-:W-:-:S04]  /*96f0*/  @P1 LOP3.LUT R18, R19, R18, RZ, 0x3c, !PT ;  /* 0x0000001213121212 */ /* 0x000fc800078e3cff */
[----:B------:R-:W-:-:S05]  /*9700*/  @P1 LOP3.LUT R19, R19, R18, RZ, 0x3c, !PT ;  /* 0x0000001213131212 */ /* 0x000fca00078e3cff */
[----:B------:R3:W5:Y:S04]  /*9710*/  @P1 LDG.E.U16 R192, desc[UR60][R18.64] ;  /* 0x0000003c12c01981 */ /* 0x000768000c1e1500 */
[----:B--2---:R0:W-:Y:S01]  /*9720*/  STL [R1+0x150], R180 ;  /* 0x000150b401007387 */ /* 0x0041e20000100800 */
[----:B---3--:R-:W-:Y:S02]  /*9730*/  @P1 IMAD.MOV.U32 R18, RZ, RZ, R183 ;  /* 0x000000ffff121224 */ /* 0x008fe400078e00b7 */
[----:B------:R-:W-:Y:S01]  /*9740*/  @P1 IMAD.MOV.U32 R19, RZ, RZ, R195 ;  /* 0x000000ffff131224 */ /* 0x000fe200078e00c3 */
[----:B0-----:R-:W2:Y:S04]  /*9750*/  LDL R180, [R1+0x770] ;  /* 0x0007700001b47983 */ /* 0x001ea80000100800 */
[----:B------:R4:W3:Y:S02]  /*9760*/  @P1 LDG.E.U16 R193, desc[UR60][R18.64] ;  /* 0x0000003c12c11981 */ /* 0x0008e4000c1e1500 */
[----:B----4-:R-:W-:-:S02]  /*9770*/  @P1 IMAD.MOV.U32 R18, RZ, RZ, R182 ;  /* 0x000000ffff121224 */ /* 0x010fc400078e00b6 */
[----:B------:R-:W-:-:S05]  /*9780*/  @P1 IMAD.MOV.U32 R19, RZ, RZ, R194 ;  /* 0x000000ffff131224 */ /* 0x000fca00078e00c2 */
[----:B------:R5:W4:Y:S01]  /*9790*/  @P1 LDG.E.U16 R190, desc[UR60][R18.64] ;  /* 0x0000003c12be1981 */ /* 0x000b22000c1e1500 */
[----:B------:R-:W-:Y:S01]  /*97a0*/  PRMT R191, RZ, 0x7610, R191 ;  /* 0x00007610ffbf7816 */ /* 0x000fe200000000bf */
[----:B-----5:R-:W-:Y:S02]  /*97b0*/  @P1 IMAD.MOV.U32 R19, RZ, RZ, R181 ;  /* 0x000000ffff131224 */ /* 0x020fe400078e00b5 */
[----:B------:R-:W-:Y:S04]  /*97c0*/  STL [R1+0xae4], R192 ;  /* 0x000ae4c001007387 */ /* 0x000fe80000100800 */
[----:B------:R-:W5:Y:S01]  /*97d0*/  LDL R183, [R1+0x768] ;  /* 0x0007680001b77983 */ /* 0x000f620000100800 */
[----:B--2---:R-:W-:-:S03]  /*97e0*/  @P1 IMAD.MOV.U32 R18, RZ, RZ, R180 ;  /* 0x000000ffff121224 */ /* 0x004fc600078e00b4 */
[----:B---3--:R-:W-:Y:S04]  /*97f0*/  STL [R1+0xae8], R193 ;  /* 0x000ae8c101007387 */ /* 0x008fe80000100800 */
[----:B------:R-:W2:Y:S04]  /*9800*/  LDL R182, [R1+0x760] ;  /* 0x0007600001b67983 */ /* 0x000ea80000100800 */
[----:B------:R5:W3:Y:S04]  /*9810*/  @P1 LDG.E.U16 R191, desc[UR60][R18.64] ;  /* 0x0000003c12bf1981 */ /* 0x000ae8000c1e1500 */
[----:B----4-:R-:W-:Y:S04]  /*9820*/  STL [R1+0xaec], R190 ;  /* 0x000aecbe01007387 */ /* 0x010fe80000100800 */
[----:B------:R-:W4:Y:S01]  /*9830*/  LDL R19, [R1+0x764] ;  /* 0x0007640001137983 */ /* 0x000f220000100800 */
[----:B------:R-:W-:-:S02]  /*9840*/  ISETP.GT.AND P0, PT, R17, 0x18, PT ;  /* 0x000000181100780c */ /* 0x000fc40003f04270 */
[----:B------:R-:W-:Y:S01]  /*9850*/  PRMT R159, RZ, 0x7610, R159 ;  /* 0x00007610ff9f7816 */ /* 0x000fe2000000009f */
[----:B------:R-:W2:Y:S04]  /*9860*/  LDL R195, [R1+0x754] ;  /* 0x0007540001c37983 */ /* 0x000ea80000100800 */
[----:B------:R-:W2:Y:S04]  /*9870*/  LDL R181, [R1+0x758] ;  /* 0x0007580001b57983 */ /* 0x000ea80000100800 */
[----:B------:R-:W2:Y:S04]  /*9880*/  LDL R194, [R1+0x74c] ;  /* 0x00074c0001c27983 */ /* 0x000ea80000100800 */
[----:B------:R-:W2:Y:S01]  /*9890*/  LDL R180, [R1+0x750] ;  /* 0x0007500001b47983 */ /* 0x000ea20000100800 */
[----:B-----5:R-:W-:-:S03]  /*98a0*/  @P0 IMAD.MOV.U32 R18, RZ, RZ, R183 ;  /* 0x000000ffff120224 */ /* 0x020fc600078e00b7 */
[----:B---3--:R-:W-:Y:S01]  /*98b0*/  STL [R1+0xaf4], R191 ;  /* 0x000af4bf01007387 */ /* 0x008fe20000100800 */
[----:B------:R-:W-:Y:S02]  /*98c0*/  PRMT R157, RZ, 0x7610, R157 ;  /* 0x00007610ff9d7816 */ /* 0x000fe4000000009d */
[----:B------:R-:W-:Y:S01]  /*98d0*/  PRMT R152, RZ, 0x7610, R152 ;  /* 0x00007610ff987816 */ /* 0x000fe20000000098 */
[----:B------:R-:W3:Y:S04]  /*98e0*/  LDL R183, [R1+0x744] ;  /* 0x0007440001b77983 */ /* 0x000ee80000100800 */
[----:B----4-:R2:W4:Y:S04]  /*98f0*/  @P0 LDG.E.U16 R159, desc[UR60][R18.64] ;  /* 0x0000003c129f0981 */ /* 0x010528000c1e1500 */
[----:B------:R-:W5:Y:S01]  /*9900*/  LDL R19, [R1+0x75c] ;  /* 0x00075c0001137983 */ /* 0x000f620000100800 */
[----:B--2---:R-:W-:Y:S01]  /*9910*/  @P0 IMAD.MOV.U32 R18, RZ, RZ, R182 ;  /* 0x000000ffff120224 */ /* 0x004fe200078e00b6 */
[----:B------:R-:W-:-:S04]  /*9920*/  PRMT R156, RZ, 0x7610, R156 ;  /* 0x00007610ff9c7816 */ /* 0x000fc8000000009c */
[----:B-----5:R0:W2:Y:S02]  /*9930*/  @P0 LDG.E.U16 R157, desc[UR60][R18.64] ;  /* 0x0000003c129d0981 */ /* 0x0200a4000c1e1500 */
[----:B0-----:R-:W-:Y:S02]  /*9940*/  @P0 IMAD.MOV.U32 R18, RZ, RZ, R181 ;  /* 0x000000ffff120224 */ /* 0x001fe400078e00b5 */
[----:B------:R-:W-:-:S05]  /*9950*/  @P0 IMAD.MOV.U32 R19, RZ, RZ, R195 ;  /* 0x000000ffff130224 */ /* 0x000fca00078e00c3 */
[----:B------:R0:W5:Y:S02]  /*9960*/  @P0 LDG.E.U16 R152, desc[UR60][R18.64] ;  /* 0x0000003c12980981 */ /* 0x000164000c1e1500 */
[----:B0-----:R-:W-:Y:S02]  /*9970*/  @P0 IMAD.MOV.U32 R18, RZ, RZ, R180 ;  /* 0x000000ffff120224 */ /* 0x001fe400078e00b4 */
[----:B------:R-:W-:-:S05]  /*9980*/  @P0 IMAD.MOV.U32 R19, RZ, RZ, R194 ;  /* 0x000000ffff130224 */ /* 0x000fca00078e00c2 */
[----:B------:R-:W3:Y:S04]  /*9990*/  @P0 LDG.E.U16 R156, desc[UR60][R18.64] ;  /* 0x0000003c129c0981 */ /* 0x000ee8000c1e1500 */
[----:B----4-:R0:W-:Y:S04]  /*99a0*/  STL [R1+0x80], R159 ;  /* 0x0000809f01007387 */ /* 0x0101e80000100800 */
[----:B------:R-:W4:Y:S04]  /*99b0*/  LDL R182, [R1+0x73c] ;  /* 0x00073c0001b67983 */ /* 0x000f280000100800 */
[----:B0-----:R-:W4:Y:S04]  /*99c0*/  LDL R159, [R1+0x748] ;  /* 0x00074800019f7983 */ /* 0x001f280000100800 */
[----:B--2---:R0:W-:Y:S04]  /*99d0*/  STL [R1+0x7c], R157 ;  /* 0x00007c9d01007387 */ /* 0x0041e80000100800 */
[----:B------:R-:W2:Y:S04]  /*99e0*/  LDL R181, [R1+0x734] ;  /* 0x0007340001b57983 */ /* 0x000ea80000100800 */
[----:B0-----:R-:W2:Y:S04]  /*99f0*/  LDL R157, [R1+0x740] ;  /* 0x00074000019d7983 */ /* 0x001ea80000100800 */
[----:B-----5:R0:W-:Y:S04]  /*9a00*/  STL [R1+0x78], R152 ;  /* 0x0000789801007387 */ /* 0x0201e80000100800 */
[----:B------:R-:W5:Y:S04]  /*9a10*/  LDL R180, [R1+0x72c] ;  /* 0x00072c0001b47983 */ /* 0x000f680000100800 */
[----:B0-----:R-:W5:Y:S04]  /*9a20*/  LDL R152, [R1+0x738] ;  /* 0x0007380001987983 */ /* 0x001f680000100800 */
[----:B---3--:R0:W-:Y:S04]  /*9a30*/  STL [R1+0x74], R156 ;  /* 0x0000749c01007387 */ /* 0x0081e80000100800 */
[----:B0-----:R-:W3:Y:S01]  /*9a40*/  LDL R156, [R1+0x730] ;  /* 0x00073000019c7983 */ /* 0x001ee20000100800 */
[----:B------:R-:W-:-:S02]  /*9a50*/  ISETP.GT.AND P1, PT, R17, 0x19, PT ;  /* 0x000000191100780c */ /* 0x000fc40003f24270 */
[----:B------:R-:W-:Y:S02]  /*9a60*/  PRMT R158, RZ, 0x7610, R158 ;  /* 0x00007610ff9e7816 */ /* 0x000fe4000000009e */
[----:B------:R-:W-:-:S09]  /*9a70*/  PRMT R154, RZ, 0x7610, R154 ;  /* 0x00007610ff9a7816 */ /* 0x000fd2000000009a */
[----:B----4-:R-:W-:Y:S02]  /*9a80*/  @P1 IMAD.MOV.U32 R18, RZ, RZ, R159 ;  /* 0x000000ffff121224 */ /* 0x010fe400078e009f */
[----:B------:R-:W-:Y:S01]  /*9a90*/  @P1 IMAD.MOV.U32 R19, RZ, RZ, R183 ;  /* 0x000000ffff131224 */ /* 0x000fe200078e00b7 */
[----:B------:R-:W-:Y:S01]  /*9aa0*/  PRMT R23, RZ, 0x7610, R23 ;  /* 0x00007610ff177816 */ /* 0x000fe20000000017 */
[----:B------:R-:W4:Y:S04]  /*9ab0*/  LDL R159, [R1+0x724] ;  /* 0x00072400019f7983 */ /* 0x000f280000100800 */
[----:B------:R0:W4:Y:S02]  /*9ac0*/  @P1 LDG.E.U16 R158, desc[UR60][R18.64] ;  /* 0x0000003c129e1981 */ /* 0x000124000c1e1500 */
[----:B0-----:R-:W-:-:S02]  /*9ad0*/  @P1 IMAD.MOV.U32 R19, RZ, RZ, R182 ;  /* 0x000000ffff131224 */ /* 0x001fc400078e00b6 */
[----:B--2---:R-:W-:-:S05]  /*9ae0*/  @P1 IMAD.MOV.U32 R18, RZ, RZ, R157 ;  /* 0x000000ffff121224 */ /* 0x004fca00078e009d */
[----:B------:R0:W2:Y:S02]  /*9af0*/  @P1 LDG.E.U16 R154, desc[UR60][R18.64] ;  /* 0x0000003c129a1981 */ /* 0x0000a4000c1e1500 */
[----:B0-----:R-:W-:Y:S02]  /*9b00*/  @P1 IMAD.MOV.U32 R19, RZ, RZ, R181 ;  /* 0x000000ffff131224 */ /* 0x001fe400078e00b5 */
[----:B-----5:R-:W-:-:S05]  /*9b10*/  @P1 IMAD.MOV.U32 R18, RZ, RZ, R152 ;  /* 0x000000ffff121224 */ /* 0x020fca00078e0098 */
[----:B------:R0:W5:Y:S01]  /*9b20*/  @P1 LDG.E.U16 R23, desc[UR60][R18.64] ;  /* 0x0000003c12171981 */ /* 0x000162000c1e1500 */
[----:B------:R-:W-:Y:S01]  /*9b30*/  PRMT R161, RZ, 0x7610, R161 ;  /* 0x00007610ffa17816 */ /* 0x000fe200000000a1 */
[----:B0-----:R-:W-:Y:S02]  /*9b40*/  @P1 IMAD.MOV.U32 R19, RZ, RZ, R180 ;  /* 0x000000ffff131224 */ /* 0x001fe400078e00b4 */
[----:B---3--:R-:W-:-:S05]  /*9b50*/  @P1 IMAD.MOV.U32 R18, RZ, RZ, R156 ;  /* 0x000000ffff121224 */ /* 0x008fca00078e009c */
        /* <DEDUP_REMOVED lines=13> */
[----:B------:R-:W-:-:S11]  /*9c30*/  PRMT R179, RZ, 0x7610, R179 ;  /* 0x00007610ffb37816 */ /* 0x000fd600000000b3 */
[----:B------:R-:W-:Y:S02]  /*9c40*/  @P0 IMAD.MOV.U32 R19, RZ, RZ, R159 ;  /* 0x000000ffff130224 */ /* 0x000fe400078e009f */
[----:B------:R-:W3:Y:S01]  /*9c50*/  LDL R159, [R1+0x704] ;  /* 0x00070400019f7983 */ /* 0x000ee20000100800 */
[----:B----4-:R-:W-:-:S03]  /*9c60*/  @P0 IMAD.MOV.U32 R18, RZ, RZ, R158 ;  /* 0x000000ffff120224 */ /* 0x010fc600078e009e */
[----:B------:R-:W4:Y:S04]  /*9c70*/  LDL R158, [R1+0x708] ;  /* 0x00070800019e7983 */ /* 0x000f280000100800 */
[----:B------:R0:W4:Y:S01]  /*9c80*/  @P0 LDG.E.U16 R179, desc[UR60][R18.64] ;  /* 0x0000003c12b30981 */ /* 0x000122000c1e1500 */
[----:B------:R-:W-:Y:S01]  /*9c90*/  PRMT R178, RZ, 0x7610, R178 ;  /* 0x00007610ffb27816 */ /* 0x000fe200000000b2 */
[----:B0-----:R-:W-:Y:S02]  /*9ca0*/  @P0 IMAD.MOV.U32 R19, RZ, RZ, R157 ;  /* 0x000000ffff130224 */ /* 0x001fe400078e009d */
[----:B------:R-:W4:Y:S01]  /*9cb0*/  LDL R157, [R1+0x6fc] ;  /* 0x0006fc00019d7983 */ /* 0x000f220000100800 */
[----:B--2---:R-:W-:-:S03]  /*9cc0*/  @P0 IMAD.MOV.U32 R18, RZ, RZ, R154 ;  /* 0x000000ffff120224 */ /* 0x004fc600078e009a */
[----:B------:R-:W2:Y:S04]  /*9cd0*/  LDL R154, [R1+0x700] ;  /* 0x00070000019a7983 */ /* 0x000ea80000100800 */
[----:B------:R0:W2:Y:S02]  /*9ce0*/  @P0 LDG.E.U16 R178, desc[UR60][R18.64] ;  /* 0x0000003c12b20981 */ /* 0x0000a4000c1e1500 */
[----:B0-----:R-:W-:Y:S02]  /*9cf0*/  @P0 IMAD.MOV.U32 R19, RZ, RZ, R152 ;  /* 0x000000ffff130224 */ /* 0x001fe400078e0098 */
[----:B-----5:R-:W-:Y:S01]  /*9d00*/  @P0 IMAD.MOV.U32 R18, RZ, RZ, R23 ;  /* 0x000000ffff120224 */ /* 0x020fe200078e0017 */
[----:B------:R-:W5:Y:S04]  /*9d10*/  LDL R152, [R1+0x6f4] ;  /* 0x0006f40001987983 */ /* 0x000f680000100800 */
[----:B------:R-:W5:Y:S01]  /*9d20*/  LDL R23, [R1+0x6f8] ;  /* 0x0006f80001177983 */ /* 0x000f620000100800 */
[----:B------:R-:W-:-:S06]  /*9d30*/  PRMT R177, RZ, 0x7610, R177 ;  /* 0x00007610ffb17816 */ /* 0x000fcc00000000b1 */
[----:B------:R0:W5:Y:S02]  /*9d40*/  @P0 LDG.E.U16 R177, desc[UR60][R18.64] ;  /* 0x0000003c12b10981 */ /* 0x000164000c1e1500 */
[----:B0-----:R-:W-:Y:S02]  /*9d50*/  @P0 IMAD.MOV.U32 R18, RZ, RZ, R156 ;  /* 0x000000ffff120224 */ /* 0x001fe400078e009c */
[----:B---3--:R-:W-:Y:S01]  /*9d60*/  @P0 IMAD.MOV.U32 R19, RZ, RZ, R161 ;  /* 0x000000ffff130224 */ /* 0x008fe200078e00a1 */
[----:B------:R-:W3:Y:S04]  /*9d70*/  LDL R156, [R1+0x6f0] ;  /* 0x0006f000019c7983 */ /* 0x000ee80000100800 */
[----:B------:R-:W3:Y:S01]  /*9d80*/  LDL R161, [R1+0x6ec] ;  /* 0x0006ec0001a17983 */ /* 0x000ee20000100800 */
[----:B------:R-:W-:-:S02]  /*9d90*/  ISETP.GT.AND P1, PT, R17, 0x1b, PT ;  /* 0x0000001b1100780c */ /* 0x000fc40003f24270 */
[----:B------:R-:W-:Y:S02]  /*9da0*/  PRMT R176, RZ, 0x7610, R176 ;  /* 0x00007610ffb07816 */ /* 0x000fe400000000b0 */
[----:B------:R-:W-:-:S04]  /*9db0*/  PRMT R175, RZ, 0x7610, R175 ;  /* 0x00007610ffaf7816 */ /* 0x000fc800000000af */
[----:B------:R4:W3:Y:S05]  /*9dc0*/  @P0 LDG.E.U16 R176, desc[UR60][R18.64] ;  /* 0x0000003c12b00981 */ /* 0x0008ea000c1e1500 */
[----:B----4-:R-:W-:Y:S02]  /*9dd0*/  @P1 IMAD.MOV.U32 R18, RZ, RZ, R158 ;  /* 0x000000ffff121224 */ /* 0x010fe400078e009e */
[----:B------:R-:W-:Y:S01]  /*9de0*/  @P1 IMAD.MOV.U32 R19, RZ, RZ, R159 ;  /* 0x000000ffff131224 */ /* 0x000fe200078e009f */
[----:B------:R-:W4:Y:S04]  /*9df0*/  LDL R158, [R1+0x6e8] ;  /* 0x0006e800019e7983 */ /* 0x000f280000100800 */
[----:B------:R-:W4:Y:S04]  /*9e00*/  LDL R159, [R1+0x6e4] ;  /* 0x0006e400019f7983 */ /* 0x000f280000100800 */
[----:B------:R0:W4:Y:S01]  /*9e10*/  @P1 LDG.E.U16 R175, desc[UR60][R18.64] ;  /* 0x0000003c12af1981 */ /* 0x000122000c1e1500 */
[----:B------:R-:W-:Y:S01]  /*9e20*/  PRMT R174, RZ, 0x7610, R174 ;  /* 0x00007610ffae7816 */ /* 0x000fe200000000ae */
[----:B0-----:R-:W-:-:S02]  /*9e30*/  @P1 IMAD.MOV.U32 R19, RZ, RZ, R157 ;  /* 0x000000ffff131224 */ /* 0x001fc400078e009d */
[----:B------:R-:W4:Y:S01]  /*9e40*/  LDL R157, [R1+0x6dc] ;  /* 0x0006dc00019d7983 */ /* 0x000f220000100800 */
[----:B--2---:R-:W-:-:S03]  /*9e50*/  @P1 IMAD.MOV.U32 R18, RZ, RZ, R154 ;  /* 0x000000ffff121224 */ /* 0x004fc600078e009a */
[----:B------:R-:W2:Y:S04]  /*9e60*/  LDL R154, [R1+0x6e0] ;  /* 0x0006e000019a7983 */ /* 0x000ea80000100800 */
[----:B------:R5:W2:Y:S02]  /*9e70*/  @P1 LDG.E.U16 R174, desc[UR60][R18.64] ;  /* 0x0000003c12ae1981 */ /* 0x000aa4000c1e1500 */
[----:B-----5:R-:W-:Y:S02]  /*9e80*/  @P1 IMAD.MOV.U32 R19, RZ, RZ, R152 ;  /* 0x000000ffff131224 */ /* 0x020fe400078e0098 */
[----:B------:R-:W5:Y:S01]  /*9e90*/  LDL R152, [R1+0x6d4] ;  /* 0x0006d40001987983 */ /* 0x000f620000100800 */
[----:B------:R-:W-:-:S03]  /*9ea0*/  @P1 IMAD.MOV.U32 R18, RZ, RZ, R23 ;  /* 0x000000ffff121224 */ /* 0x000fc600078e0017 */
[----:B------:R-:W5:Y:S01]  /*9eb0*/  LDL R23, [R1+0x6d8] ;  /* 0x0006d80001177983 */ /* 0x000f620000100800 */
[----:B------:R-:W-:-:S03]  /*9ec0*/  PRMT R173, RZ, 0x7610, R173 ;  /* 0x00007610ffad7816 */ /* 0x000fc600000000ad */
[----:B------:R-:W-:Y:S04]  /*9ed0*/  STL [R1+0x60], R179 ;  /* 0x000060b301007387 */ /* 0x000fe80000100800 */
[----:B------:R3:W5:Y:S02]  /*9ee0*/  @P1 LDG.E.U16 R173, desc[UR60][R18.64] ;  /* 0x0000003c12ad1981 */ /* 0x000764000c1e1500 */
[----:B---3--:R-:W-:Y:S02]  /*9ef0*/  @P1 IMAD.MOV.U32 R18, RZ, RZ, R156 ;  /* 0x000000ffff121224 */ /* 0x008fe400078e009c */
[----:B------:R-:W3:Y:S01]  /*9f00*/  LDL R156, [R1+0x6d0] ;  /* 0x0006d000019c7983 */ /* 0x000ee20000100800 */
[----:B------:R-:W-:-:S03]  /*9f10*/  @P1 IMAD.MOV.U32 R19, RZ, RZ, R161 ;  /* 0x000000ffff131224 */ /* 0x000fc600078e00a1 */
[----:B------:R-:W3:Y:S01]  /*9f20*/  LDL R161, [R1+0x6cc] ;  /* 0x0006cc0001a17983 */ /* 0x000ee20000100800 */
[----:B------:R-:W-:Y:S02]  /*9f30*/  ISETP.GT.AND P0, PT, R17, 0x1c, PT ;  /* 0x0000001c1100780c */ /* 0x000fe40003f04270 */
[----:B------:R-:W-:Y:S01]  /*9f40*/  PRMT R172, RZ, 0x7610, R172 ;  /* 0x00007610ffac7816 */ /* 0x000fe200000000ac */
[----:B------:R-:W-:Y:S01]  /*9f50*/  STL [R1+0x5c], R178 ;  /* 0x00005cb201007387 */ /* 0x000fe20000100800 */
[----:B------:R-:W-:-:S04]  /*9f60*/  PRMT R171, RZ, 0x7610, R171 ;  /* 0x00007610ffab7816 */ /* 0x000fc800000000ab */
[----:B------:R4:W3:Y:S05]  /*9f70*/  @P1 LDG.E.U16 R172, desc[UR60][R18.64] ;  /* 0x0000003c12ac1981 */ /* 0x0008ea000c1e1500 */
[----:B----4-:R-:W-:Y:S02]  /*9f80*/  @P0 IMAD.MOV.U32 R18, RZ, RZ, R158 ;  /* 0x000000ffff120224 */ /* 0x010fe400078e009e */
[----:B------:R-:W4:Y:S01]  /*9f90*/  LDL R158, [R1+0x6c8] ;  /* 0x0006c800019e7983 */ /* 0x000f220000100800 */
[----:B------:R-:W-:-:S03]  /*9fa0*/  @P0 IMAD.MOV.U32 R19, RZ, RZ, R159 ;  /* 0x000000ffff130224 */ /* 0x000fc600078e009f */
[----:B------:R-:W4:Y:S04]  /*9fb0*/  LDL R159, [R1+0x6c4] ;  /* 0x0006c400019f7983 */ /* 0x000f280000100800 */
[----:B------:R0:W4:Y:S04]  /*9fc0*/  @P0 LDG.E.U16 R171, desc[UR60][R18.64] ;  /* 0x0000003c12ab0981 */ /* 0x000128000c1e1500 */
[----:B------:R-:W-:Y:S01]  /*9fd0*/  STL [R1+0x58], R177 ;  /* 0x000058b101007387 */ /* 0x000fe20000100800 */
[----:B------:R-:W-:Y:S01]  /*9fe0*/  PRMT R170, RZ, 0x7610, R170 ;  /* 0x00007610ffaa7816 */ /* 0x000fe200000000aa */
[----:B0-----:R-:W-:-:S02]  /*9ff0*/  @P0 IMAD.MOV.U32 R19, RZ, RZ, R157 ;  /* 0x000000ffff130224 */ /* 0x001fc400078e009d */
[----:B------:R-:W4:Y:S01]  /*a000*/  LDL R157, [R1+0x6bc] ;  /* 0x0006bc00019d7983 */ /* 0x000f220000100800 */
[----:B--2---:R-:W-:-:S03]  /*a010*/  @P0 IMAD.MOV.U32 R18, RZ, RZ, R154 ;  /* 0x000000ffff120224 */ /* 0x004fc600078e009a */
[----:B------:R-:W2:Y:S04]  /*a020*/  LDL R154, [R1+0x6c0] ;  /* 0x0006c000019a7983 */ /* 0x000ea80000100800 */
[----:B------:R5:W2:Y:S04]  /*a030*/  @P0 LDG.E.U16 R170, desc[UR60][R18.64] ;  /* 0x0000003c12aa0981 */ /* 0x000aa8000c1e1500 */
[----:B------:R-:W-:Y:S01]  /*a040*/  STL [R1+0x54], R176 ;  /* 0x000054b001007387 */ /* 0x000fe20000100800 */
[----:B-----5:R-:W-:-:S03]  /*a050*/  @P0 IMAD.MOV.U32 R19, RZ, RZ, R152 ;  /* 0x000000ffff130224 */ /* 0x020fc600078e0098 */
        /* <DEDUP_REMOVED lines=11> */
[----:B------:R-:W-:Y:S02]  /*a110*/  PRMT R168, RZ, 0x7610, R168 ;  /* 0x00007610ffa87816 */ /* 0x000fe400000000a8 */
[----:B------:R-:W-:-:S04]  /*a120*/  PRMT R167, RZ, 0x7610, R167 ;  /* 0x00007610ffa77816 */ /* 0x000fc800000000a7 */
[----:B------:R4:W3:Y:S01]  /*a130*/  @P0 LDG.E.U16 R168, desc[UR60][R18.64] ;  /* 0x0000003c12a80981 */ /* 0x0008e2000c1e1500 */
[----:B------:R-:W-:-:S04]  /*a140*/  PRMT R163, RZ, 0x7610, R163 ;  /* 0x00007610ffa37816 */ /* 0x000fc800000000a3 */
[----:B----4-:R-:W-:Y:S02]  /*a150*/  @P1 IMAD.MOV.U32 R18, RZ, RZ, R158 ;  /* 0x000000ffff121224 */ /* 0x010fe400078e009e */
[----:B------:R-:W-:Y:S01]  /*a160*/  @P1 IMAD.MOV.U32 R19, RZ, RZ, R159 ;  /* 0x000000ffff131224 */ /* 0x000fe200078e009f */
[----:B------:R-:W-:Y:S04]  /*a170*/  STL [R1+0x4c], R174 ;  /* 0x00004cae01007387 */ /* 0x000fe80000100800 */
[----:B------:R0:W4:Y:S04]  /*a180*/  @P1 LDG.E.U16 R167, desc[UR60][R18.64] ;  /* 0x0000003c12a71981 */ /* 0x000128000c1e1500 */
[----:B------:R-:W4:Y:S04]  /*a190*/  LDL R159, [R1+0x6a4] ;  /* 0x0006a400019f7983 */ /* 0x000f280000100800 */
[----:B------:R-:W4:Y:S01]  /*a1a0*/  LDL R158, [R1+0x6a8] ;  /* 0x0006a800019e7983 */ /* 0x000f220000100800 */
[----:B0-----:R-:W-:Y:S01]  /*a1b0*/  @P1 IMAD.MOV.U32 R19, RZ, RZ, R157 ;  /* 0x000000ffff131224 */ /* 0x001fe200078e009d */
[----:B------:R-:W-:Y:S01]  /*a1c0*/  PRMT R166, RZ, 0x7610, R166 ;  /* 0x00007610ffa67816 */ /* 0x000fe200000000a6 */
[----:B--2---:R-:W-:-:S05]  /*a1d0*/  @P1 IMAD.MOV.U32 R18, RZ, RZ, R154 ;  /* 0x000000ffff121224 */ /* 0x004fca00078e009a */
[----:B------:R5:W2:Y:S02]  /*a1e0*/  @P1 LDG.E.U16 R163, desc[UR60][R18.64] ;  /* 0x0000003c12a31981 */ /* 0x000aa4000c1e1500 */
[----:B-----5:R-:W-:Y:S02]  /*a1f0*/  @P1 IMAD.MOV.U32 R19, RZ, RZ, R152 ;  /* 0x000000ffff131224 */ /* 0x020fe400078e0098 */
[----:B------:R-:W-:-:S05]  /*a200*/  @P1 IMAD.MOV.U32 R18, RZ, RZ, R23 ;  /* 0x000000ffff121224 */ /* 0x000fca00078e0017 */
[----:B------:R3:W5:Y:S01]  /*a210*/  @P1 LDG.E.U16 R166, desc[UR60][R18.64] ;  /* 0x0000003c12a61981 */ /* 0x000762000c1e1500 */
[----:B------:R-:W-:Y:S01]  /*a220*/  PRMT R21, RZ, 0x7610, R21 ;  /* 0x00007610ff157816 */ /* 0x000fe20000000015 */
[----:B---3--:R-:W-:Y:S02]  /*a230*/  @P1 IMAD.MOV.U32 R18, RZ, RZ, R156 ;  /* 0x000000ffff121224 */ /* 0x008fe400078e009c */
[----:B------:R-:W-:-:S05]  /*a240*/  @P1 IMAD.MOV.U32 R19, RZ, RZ, R161 ;  /* 0x000000ffff131224 */ /* 0x000fca00078e00a1 */
[----:B------:R4:W3:Y:S01]  /*a250*/  @P1 LDG.E.U16 R21, desc[UR60][R18.64] ;  /* 0x0000003c12151981 */ /* 0x0008e2000c1e1500 */
[----:B------:R-:W-:-:S03]  /*a260*/  ISETP.GT.AND P0, PT, R17, 0x1e, PT ;  /* 0x0000001e1100780c */ /* 0x000fc60003f04270 */
[----:B------:R-:W-:Y:S01]  /*a270*/  STL [R1+0x48], R173 ;  /* 0x000048ad01007387 */ /* 0x000fe20000100800 */
[----:B------:R-:W-:-:S03]  /*a280*/  PRMT R190, RZ, 0x7610, R190 ;  /* 0x00007610ffbe7816 */ /* 0x000fc600000000be */
[----:B------:R-:W3:Y:S04]  /*a290*/  LDL R157, [R1+0x69c] ;  /* 0x00069c00019d7983 */ /* 0x000ee80000100800 */
[----:B------:R-:W3:Y:S04]  /*a2a0*/  LDL R154, [R1+0x6a0] ;  /* 0x0006a000019a7983 */ /* 0x000ee80000100800 */
[----:B------:R-:W-:Y:S01]  /*a2b0*/  STL [R1+0x44], R172 ;  /* 0x000044ac01007387 */ /* 0x000fe20000100800 */
[----:B----4-:R-:W-:Y:S02]  /*a2c0*/  @P0 IMAD.MOV.U32 R19, RZ, RZ, R159 ;  /* 0x000000ffff130224 */ /* 0x010fe400078e009f */
[----:B------:R-:W-:-:S05]  /*a2d0*/  @P0 IMAD.MOV.U32 R18, RZ, RZ, R158 ;  /* 0x000000ffff120224 */ /* 0x000fca00078e009e */
[----:B------:R0:W4:Y:S04]  /*a2e0*/  @P0 LDG.E.U16 R190, desc[UR60][R18.64] ;  /* 0x0000003c12be0981 */ /* 0x000128000c1e1500 */
[----:B--2---:R1:W-:Y:S04]  /*a2f0*/  STL [R1+0x2c], R163 ;  /* 0x00002ca301007387 */ /* 0x0043e80000100800 */
[----:B------:R-:W2:Y:S04]  /*a300*/  LDL R152, [R1+0x698] ;  /* 0x0006980001987983 */ /* 0x000ea80000100800 */
[----:B-1----:R-:W2:Y:S04]  /*a310*/  LDL R163, [R1+0x694] ;  /* 0x0006940001a37983 */ /* 0x002ea80000100800 */
[----:B------:R-:W-:Y:S04]  /*a320*/  STL [R1+0x40], R171 ;  /* 0x000040ab01007387 */ /* 0x000fe80000100800 */
[----:B------:R1:W-:Y:S04]  /*a330*/  STL [R1+0x30], R167 ;  /* 0x000030a701007387 */ /* 0x0003e80000100800 */
[----:B------:R-:W2:Y:S04]  /*a340*/  LDL R23, [R1+0x690] ;  /* 0x0006900001177983 */ /* 0x000ea80000100800 */
[----:B-1----:R-:W2:Y:S04]  /*a350*/  LDL R167, [R1+0x68c] ;  /* 0x00068c0001a77983 */ /* 0x002ea80000100800 */
[----:B------:R-:W-:Y:S04]  /*a360*/  STL [R1+0x3c], R170 ;  /* 0x00003caa01007387 */ /* 0x000fe80000100800 */
[----:B-----5:R1:W-:Y:S04]  /*a370*/  STL [R1+0x28], R166 ;  /* 0x000028a601007387 */ /* 0x0203e80000100800 */
[----:B------:R-:W5:Y:S04]  /*a380*/  LDL R161, [R1+0x688] ;  /* 0x0006880001a17983 */ /* 0x000f680000100800 */
[----:B-1----:R-:W5:Y:S04]  /*a390*/  LDL R166, [R1+0x684] ;  /* 0x0006840001a67983 */ /* 0x002f680000100800 */
[----:B------:R-:W-:Y:S04]  /*a3a0*/  STL [R1+0x38], R169 ;  /* 0x000038a901007387 */ /* 0x000fe80000100800 */
[----:B------:R-:W5:Y:S04]  /*a3b0*/  LDL R156, [R1+0x67c] ;  /* 0x00067c00019c7983 */ /* 0x000f680000100800 */
[----:B---3--:R1:W-:Y:S04]  /*a3c0*/  STL [R1+0x24], R21 ;  /* 0x0000241501007387 */ /* 0x0083e80000100800 */
[----:B-1----:R-:W3:Y:S01]  /*a3d0*/  LDL R21, [R1+0x680] ;  /* 0x0006800001157983 */ /* 0x002ee20000100800 */
[----:B------:R-:W-:Y:S01]  /*a3e0*/  PRMT R193, RZ, 0x7610, R193 ;  /* 0x00007610ffc17816 */ /* 0x000fe200000000c1 */
[----:B0-----:R-:W-:-:S02]  /*a3f0*/  @P0 IMAD.MOV.U32 R18, RZ, RZ, R154 ;  /* 0x000000ffff120224 */ /* 0x001fc400078e009a */
[----:B------:R-:W-:Y:S01]  /*a400*/  @P0 IMAD.MOV.U32 R19, RZ, RZ, R157 ;  /* 0x000000ffff130224 */ /* 0x000fe200078e009d */
[----:B------:R-:W-:Y:S01]  /*a410*/  STL [R1+0x34], R168 ;  /* 0x000034a801007387 */ /* 0x000fe20000100800 */
[----:B------:R-:W-:-:S03]  /*a420*/  ISETP.GT.AND P1, PT, R17, 0x1f, PT ;  /* 0x0000001f1100780c */ /* 0x000fc60003f24270 */
[----:B------:R-:W3:Y:S01]  /*a430*/  LDL R159, [R1+0x674] ;  /* 0x00067400019f7983 */ /* 0x000ee20000100800 */
[----:B------:R-:W-:-:S03]  /*a440*/  PRMT R192, RZ, 0x7610, R192 ;  /* 0x00007610ffc07816 */ /* 0x000fc600000000c0 */
[----:B------:R-:W3:Y:S04]  /*a450*/  LDL R158, [R1+0x678] ;  /* 0x00067800019e7983 */ /* 0x000ee80000100800 */
[----:B------:R2:W3:Y:S01]  /*a460*/  @P0 LDG.E.U16 R193, desc[UR60][R18.64] ;  /* 0x0000003c12c10981 */ /* 0x0004e2000c1e1500 */
[----:B------:R-:W-:-:S03]  /*a470*/  PRMT R187, RZ, 0x7610, R187 ;  /* 0x00007610ffbb7816 */ /* 0x000fc600000000bb */
[----:B----4-:R-:W-:Y:S04]  /*a480*/  STL [R1+0xaf8], R190 ;  /* 0x000af8be01007387 */ /* 0x010fe80000100800 */
[----:B------:R-:W4:Y:S04]  /*a490*/  LDL R157, [R1+0x66c] ;  /* 0x00066c00019d7983 */ /* 0x000f280000100800 */
[----:B------:R-:W4:Y:S01]  /*a4a0*/  LDL R154, [R1+0x670] ;  /* 0x00067000019a7983 */ /* 0x000f220000100800 */
[----:B------:R-:W-:Y:S01]  /*a4b0*/  PRMT R0, RZ, 0x7610, R0 ;  /* 0x00007610ff007816 */ /* 0x000fe20000000000 */
[----:B--2---:R-:W-:-:S02]  /*a4c0*/  @P0 IMAD.MOV.U32 R18, RZ, RZ, R152 ;  /* 0x000000ffff120224 */ /* 0x004fc400078e0098 */
[----:B------:R-:W-:-:S05]  /*a4d0*/  @P0 IMAD.MOV.U32 R19, RZ, RZ, R163 ;  /* 0x000000ffff130224 */ /* 0x000fca00078e00a3 */
[----:B------:R0:W2:Y:S02]  /*a4e0*/  @P0 LDG.E.U16 R192, desc[UR60][R18.64] ;  /* 0x0000003c12c00981 */ /* 0x0000a4000c1e1500 */
[----:B0-----:R-:W-:Y:S02]  /*a4f0*/  @P0 IMAD.MOV.U32 R18, RZ, RZ, R23 ;  /* 0x000000ffff120224 */ /* 0x001fe400078e0017 */
[----:B------:R-:W-:-:S05]  /*a500*/  @P0 IMAD.MOV.U32 R19, RZ, RZ, R167 ;  /* 0x000000ffff130224 */ /* 0x000fca00078e00a7 */
[----:B------:R5:W2:Y:S02]  /*a510*/  @P0 LDG.E.U16 R187, desc[UR60][R18.64] ;  /* 0x0000003c12bb0981 */ /* 0x000aa4000c1e1500 */
[----:B-----5:R-:W-:Y:S02]  /*a520*/  @P1 IMAD.MOV.U32 R18, RZ, RZ, R161 ;  /* 0x000000ffff121224 */ /* 0x020fe400078e00a1 */
[----:B------:R-:W-:-:S05]  /*a530*/  @P1 IMAD.MOV.U32 R19, RZ, RZ, R166 ;  /* 0x000000ffff131224 */ /* 0x000fca00078e00a6 */
[----:B------:R0:W5:Y:S01]  /*a540*/  @P1 LDG.E.U16 R0, desc[UR60][R18.64] ;  /* 0x0000003c12001981 */ /* 0x000162000c1e1500 */
[----:B------:R-:W-:Y:S01]  /*a550*/  PRMT R5, RZ, 0x7610, R5 ;  /* 0x00007610ff057816 */ /* 0x000fe20000000005 */
[----:B0-----:R-:W-:Y:S02]  /*a560*/  @P1 IMAD.MOV.U32 R19, RZ, RZ, R156 ;  /* 0x000000ffff131224 */ /* 0x001fe400078e009c */
[----:B---3--:R-:W-:-:S05]  /*a570*/  @P1 IMAD.MOV.U32 R18, RZ, RZ, R21 ;  /* 0x000000ffff121224 */ /* 0x008fca00078e0015 */
[----:B------:R0:W3:Y:S01]  /*a580*/  @P1 LDG.E.U16 R5, desc[UR60][R18.64] ;  /* 0x0000003c12051981 */ /* 0x0000e2000c1e1500 */
[----:B------:R-:W-:Y:S02]  /*a590*/  PRMT R6, RZ, 0x7610, R6 ;  /* 0x00007610ff067816 */ /* 0x000fe40000000006 */
[----:B------:R-:W-:Y:S01]  /*a5a0*/  PRMT R3, RZ, 0x7610, R3 ;  /* 0x00007610ff037816 */ /* 0x000fe20000000003 */
[----:B0-----:R-:W-:Y:S02]  /*a5b0*/  @P1 IMAD.MOV.U32 R18, RZ, RZ, R158 ;  /* 0x000000ffff121224 */ /* 0x001fe400078e009e */
[----:B------:R-:W-:Y:S01]  /*a5c0*/  @P1 IMAD.MOV.U32 R19, RZ, RZ, R159 ;  /* 0x000000ffff131224 */ /* 0x000fe200078e009f */
[----:B------:R-:W-:Y:S04]  /*a5d0*/  STL [R1+0xafc], R193 ;  /* 0x000afcc101007387 */ /* 0x000fe80000100800 */
[----:B------:R4:W3:Y:S04]  /*a5e0*/  @P1 LDG.E.U16 R6, desc[UR60][R18.64] ;  /* 0x0000003c12061981 */ /* 0x0008e8000c1e1500 */
[----:B------:R-:W3:Y:S04]  /*a5f0*/  LDL R163, [R1+0x664] ;  /* 0x0006640001a37983 */ /* 0x000ee80000100800 */
[----:B------:R-:W3:Y:S01]  /*a600*/  LDL R152, [R1+0x668] ;  /* 0x0006680001987983 */ /* 0x000ee20000100800 */
[----:B----4-:R-:W-:-:S02]  /*a610*/  @P1 IMAD.MOV.U32 R18, RZ, RZ, R154 ;  /* 0x000000ffff121224 */ /* 0x010fc400078e009a */
[----:B------:R-:W-:-:S05]  /*a620*/  @P1 IMAD.MOV.U32 R19, RZ, RZ, R157 ;  /* 0x000000ffff131224 */ /* 0x000fca00078e009d */
[----:B------:R0:W4:Y:S04]  /*a630*/  @P1 LDG.E.U16 R3, desc[UR60][R18.64] ;  /* 0x0000003c12031981 */ /* 0x000128000c1e1500 */
[----:B--2---:R-:W-:Y:S04]  /*a640*/  STL [R1+0xb04], R192 ;  /* 0x000b04c001007387 */ /* 0x004fe80000100800 */
[----:B------:R-:W2:Y:S04]  /*a650*/  LDL R23, [R1+0x660] ;  /* 0x0006600001177983 */ /* 0x000ea80000100800 */
[----:B------:R-:W-:Y:S04]  /*a660*/  STL [R1+0xb08], R187 ;  /* 0x000b08bb01007387 */ /* 0x000fe80000100800 */
[----:B------:R-:W2:Y:S04]  /*a670*/  LDL R161, [R1+0x65c] ;  /* 0x00065c0001a17983 */ /* 0x000ea80000100800 */
[----:B-----5:R-:W-:Y:S04]  /*a680*/  STL [R1+0xb0c], R0 ;  /* 0x000b0c0001007387 */ /* 0x020fe80000100800 */
[----:B------:R-:W5:Y:S04]  /*a690*/  LDL R156, [R1+0x654] ;  /* 0x00065400019c7983 */ /* 0x000f680000100800 */
[----:B------:R-:W5:Y:S04]  /*a6a0*/  LDL R21, [R1+0x658] ;  /* 0x0006580001157983 */ /* 0x000f680000100800 */
[----:B---3--:R-:W-:Y:S04]  /*a6b0*/  STL [R1+0xb14], R5 ;  /* 0x000b140501007387 */ /* 0x008fe80000100800 */
[----:B------:R-:W3:Y:S04]  /*a6c0*/  LDL R159, [R1+0x64c] ;  /* 0x00064c00019f7983 */ /* 0x000ee80000100800 */
[----:B------:R-:W3:Y:S01]  /*a6d0*/  LDL R158, [R1+0x650] ;  /* 0x00065000019e7983 */ /* 0x000ee20000100800 */
[----:B------:R-:W-:-:S02]  /*a6e0*/  ISETP.GT.AND P0, PT, R17, 0x20, PT ;  /* 0x000000201100780c */ /* 0x000fc40003f04270 */
[----:B------:R-:W-:Y:S01]  /*a6f0*/  PRMT R165, RZ, 0x7610, R165 ;  /* 0x00007610ffa57816 */ /* 0x000fe200000000a5 */
[----:B------:R-:W-:Y:S04]  /*a700*/  STL [R1+0xb18], R6 ;  /* 0x000b180601007387 */ /* 0x000fe80000100800 */
[----:B------:R-:W3:Y:S06]  /*a710*/  LDL R157, [R1+0x644] ;  /* 0x00064400019d7983 */ /* 0x000eec0000100800 */
[----:B0-----:R-:W-:Y:S01]  /*a720*/  @P0 IMAD.MOV.U32 R19, RZ, RZ, R163 ;  /* 0x000000ffff130224 */ /* 0x001fe200078e00a3 */
[----:B------:R-:W3:Y:S01]  /*a730*/  LDL R154, [R1+0x648] ;  /* 0x00064800019a7983 */ /* 0x000ee20000100800 */
[----:B------:R-:W-:Y:S01]  /*a740*/  @P0 IMAD.MOV.U32 R18, RZ, RZ, R152 ;  /* 0x000000ffff120224 */ /* 0x000fe200078e0098 */
[----:B------:R-:W-:-:S04]  /*a750*/  PRMT R160, RZ, 0x7610, R160 ;  /* 0x00007610ffa07816 */ /* 0x000fc800000000a0 */
[----:B------:R2:W3:Y:S04]  /*a760*/  @P0 LDG.E.U16 R165, desc[UR60][R18.64] ;  /* 0x0000003c12a50981 */ /* 0x0004e8000c1e1500 */
[----:B----4-:R-:W-:Y:S04]  /*a770*/  STL [R1+0xb1c], R3 ;  /* 0x000b1c0301007387 */ /* 0x010fe80000100800 */
[----:B------:R-:W4:Y:S04]  /*a780*/  LDL R163, [R1+0x63c] ;  /* 0x00063c0001a37983 */ /* 0x000f280000100800 */
[----:B------:R-:W4:Y:S01]  /*a790*/  LDL R152, [R1+0x640] ;  /* 0x0006400001987983 */ /* 0x000f220000100800 */
[----:B------:R-:W-:Y:S01]  /*a7a0*/  PRMT R155, RZ, 0x7610, R155 ;  /* 0x00007610ff9b7816 */ /* 0x000fe2000000009b */
[----:B--2---:R-:W-:-:S02]  /*a7b0*/  @P0 IMAD.MOV.U32 R18, RZ, RZ, R23 ;  /* 0x000000ffff120224 */ /* 0x004fc400078e0017 */
[----:B------:R-:W2:Y:S01]  /*a7c0*/  LDL R23, [R1+0x638] ;  /* 0x0006380001177983 */ /* 0x000ea20000100800 */
[----:B------:R-:W-:-:S03]  /*a7d0*/  @P0 IMAD.MOV.U32 R19, RZ, RZ, R161 ;  /* 0x000000ffff130224 */ /* 0x000fc600078e00a1 */
[----:B------:R-:W2:Y:S04]  /*a7e0*/  LDL R161, [R1+0x634] ;  /* 0x0006340001a17983 */ /* 0x000ea80000100800 */
[----:B------:R5:W2:Y:S02]  /*a7f0*/  @P0 LDG.E.U16 R160, desc[UR60][R18.64] ;  /* 0x0000003c12a00981 */ /* 0x000aa4000c1e1500 */
[----:B-----5:R-:W-:Y:S01]  /*a800*/  @P0 IMAD.MOV.U32 R19, RZ, RZ, R156 ;  /* 0x000000ffff130224 */ /* 0x020fe200078e009c */
[----:B------:R-:W-:Y:S01]  /*a810*/  PRMT R2, RZ, 0x7610, R2 ;  /* 0x00007610ff027816 */ /* 0x000fe20000000002 */
[----:B------:R-:W5:Y:S01]  /*a820*/  LDL R156, [R1+0x62c] ;  /* 0x00062c00019c7983 */ /* 0x000f620000100800 */
[----:B------:R-:W-:Y:S01]  /*a830*/  @P0 IMAD.MOV.U32 R18, RZ, RZ, R21 ;  /* 0x000000ffff120224 */ /* 0x000fe200078e0015 */
[----:B------:R-:W-:-:S02]  /*a840*/  ISETP.GT.AND P1, PT, R17, 0x21, PT ;  /* 0x000000211100780c */ /* 0x000fc40003f24270 */
[----:B------:R-:W5:Y:S04]  /*a850*/  LDL R21, [R1+0x630] ;  /* 0x0006300001157983 */ /* 0x000f680000100800 */
[----:B------:R3:W5:Y:S02]  /*a860*/  @P0 LDG.E.U16 R155, desc[UR60][R18.64] ;  /* 0x0000003c129b0981 */ /* 0x000764000c1e1500 */
[----:B---3--:R-:W-:Y:S02]  /*a870*/  @P0 IMAD.MOV.U32 R19, RZ, RZ, R159 ;  /* 0x000000ffff130224 */ /* 0x008fe400078e009f */
[----:B------:R-:W-:-:S05]  /*a880*/  @P0 IMAD.MOV.U32 R18, RZ, RZ, R158 ;  /* 0x000000ffff120224 */ /* 0x000fca00078e009e */
[----:B------:R0:W3:Y:S01]  /*a890*/  @P0 LDG.E.U16 R2, desc[UR60][R18.64] ;  /* 0x0000003c12020981 */ /* 0x0000e2000c1e1500 */
[----:B------:R-:W-:Y:S02]  /*a8a0*/  PRMT R164, RZ, 0x7610, R164 ;  /* 0x00007610ffa47816 */ /* 0x000fe400000000a4 */
[----:B------:R-:W-:Y:S01]  /*a8b0*/  PRMT R162, RZ, 0x7610, R162 ;  /* 0x00007610ffa27816 */ /* 0x000fe200000000a2 */
[----:B0-----:R-:W-:Y:S02]  /*a8c0*/  @P1 IMAD.MOV.U32 R19, RZ, RZ, R157 ;  /* 0x000000ffff131224 */ /* 0x001fe400078e009d */
[----:B------:R-:W-:-:S05]  /*a8d0*/  @P1 IMAD.MOV.U32 R18, RZ, RZ, R154 ;  /* 0x000000ffff121224 */ /* 0x000fca00078e009a */
[----:B------:R4:W3:Y:S01]  /*a8e0*/  @P1 LDG.E.U16 R164, desc[UR60][R18.64] ;  /* 0x0000003c12a41981 */ /* 0x0008e2000c1e1500 */
[----:B------:R-:W-:Y:S01]  /*a8f0*/  PRMT R22, RZ, 0x7610, R22 ;  /* 0x00007610ff167816 */ /* 0x000fe20000000016 */
[----:B----4-:R-:W-:Y:S02]  /*a900*/  @P1 IMAD.MOV.U32 R19, RZ, RZ, R163 ;  /* 0x000000ffff131224 */ /* 0x010fe400078e00a3 */
[----:B------:R-:W-:-:S05]  /*a910*/  @P1 IMAD.MOV.U32 R18, RZ, RZ, R152 ;  /* 0x000000ffff121224 */ /* 0x000fca00078e0098 */
[----:B------:R2:W4:Y:S02]  /*a920*/  @P1 LDG.E.U16 R162, desc[UR60][R18.64] ;  /* 0x0000003c12a21981 */ /* 0x000524000c1e1500 */
[----:B--2---:R-:W-:Y:S02]  /*a930*/  @P1 IMAD.MOV.U32 R18, RZ, RZ, R23 ;  /* 0x000000ffff121224 */ /* 0x004fe400078e0017 */
[----:B------:R-:W-:-:S05]  /*a940*/  @P1 IMAD.MOV.U32 R19, RZ, RZ, R161 ;  /* 0x000000ffff131224 */ /* 0x000fca00078e00a1 */
[----:B------:R0:W2:Y:S04]  /*a950*/  @P1 LDG.E.U16 R22, desc[UR60][R18.64] ;  /* 0x0000003c12161981 */ /* 0x0000a8000c1e1500 */
[----:B-----5:R1:W-:Y:S04]  /*a960*/  STL [R1+0x18], R155 ;  /* 0x0000189b01007387 */ /* 0x0203e80000100800 */
[----:B-1----:R-:W5:Y:S04]  /*a970*/  LDL R155, [R1+0x628] ;  /* 0x00062800019b7983 */ /* 0x002f680000100800 */
[----:B------:R1:W-:Y:S04]  /*a980*/  STL [R1+0x1c], R160 ;  /* 0x00001ca001007387 */ /* 0x0003e80000100800 */
[----:B-1----:R-:W4:Y:S04]  /*a990*/  LDL R160, [R1+0x624] ;  /* 0x0006240001a07983 */ /* 0x002f280000100800 */
[----:B---3--:R1:W-:Y:S04]  /*a9a0*/  STL [R1+0xb48], R2 ;  /* 0x000b480201007387 */ /* 0x0083e80000100800 */
[----:B------:R-:W3:Y:S04]  /*a9b0*/  LDL R159, [R1+0x61c] ;  /* 0x00061c00019f7983 */ /* 0x000ee80000100800 */
[----:B------:R-:W3:Y:S04]  /*a9c0*/  LDL R158, [R1+0x620] ;  /* 0x00062000019e7983 */ /* 0x000ee80000100800 */
[----:B------:R-:W3:Y:S04]  /*a9d0*/  LDL R157, [R1+0x614] ;  /* 0x00061400019d7983 */ /* 0x000ee80000100800 */
[----:B------:R-:W3:Y:S04]  /*a9e0*/  LDL R154, [R1+0x618] ;  /* 0x00061800019a7983 */ /* 0x000ee80000100800 */
[----:B------:R-:W3:Y:S04]  /*a9f0*/  LDL R152, [R1+0x60c] ;  /* 0x00060c0001987983 */ /* 0x000ee80000100800 */
[----:B-1----:R-:W3:Y:S01]  /*aa00*/  LDL R2, [R1+0x610] ;  /* 0x0006100001027983 */ /* 0x002ee20000100800 */
[----:B------:R-:W-:Y:S01]  /*aa10*/  ISETP.GT.AND P0, PT, R17, 0x22, PT ;  /* 0x000000221100780c */ /* 0x000fe20003f04270 */
[----:B0-----:R-:W-:Y:S01]  /*aa20*/  @P1 IMAD.MOV.U32 R18, RZ, RZ, R21 ;  /* 0x000000ffff121224 */ /* 0x001fe200078e0015 */
[----:B------:R-:W-:Y:S01]  /*aa30*/  PRMT R16, RZ, 0x7610, R16 ;  /* 0x00007610ff107816 */ /* 0x000fe20000000010 */
[----:B------:R-:W-:Y:S01]  /*aa40*/  STL [R1+0x20], R165 ;  /* 0x000020a501007387 */ /* 0x000fe20000100800 */
[----:B------:R-:W-:-:S03]  /*aa50*/  @P1 IMAD.MOV.U32 R19, RZ, RZ, R156 ;  /* 0x000000ffff131224 */ /* 0x000fc600078e009c */
[----:B------:R-:W3:Y:S01]  /*aa60*/  LDL R23, [R1+0x604] ;  /* 0x0006040001177983 */ /* 0x000ee20000100800 */
[----:B------:R-:W-:-:S03]  /*aa70*/  PRMT R4, RZ, 0x7610, R4 ;  /* 0x00007610ff047816 */ /* 0x000fc60000000004 */
[----:B------:R5:W3:Y:S04]  /*aa80*/  @P1 LDG.E.U16 R16, desc[UR60][R18.64] ;  /* 0x0000003c12101981 */ /* 0x000ae8000c1e1500 */
[----:B--2---:R0:W-:Y:S01]  /*aa90*/  STL [R1+0xc], R22 ;  /* 0x00000c1601007387 */ /* 0x0041e20000100800 */
[----:B-----5:R-:W-:-:S03]  /*aaa0*/  @P0 IMAD.MOV.U32 R18, RZ, RZ, R155 ;  /* 0x000000ffff120224 */ /* 0x020fc600078e009b */
[----:B0-----:R-:W2:Y:S01]  /*aab0*/  LDL R22, [R1+0x608] ;  /* 0x0006080001167983 */ /* 0x001ea20000100800 */
[----:B----4-:R-:W-:Y:S01]  /*aac0*/  @P0 IMAD.MOV.U32 R19, RZ, RZ, R160 ;  /* 0x000000ffff130224 */ /* 0x010fe200078e00a0 */
[----:B------:R-:W-:Y:S02]  /*aad0*/  PRMT R20, RZ, 0x7610, R20 ;  /* 0x00007610ff147816 */ /* 0x000fe40000000014 */
[----:B------:R-:W4:Y:S04]  /*aae0*/  LDL R156, [R1+0x5fc] ;  /* 0x0005fc00019c7983 */ /* 0x000f280000100800 */
[----:B------:R3:W5:Y:S01]  /*aaf0*/  @P0 LDG.E.U16 R4, desc[UR60][R18.64] ;  /* 0x0000003c12040981 */ /* 0x000762000c1e1500 */
[----:B------:R-:W-:Y:S02]  /*ab00*/  PRMT R153, RZ, 0x7610, R153 ;  /* 0x00007610ff997816 */ /* 0x000fe40000000099 */
[----:B------:R-:W-:Y:S01]  /*ab10*/  PRMT R15, RZ, 0x7610, R15 ;  /* 0x00007610ff0f7816 */ /* 0x000fe2000000000f */
[----:B------:R-:W4:Y:S01]  /*ab20*/  LDL R21, [R1+0x600] ;  /* 0x0006000001157983 */ /* 0x000f220000100800 */
[----:B---3--:R-:W-:-:S02]  /*ab30*/  @P0 IMAD.MOV.U32 R18, RZ, RZ, R158 ;  /* 0x000000ffff120224 */ /* 0x008fc400078e009e */
[----:B------:R-:W-:-:S05]  /*ab40*/  @P0 IMAD.MOV.U32 R19, RZ, RZ, R159 ;  /* 0x000000ffff130224 */ /* 0x000fca00078e009f */
[----:B------:R0:W3:Y:S02]  /*ab50*/  @P0 LDG.E.U16 R20, desc[UR60][R18.64] ;  /* 0x0000003c12140981 */ /* 0x0000e4000c1e1500 */
[----:B0-----:R-:W-:Y:S02]  /*ab60*/  @P0 IMAD.MOV.U32 R18, RZ, RZ, R154 ;  /* 0x000000ffff120224 */ /* 0x001fe400078e009a */
[----:B------:R-:W-:-:S05]  /*ab70*/  @P0 IMAD.MOV.U32 R19, RZ, RZ, R157 ;  /* 0x000000ffff130224 */ /* 0x000fca00078e009d */
[----:B------:R0:W4:Y:S01]  /*ab80*/  @P0 LDG.E.U16 R153, desc[UR60][R18.64] ;  /* 0x0000003c12990981 */ /* 0x000122000c1e1500 */
[----:B------:R-:W-:Y:S01]  /*ab90*/  ISETP.GT.AND P1, PT, R17, 0x23, PT ;  /* 0x000000231100780c */ /* 0x000fe20003f24270 */
[----:B0-----:R-:W-:Y:S02]  /*aba0*/  @P0 IMAD.MOV.U32 R18, RZ, RZ, R2 ;  /* 0x000000ffff120224 */ /* 0x001fe400078e0002 */
[----:B------:R-:W-:-:S05]  /*abb0*/  @P0 IMAD.MOV.U32 R19, RZ, RZ, R152 ;  /* 0x000000ffff130224 */ /* 0x000fca00078e0098 */
[----:B------:R0:W4:Y:S01]  /*abc0*/  @P0 LDG.E.U16 R15, desc[UR60][R18.64] ;  /* 0x0000003c120f0981 */ /* 0x000122000c1e1500 */
[----:B------:R-:W-:-:S04]  /*abd0*/  PRMT R3, RZ, 0x7610, R3 ;  /* 0x00007610ff037816 */ /* 0x000fc80000000003 */
[----:B0-----:R-:W-:Y:S01]  /*abe0*/  @P1 IMAD.MOV.U32 R19, RZ, RZ, R23 ;  /* 0x000000ffff131224 */ /* 0x001fe200078e0017 */
[----:B------:R-:W-:Y:S04]  /*abf0*/  STL [R1+0xb28], R16 ;  /* 0x000b281001007387 */ /* 0x000fe80000100800 */
[----:B------:R-:W4:Y:S01]  /*ac00*/  LDL R155, [R1+0x5f4] ;  /* 0x0005f400019b7983 */ /* 0x000f220000100800 */
[----:B--2---:R-:W-:-:S05]  /*ac10*/  @P1 IMAD.MOV.U32 R18, RZ, RZ, R22 ;  /* 0x000000ffff121224 */ /* 0x004fca00078e0016 */
[----:B------:R0:W2:Y:S04]  /*ac20*/  @P1 LDG.E.U16 R3, desc[UR60][R18.64] ;  /* 0x0000003c12031981 */ /* 0x0000a8000c1e1500 */
[----:B-----5:R1:W-:Y:S04]  /*ac30*/  STL [R1+0x8], R4 ;  /* 0x0000080401007387 */ /* 0x0203e80000100800 */
[----:B-1----:R-:W5:Y:S04]  /*ac40*/  LDL R4, [R1+0x5f8] ;  /* 0x0005f80001047983 */ /* 0x002f680000100800 */
[----:B---3--:R1:W-:Y:S04]  /*ac50*/  STL [R1+0x4], R20 ;  /* 0x0000041401007387 */ /* 0x0083e80000100800 */
[----:B------:R-:W3:Y:S04]  /*ac60*/  LDL R16, [R1+0x5f0] ;  /* 0x0005f00001107983 */ /* 0x000ee80000100800 */
[----:B-1----:R-:W3:Y:S04]  /*ac70*/  LDL R20, [R1+0x5ec] ;  /* 0x0005ec0001147983 */ /* 0x002ee80000100800 */
[----:B------:R-:W-:Y:S04]  /*ac80*/  STL [R1+0x14], R164 ;  /* 0x000014a401007387 */ /* 0x000fe80000100800 */
[----:B------:R-:W3:Y:S04]  /*ac90*/  LDL R154, [R1+0x5e4] ;  /* 0x0005e400019a7983 */ /* 0x000ee80000100800 */
[----:B------:R-:W-:Y:S04]  /*aca0*/  STL [R1+0x10], R162 ;  /* 0x000010a201007387 */ /* 0x000fe80000100800 */
[----:B----4-:R1:W-:Y:S04]  /*acb0*/  STL [R1], R153 ;  /* 0x0000009901007387 */ /* 0x0103e80000100800 */
[----:B------:R-:W4:Y:S04]  /*acc0*/  LDL R152, [R1+0x5dc] ;  /* 0x0005dc0001987983 */ /* 0x000f280000100800 */
[----:B------:R-:W4:Y:S04]  /*acd0*/  LDL R2, [R1+0x5e0] ;  /* 0x0005e00001027983 */ /* 0x000f280000100800 */
[----:B-1----:R-:W4:Y:S04]  /*ace0*/  LDL R153, [R1+0x5e8] ;  /* 0x0005e80001997983 */ /* 0x002f280000100800 */
[----:B------:R1:W-:Y:S04]  /*acf0*/  STL [R1+0xb2c], R15 ;  /* 0x000b2c0f01007387 */ /* 0x0003e80000100800 */
[----:B------:R-:W4:Y:S04]  /*ad00*/  LDL R23, [R1+0x5d4] ;  /* 0x0005d40001177983 */ /* 0x000f280000100800 */
[----:B------:R-:W4:Y:S01]  /*ad10*/  LDL R22, [R1+0x5d8] ;  /* 0x0005d80001167983 */ /* 0x000f220000100800 */
[----:B------:R-:W-:Y:S01]  /*ad20*/  PRMT R6, RZ, 0x7610, R6 ;  /* 0x00007610ff067816 */ /* 0x000fe20000000006 */
[----:B0-----:R-:W-:-:S02]  /*ad30*/  @P1 IMAD.MOV.U32 R18, RZ, RZ, R21 ;  /* 0x000000ffff121224 */ /* 0x001fc400078e0015 */
[----:B------:R-:W-:-:S05]  /*ad40*/  @P1 IMAD.MOV.U32 R19, RZ, RZ, R156 ;  /* 0x000000ffff131224 */ /* 0x000fca00078e009c */
[----:B------:R0:W4:Y:S01]  /*ad50*/  @P1 LDG.E.U16 R6, desc[UR60][R18.64] ;  /* 0x0000003c12061981 */ /* 0x000122000c1e1500 */
[----:B------:R-:W-:Y:S01]  /*ad60*/  PRMT R5, RZ, 0x7610, R5 ;  /* 0x00007610ff057816 */ /* 0x000fe20000000005 */
[----:B0-----:R-:W-:Y:S02]  /*ad70*/  @P1 IMAD.MOV.U32 R19, RZ, RZ, R155 ;  /* 0x000000ffff131224 */ /* 0x001fe400078e009b */
[----:B--2---:R0:W-:Y:S04]  /*ad80*/  STL [R1+0xb30], R3 ;  /* 0x000b300301007387 */ /* 0x0041e80000100800 */
[----:B------:R-:W2:Y:S04]  /*ad90*/  LDL R21, [R1+0x5cc] ;  /* 0x0005cc0001157983 */ /* 0x000ea80000100800 */
[----:B-1----:R-:W2:Y:S01]  /*ada0*/  LDL R15, [R1+0x5d0] ;  /* 0x0005d000010f7983 */ /* 0x002ea20000100800 */
[----:B-----5:R-:W-:-:S05]  /*adb0*/  @P1 IMAD.MOV.U32 R18, RZ, RZ, R4 ;  /* 0x000000ffff121224 */ /* 0x020fca00078e0004 */
[----:B------:R3:W5:Y:S01]  /*adc0*/  @P1 LDG.E.U16 R5, desc[UR60][R18.64] ;  /* 0x0000003c12051981 */ /* 0x000762000c1e1500 */
[----:B------:R-:W-:Y:S02]  /*add0*/  ISETP.GT.AND P0, PT, R17, 0x24, PT ;  /* 0x000000241100780c */ /* 0x000fe40003f04270 */
[----:B------:R-:W-:Y:S02]  /*ade0*/  PRMT R14, RZ, 0x7610, R14 ;  /* 0x00007610ff0e7816 */ /* 0x000fe4000000000e */
[----:B------:R-:W-:Y:S01]  /*adf0*/  PRMT R0, RZ, 0x7610, R0 ;  /* 0x00007610ff007816 */ /* 0x000fe20000000000 */
[----:B---3--:R-:W-:Y:S02]  /*ae00*/  @P1 IMAD.MOV.U32 R18, RZ, RZ, R16 ;  /* 0x000000ffff121224 */ /* 0x008fe400078e0010 */
[----:B------:R-:W-:-:S05]  /*ae10*/  @P1 IMAD.MOV.U32 R19, RZ, RZ, R20 ;  /* 0x000000ffff131224 */ /* 0x000fca00078e0014 */
[----:B------:R1:W3:Y:S01]  /*ae20*/  @P1 LDG.E.U16 R14, desc[UR60][R18.64] ;  /* 0x0000003c120e1981 */ /* 0x0002e2000c1e1500 */
[----:B------:R-:W-:Y:S01]  /*ae30*/  PRMT R187, RZ, 0x7610, R187 ;  /* 0x00007610ffbb7816 */ /* 0x000fe200000000bb */
[----:B-1----:R-:W-:Y:S02]  /*ae40*/  @P0 IMAD.MOV.U32 R19, RZ, RZ, R154 ;  /* 0x000000ffff130224 */ /* 0x002fe400078e009a */
[----:B----4-:R-:W-:-:S05]  /*ae50*/  @P0 IMAD.MOV.U32 R18, RZ, RZ, R153 ;  /* 0x000000ffff120224 */ /* 0x010fca00078e0099 */
[----:B------:R1:W4:Y:S02]  /*ae60*/  @P0 LDG.E.U16 R0, desc[UR60][R18.64] ;  /* 0x0000003c12000981 */ /* 0x000324000c1e1500 */
[----:B-1----:R-:W-:Y:S02]  /*ae70*/  @P0 IMAD.MOV.U32 R18, RZ, RZ, R2 ;  /* 0x000000ffff120224 */ /* 0x002fe400078e0002 */
[----:B------:R-:W-:-:S05]  /*ae80*/  @P0 IMAD.MOV.U32 R19, RZ, RZ, R152 ;  /* 0x000000ffff130224 */ /* 0x000fca00078e0098 */
[----:B------:R1:W4:Y:S01]  /*ae90*/  @P0 LDG.E.U16 R187, desc[UR60][R18.64] ;  /* 0x0000003c12bb0981 */ /* 0x000322000c1e1500 */
[----:B------:R-:W-:Y:S01]  /*aea0*/  PRMT R192, RZ, 0x7610, R192 ;  /* 0x00007610ffc07816 */ /* 0x000fe200000000c0 */
[----:B-1----:R-:W-:Y:S02]  /*aeb0*/  @P0 IMAD.MOV.U32 R18, RZ, RZ, R22 ;  /* 0x000000ffff120224 */ /* 0x002fe400078e0016 */
[----:B------:R-:W-:-:S05]  /*aec0*/  @P0 IMAD.MOV.U32 R19, RZ, RZ, R23 ;  /* 0x000000ffff130224 */ /* 0x000fca00078e0017 */
[----:B------:R2:W4:Y:S01]  /*aed0*/  @P0 LDG.E.U16 R192, desc[UR60][R18.64] ;  /* 0x0000003c12c00981 */ /* 0x000522000c1e1500 */
[----:B------:R-:W-:-:S03]  /*aee0*/  PRMT R13, RZ, 0x7610, R13 ;  /* 0x00007610ff0d7816 */ /* 0x000fc6000000000d */
[----:B------:R-:W-:Y:S04]  /*aef0*/  STL [R1+0xb34], R6 ;  /* 0x000b340601007387 */ /* 0x000fe80000100800 */
[----:B------:R-:W4:Y:S04]  /*af00*/  LDL R4, [R1+0x5c4] ;  /* 0x0005c40001047983 */ /* 0x000f280000100800 */
[----:B0-----:R-:W4:Y:S01]  /*af10*/  LDL R3, [R1+0x5c8] ;  /* 0x0005c80001037983 */ /* 0x001f220000100800 */
[----:B--2---:R-:W-:Y:S02]  /*af20*/  @P0 IMAD.MOV.U32 R19, RZ, RZ, R21 ;  /* 0x000000ffff130224 */ /* 0x004fe400078e0015 */
[----:B------:R-:W-:-:S05]  /*af30*/  @P0 IMAD.MOV.U32 R18, RZ, RZ, R15 ;  /* 0x000000ffff120224 */ /* 0x000fca00078e000f */
[----:B------:R0:W2:Y:S04]  /*af40*/  @P0 LDG.E.U16 R13, desc[UR60][R18.64] ;  /* 0x0000003c120d0981 */ /* 0x0000a8000c1e1500 */
[----:B-----5:R-:W-:Y:S04]  /*af50*/  STL [R1+0xb38], R5 ;  /* 0x000b380501007387 */ /* 0x020fe80000100800 */
[----:B------:R-:W5:Y:S04]  /*af60*/  LDL R20, [R1+0x5bc] ;  /* 0x0005bc0001147983 */ /* 0x000f680000100800 */
[----:B------:R-:W5:Y:S04]  /*af70*/  LDL R16, [R1+0x5c0] ;  /* 0x0005c00001107983 */ /* 0x000f680000100800 */
[----:B---3--:R-:W-:Y:S01]  /*af80*/  STL [R1+0xb3c], R14 ;  /* 0x000b3c0e01007387 */ /* 0x008fe20000100800 */
[----:B------:R-:W-:-:S03]  /*af90*/  ISETP.GT.AND P1, PT, R17, 0x25, PT ;  /* 0x000000251100780c */ /* 0x000fc60003f24270 */
[----:B----4-:R1:W-:Y:S04]  /*afa0*/  STL [R1+0xb40], R0 ;  /* 0x000b400001007387 */ /* 0x0103e80000100800 */
[----:B------:R-:W3:Y:S04]  /*afb0*/  LDL R2, [R1+0x5b4] ;  /* 0x0005b40001027983 */ /* 0x000ee80000100800 */
[----:B-1----:R-:W4:Y:S04]  /*afc0*/  LDL R0, [R1+0x5b8] ;  /* 0x0005b80001007983 */ /* 0x002f280000100800 */
[----:B------:R-:W-:Y:S04]  /*afd0*/  STL [R1+0xb4c], R187 ;  /* 0x000b4cbb01007387 */ /* 0x000fe80000100800 */
[----:B------:R-:W4:Y:S04]  /*afe0*/  LDL R6, [R1+0x5ac] ;  /* 0x0005ac0001067983 */ /* 0x000f280000100800 */
[----:B------:R-:W4:Y:S01]  /*aff0*/  LDL R5, [R1+0x5b0] ;  /* 0x0005b00001057983 */ /* 0x000f220000100800 */
[----:B------:R-:W-:-:S03]  /*b000*/  PRMT R193, RZ, 0x7610, R193 ;  /* 0x00007610ffc17816 */ /* 0x000fc600000000c1 */
[----:B------:R-:W-:Y:S04]  /*b010*/  STL [R1+0xb50], R192 ;  /* 0x000b50c001007387 */ /* 0x000fe80000100800 */
[----:B------:R-:W4:Y:S04]  /*b020*/  LDL R15, [R1+0x5a4] ;  /* 0x0005a400010f7983 */ /* 0x000f280000100800 */
[----:B------:R-:W4:Y:S01]  /*b030*/  LDL R14, [R1+0x5a8] ;  /* 0x0005a800010e7983 */ /* 0x000f220000100800 */
[----:B0-----:R-:W-:Y:S02]  /*b040*/  @P1 IMAD.MOV.U32 R19, RZ, RZ, R4 ;  /* 0x000000ffff131224 */ /* 0x001fe400078e0004 */
[----:B------:R-:W-:-:S05]  /*b050*/  @P1 IMAD.MOV.U32 R18, RZ, RZ, R3 ;  /* 0x000000ffff121224 */ /* 0x000fca00078e0003 */
[----:B------:R5:W4:Y:S01]  /*b060*/  @P1 LDG.E.U16 R193, desc[UR60][R18.64] ;  /* 0x0000003c12c11981 */ /* 0x000b22000c1e1500 */
[----:B------:R-:W-:-:S03]  /*b070*/  PRMT R190, RZ, 0x7610, R190 ;  /* 0x00007610ffbe7816 */ /* 0x000fc600000000be */
[----:B--2---:R0:W-:Y:S04]  /*b080*/  STL [R1+0xb54], R13 ;  /* 0x000b540d01007387 */ /* 0x0041e80000100800 */
[----:B------:R-:W2:Y:S04]  /*b090*/  LDL R4, [R1+0x59c] ;  /* 0x00059c0001047983 */ /* 0x000ea80000100800 */
[----:B------:R-:W2:Y:S01]  /*b0a0*/  LDL R3, [R1+0x5a0] ;  /* 0x0005a00001037983 */ /* 0x000ea20000100800 */
[----:B-----5:R-:W-:Y:S02]  /*b0b0*/  @P1 IMAD.MOV.U32 R19, RZ, RZ, R20 ;  /* 0x000000ffff131224 */ /* 0x020fe400078e0014 */
[----:B------:R-:W-:-:S05]  /*b0c0*/  @P1 IMAD.MOV.U32 R18, RZ, RZ, R16 ;  /* 0x000000ffff121224 */ /* 0x000fca00078e0010 */
[----:B------:R3:W5:Y:S01]  /*b0d0*/  @P1 LDG.E.U16 R190, desc[UR60][R18.64] ;  /* 0x0000003c12be1981 */ /* 0x000762000c1e1500 */
[----:B------:R-:W-:Y:S02]  /*b0e0*/  PRMT R191, RZ, 0x7610, R191 ;  /* 0x00007610ffbf7816 */ /* 0x000fe400000000bf */
[----:B------:R-:W-:Y:S02]  /*b0f0*/  PRMT R12, RZ, 0x7610, R12 ;  /* 0x00007610ff0c7816 */ /* 0x000fe4000000000c */
[----:B------:R-:W-:Y:S02]  /*b100*/  ISETP.GT.AND P0, PT, R17, 0x26, PT ;  /* 0x000000261100780c */ /* 0x000fe40003f04270 */
[----:B------:R-:W-:Y:S01]  /*b110*/  PRMT R186, RZ, 0x7610, R186 ;  /* 0x00007610ffba7816 */ /* 0x000fe200000000ba */
[----:B---3--:R-:W-:Y:S02]  /*b120*/  @P1 IMAD.MOV.U32 R19, RZ, RZ, R2 ;  /* 0x000000ffff131224 */ /* 0x008fe400078e0002 */
[----:B----4-:R-:W-:-:S05]  /*b130*/  @P1 IMAD.MOV.U32 R18, RZ, RZ, R0 ;  /* 0x000000ffff121224 */ /* 0x010fca00078e0000 */
[----:B------:R1:W3:Y:S02]  /*b140*/  @P1 LDG.E.U16 R191, desc[UR60][R18.64] ;  /* 0x0000003c12bf1981 */ /* 0x0002e4000c1e1500 */
[----:B-1----:R-:W-:Y:S02]  /*b150*/  @P1 IMAD.MOV.U32 R18, RZ, RZ, R5 ;  /* 0x000000ffff121224 */ /* 0x002fe400078e0005 */
[----:B------:R-:W-:-:S05]  /*b160*/  @P1 IMAD.MOV.U32 R19, RZ, RZ, R6 ;  /* 0x000000ffff131224 */ /* 0x000fca00078e0006 */
[----:B------:R1:W4:Y:S02]  /*b170*/  @P1 LDG.E.U16 R12, desc[UR60][R18.64] ;  /* 0x0000003c120c1981 */ /* 0x000324000c1e1500 */
[----:B-1----:R-:W-:Y:S02]  /*b180*/  @P0 IMAD.MOV.U32 R18, RZ, RZ, R14 ;  /* 0x000000ffff120224 */ /* 0x002fe400078e000e */
[----:B------:R-:W-:-:S05]  /*b190*/  @P0 IMAD.MOV.U32 R19, RZ, RZ, R15 ;  /* 0x000000ffff130224 */ /* 0x000fca00078e000f */
[----:B------:R2:W4:Y:S01]  /*b1a0*/  @P0 LDG.E.U16 R186, desc[UR60][R18.64] ;  /* 0x0000003c12ba0981 */ /* 0x000522000c1e1500 */
[----:B------:R-:W-:-:S03]  /*b1b0*/  PRMT R189, RZ, 0x7610, R189 ;  /* 0x00007610ffbd7816 */ /* 0x000fc600000000bd */
[----:B------:R-:W-:Y:S04]  /*b1c0*/  STL [R1+0xb58], R193 ;  /* 0x000b58c101007387 */ /* 0x000fe80000100800 */
[----:B------:R-:W4:Y:S04]  /*b1d0*/  LDL R23, [R1+0x594] ;  /* 0x0005940001177983 */ /* 0x000f280000100800 */
[----:B------:R-:W4:Y:S04]  /*b1e0*/  LDL R22, [R1+0x598] ;  /* 0x0005980001167983 */ /* 0x000f280000100800 */
[----:B------:R-:W4:Y:S04]  /*b1f0*/  LDL R21, [R1+0x58c] ;  /* 0x00058c0001157983 */ /* 0x000f280000100800 */
[----:B0-----:R-:W4:Y:S01]  /*b200*/  LDL R13, [R1+0x590] ;  /* 0x00059000010d7983 */ /* 0x001f220000100800 */
[----:B--2---:R-:W-:-:S02]  /*b210*/  @P0 IMAD.MOV.U32 R19, RZ, RZ, R4 ;  /* 0x000000ffff130224 */ /* 0x004fc400078e0004 */
[----:B------:R-:W-:-:S05]  /*b220*/  @P0 IMAD.MOV.U32 R18, RZ, RZ, R3 ;  /* 0x000000ffff120224 */ /* 0x000fca00078e0003 */
[----:B------:R0:W2:Y:S04]  /*b230*/  @P0 LDG.E.U16 R189, desc[UR60][R18.64] ;  /* 0x0000003c12bd0981 */ /* 0x0000a8000c1e1500 */
[----:B-----5:R-:W-:Y:S04]  /*b240*/  STL [R1+0xb5c], R190 ;  /* 0x000b5cbe01007387 */ /* 0x020fe80000100800 */
[----:B------:R-:W5:Y:S04]  /*b250*/  LDL R2, [R1+0x584] ;  /* 0x0005840001027983 */ /* 0x000f680000100800 */
[----:B------:R-:W5:Y:S01]  /*b260*/  LDL R0, [R1+0x588] ;  /* 0x0005880001007983 */ /* 0x000f620000100800 */
[----:B------:R-:W-:-:S02]  /*b270*/  ISETP.GT.AND P1, PT, R17, 0x27, PT ;  /* 0x000000271100780c */ /* 0x000fc40003f24270 */
[----:B------:R-:W-:Y:S01]  /*b280*/  PRMT R188, RZ, 0x7610, R188 ;  /* 0x00007610ffbc7816 */ /* 0x000fe200000000bc */
[----:B---3--:R-:W-:Y:S04]  /*b290*/  STL [R1+0xb60], R191 ;  /* 0x000b60bf01007387 */ /* 0x008fe80000100800 */
[----:B------:R-:W3:Y:S04]  /*b2a0*/  LDL R6, [R1+0x57c] ;  /* 0x00057c0001067983 */ /* 0x000ee80000100800 */
[----:B------:R-:W3:Y:S04]  /*b2b0*/  LDL R5, [R1+0x580] ;  /* 0x0005800001057983 */ /* 0x000ee80000100800 */
[----:B----4-:R1:W-:Y:S04]  /*b2c0*/  STL [R1+0xb64], R12 ;  /* 0x000b640c01007387 */ /* 0x0103e80000100800 */
[----:B------:R-:W4:Y:S04]  /*b2d0*/  LDL R20, [R1+0x574] ;  /* 0x0005740001147983 */ /* 0x000f280000100800 */
[----:B------:R-:W4:Y:S04]  /*b2e0*/  LDL R16, [R1+0x578] ;  /* 0x0005780001107983 */ /* 0x000f280000100800 */
[----:B------:R-:W4:Y:S04]  /*b2f0*/  LDL R15, [R1+0x56c] ;  /* 0x00056c00010f7983 */ /* 0x000f280000100800 */
[----:B------:R-:W4:Y:S04]  /*b300*/  LDL R14, [R1+0x570] ;  /* 0x00057000010e7983 */ /* 0x000f280000100800 */
[----:B------:R-:W-:Y:S04]  /*b310*/  STL [R1+0xb68], R186 ;  /* 0x000b68ba01007387 */ /* 0x000fe80000100800 */
[----:B------:R-:W4:Y:S04]  /*b320*/  LDL R4, [R1+0x564] ;  /* 0x0005640001047983 */ /* 0x000f280000100800 */
[----:B------:R-:W4:Y:S01]  /*b330*/  LDL R3, [R1+0x568] ;  /* 0x0005680001037983 */ /* 0x000f220000100800 */
[----:B0-----:R-:W-:-:S02]  /*b340*/  @P0 IMAD.MOV.U32 R18, RZ, RZ, R22 ;  /* 0x000000ffff120224 */ /* 0x001fc400078e0016 */
[----:B------:R-:W-:Y:S01]  /*b350*/  @P0 IMAD.MOV.U32 R19, RZ, RZ, R23 ;  /* 0x000000ffff130224 */ /* 0x000fe200078e0017 */
[----:B------:R-:W-:-:S04]  /*b360*/  PRMT R11, RZ, 0x7610, R11 ;  /* 0x00007610ff0b7816 */ /* 0x000fc8000000000b */
[----:B------:R0:W4:Y:S02]  /*b370*/  @P0 LDG.E.U16 R188, desc[UR60][R18.64] ;  /* 0x0000003c12bc0981 */ /* 0x000124000c1e1500 */
[----:B0-----:R-:W-:Y:S02]  /*b380*/  @P0 IMAD.MOV.U32 R18, RZ, RZ, R13 ;  /* 0x000000ffff120224 */ /* 0x001fe400078e000d */
[----:B------:R-:W-:-:S05]  /*b390*/  @P0 IMAD.MOV.U32 R19, RZ, RZ, R21 ;  /* 0x000000ffff130224 */ /* 0x000fca00078e0015 */
[----:B------:R5:W4:Y:S04]  /*b3a0*/  @P0 LDG.E.U16 R11, desc[UR60][R18.64] ;  /* 0x0000003c120b0981 */ /* 0x000b28000c1e1500 */
[----:B--2---:R0:W-:Y:S04]  /*b3b0*/  STL [R1+0xb6c], R189 ;  /* 0x000b6cbd01007387 */ /* 0x0041e80000100800 */
[----:B------:R-:W2:Y:S04]  /*b3c0*/  LDL R13, [R1+0x55c] ;  /* 0x00055c00010d7983 */ /* 0x000ea80000100800 */
[----:B-1----:R-:W2:Y:S01]  /*b3d0*/  LDL R12, [R1+0x560] ;  /* 0x00056000010c7983 */ /* 0x002ea20000100800 */
[----:B-----5:R-:W-:-:S02]  /*b3e0*/  @P1 IMAD.MOV.U32 R19, RZ, RZ, R2 ;  /* 0x000000ffff131224 */ /* 0x020fc400078e0002 */
[----:B------:R-:W-:Y:S01]  /*b3f0*/  @P1 IMAD.MOV.U32 R18, RZ, RZ, R0 ;  /* 0x000000ffff121224 */ /* 0x000fe200078e0000 */
[----:B------:R-:W5:Y:S04]  /*b400*/  LDL R2, [R1+0x554] ;  /* 0x0005540001027983 */ /* 0x000f680000100800 */
[----:B------:R-:W5:Y:S01]  /*b410*/  LDL R0, [R1+0x558] ;  /* 0x0005580001007983 */ /* 0x000f620000100800 */
[----:B------:R-:W-:Y:S02]  /*b420*/  PRMT R10, RZ, 0x7610, R10 ;  /* 0x00007610ff0a7816 */ /* 0x000fe4000000000a */
[----:B------:R-:W-:Y:S01]  /*b430*/  PRMT R9, RZ, 0x7610, R9 ;  /* 0x00007610ff097816 */ /* 0x000fe20000000009 */
[----:B------:R-:W5:Y:S04]  /*b440*/  LDL R22, [R1+0x534] ;  /* 0x0005340001167983 */ /* 0x000f680000100800 */
[----:B------:R3:W5:Y:S01]  /*b450*/  @P1 LDG.E.U16 R10, desc[UR60][R18.64] ;  /* 0x0000003c120a1981 */ /* 0x000762000c1e1500 */
[----:B------:R-:W-:-:S02]  /*b460*/  PRMT R8, RZ, 0x7610, R8 ;  /* 0x00007610ff087816 */ /* 0x000fc40000000008 */
[----:B------:R-:W-:Y:S01]  /*b470*/  ISETP.GT.AND P0, PT, R17, 0x28, PT ;  /* 0x000000281100780c */ /* 0x000fe20003f04270 */
[----:B------:R-:W5:Y:S01]  /*b480*/  LDL R21, [R1+0x538] ;  /* 0x0005380001157983 */ /* 0x000f620000100800 */
[----:B------:R-:W-:Y:S02]  /*b490*/  PRMT R251, RZ, 0x7610, R251 ;  /* 0x00007610fffb7816 */ /* 0x000fe400000000fb */
[----:B------:R-:W-:Y:S01]  /*b4a0*/  PRMT R249, RZ, 0x7610, R249 ;  /* 0x00007610fff97816 */ /* 0x000fe200000000f9 */
[----:B------:R-:W5:Y:S01]  /*b4b0*/  LDL R153, [R1+0x478] ;  /* 0x0004780001997983 */ /* 0x000f620000100800 */
[----:B------:R-:W-:Y:S02]  /*b4c0*/  PRMT R247, RZ, 0x7610, R247 ;  /* 0x00007610fff77816 */ /* 0x000fe400000000f7 */
[----:B------:R-:W-:Y:S01]  /*b4d0*/  PRMT R245, RZ, 0x7610, R245 ;  /* 0x00007610fff57816 */ /* 0x000fe200000000f5 */
[----:B------:R-:W5:Y:S01]  /*b4e0*/  LDL R152, [R1+0x464] ;  /* 0x0004640001987983 */ /* 0x000f620000100800 */
[----:B------:R-:W-:-:S02]  /*b4f0*/  PRMT R243, RZ, 0x7610, R243 ;  /* 0x00007610fff37816 */ /* 0x000fc400000000f3 */
[----:B------:R-:W-:Y:S01]  /*b500*/  PRMT R241, RZ, 0x7610, R241 ;  /* 0x00007610fff17816 */ /* 0x000fe200000000f1 */
        /* <DEDUP_REMOVED lines=10> */
[----:B---3--:R-:W-:-:S03]  /*b5b0*/  @P1 IMAD.MOV.U32 R19, RZ, RZ, R6 ;  /* 0x000000ffff131224 */ /* 0x008fc600078e0006 */
[----:B------:R-:W3:Y:S01]  /*b5c0*/  LDL R6, [R1+0x54c] ;  /* 0x00054c0001067983 */ /* 0x000ee20000100800 */
[----:B------:R-:W-:-:S03]  /*b5d0*/  @P1 IMAD.MOV.U32 R18, RZ, RZ, R5 ;  /* 0x000000ffff121224 */ /* 0x000fc600078e0005 */
[----:B------:R-:W3:Y:S04]  /*b5e0*/  LDL R5, [R1+0x550] ;  /* 0x0005500001057983 */ /* 0x000ee80000100800 */
[----:B------:R4:W3:Y:S01]  /*b5f0*/  @P1 LDG.E.U16 R9, desc[UR60][R18.64] ;  /* 0x0000003c12091981 */ /* 0x0008e2000c1e1500 */
[----:B------:R-:W-:Y:S02]  /*b600*/  PRMT R227, RZ, 0x7610, R227 ;  /* 0x00007610ffe37816 */ /* 0x000fe400000000e3 */
[----:B------:R-:W-:Y:S01]  /*b610*/  PRMT R225, RZ, 0x7610, R225 ;  /* 0x00007610ffe17816 */ /* 0x000fe200000000e1 */
[----:B------:R-:W3:Y:S01]  /*b620*/  LDL R165, [R1+0x3fc] ;  /* 0x0003fc0001a57983 */ /* 0x000ee20000100800 */
[----:B------:R-:W-:Y:S02]  /*b630*/  PRMT R223, RZ, 0x7610, R223 ;  /* 0x00007610ffdf7816 */ /* 0x000fe400000000df */
[----:B------:R-:W-:Y:S01]  /*b640*/  PRMT R221, RZ, 0x7610, R221 ;  /* 0x00007610ffdd7816 */ /* 0x000fe200000000dd */
[----:B------:R-:W3:Y:S01]  /*b650*/  LDL R164, [R1+0x400] ;  /* 0x0004000001a47983 */ /* 0x000ee20000100800 */
[----:B----4-:R-:W-:-:S02]  /*b660*/  @P1 IMAD.MOV.U32 R19, RZ, RZ, R20 ;  /* 0x000000ffff131224 */ /* 0x010fc400078e0014 */
[----:B------:R-:W-:Y:S01]  /*b670*/  @P1 IMAD.MOV.U32 R18, RZ, RZ, R16 ;  /* 0x000000ffff121224 */ /* 0x000fe200078e0010 */
[----:B------:R-:W4:Y:S04]  /*b680*/  LDL R20, [R1+0x544] ;  /* 0x0005440001147983 */ /* 0x000f280000100800 */
[----:B------:R-:W4:Y:S04]  /*b690*/  LDL R16, [R1+0x548] ;  /* 0x0005480001107983 */ /* 0x000f280000100800 */
[----:B------:R1:W4:Y:S01]  /*b6a0*/  @P1 LDG.E.U16 R8, desc[UR60][R18.64] ;  /* 0x0000003c12081981 */ /* 0x000322000c1e1500 */
[----:B------:R-:W-:-:S02]  /*b6b0*/  PRMT R219, RZ, 0x7610, R219 ;  /* 0x00007610ffdb7816 */ /* 0x000fc400000000db */
[----:B------:R-:W-:Y:S01]  /*b6c0*/  PRMT R217, RZ, 0x7610, R217 ;  /* 0x00007610ffd97816 */ /* 0x000fe200000000d9 */
[----:B------:R-:W4:Y:S01]  /*b6d0*/  LDL R170, [R1+0x3d4] ;  /* 0x0003d40001aa7983 */ /* 0x000f220000100800 */
[----:B-1----:R-:W-:Y:S02]  /*b6e0*/  @P1 IMAD.MOV.U32 R18, RZ, RZ, R14 ;  /* 0x000000ffff121224 */ /* 0x002fe400078e000e */
[----:B------:R-:W-:Y:S01]  /*b6f0*/  @P1 IMAD.MOV.U32 R19, RZ, RZ, R15 ;  /* 0x000000ffff131224 */ /* 0x000fe200078e000f */
[----:B------:R-:W4:Y:S04]  /*b700*/  LDL R14, [R1+0x540] ;  /* 0x00054000010e7983 */ /* 0x000f280000100800 */
[----:B------:R-:W4:Y:S04]  /*b710*/  LDL R15, [R1+0x53c] ;  /* 0x00053c00010f7983 */ /* 0x000f280000100800 */
[----:B------:R1:W4:Y:S02]  /*b720*/  @P1 LDG.E.U16 R251, desc[UR60][R18.64] ;  /* 0x0000003c12fb1981 */ /* 0x000324000c1e1500 */
[----:B-1----:R-:W-:-:S02]  /*b730*/  @P0 IMAD.MOV.U32 R18, RZ, RZ, R3 ;  /* 0x000000ffff120224 */ /* 0x002fc400078e0003 */
[----:B------:R-:W-:Y:S01]  /*b740*/  @P0 IMAD.MOV.U32 R19, RZ, RZ, R4 ;  /* 0x000000ffff130224 */ /* 0x000fe200078e0004 */
[----:B------:R-:W4:Y:S04]  /*b750*/  LDL R3, [R1+0x530] ;  /* 0x0005300001037983 */ /* 0x000f280000100800 */
[----:B------:R-:W4:Y:S04]  /*b760*/  LDL R4, [R1+0x52c] ;  /* 0x00052c0001047983 */ /* 0x000f280000100800 */
[----:B------:R2:W4:Y:S02]  /*b770*/  @P0 LDG.E.U16 R249, desc[UR60][R18.64] ;  /* 0x0000003c12f90981 */ /* 0x000524000c1e1500 */
[----:B--2---:R-:W-:-:S02]  /*b780*/  @P0 IMAD.MOV.U32 R19, RZ, RZ, R13 ;  /* 0x000000ffff130224 */ /* 0x004fc400078e000d */
[----:B------:R-:W2:Y:S01]  /*b790*/  LDL R13, [R1+0x524] ;  /* 0x00052400010d7983 */ /* 0x000ea20000100800 */
[----:B------:R-:W-:-:S03]  /*b7a0*/  @P0 IMAD.MOV.U32 R18, RZ, RZ, R12 ;  /* 0x000000ffff120224 */ /* 0x000fc600078e000c */
[----:B------:R-:W2:Y:S04]  /*b7b0*/  LDL R12, [R1+0x528] ;  /* 0x00052800010c7983 */ /* 0x000ea80000100800 */
[----:B------:R5:W2:Y:S02]  /*b7c0*/  @P0 LDG.E.U16 R247, desc[UR60][R18.64] ;  /* 0x0000003c12f70981 */ /* 0x000aa4000c1e1500 */
[----:B-----5:R-:W-:Y:S02]  /*b7d0*/  @P0 IMAD.MOV.U32 R19, RZ, RZ, R2 ;  /* 0x000000ffff130224 */ /* 0x020fe400078e0002 */
[----:B------:R-:W5:Y:S01]  /*b7e0*/  LDL R2, [R1+0x51c] ;  /* 0x00051c0001027983 */ /* 0x000f620000100800 */
[----:B------:R-:W-:-:S03]  /*b7f0*/  @P0 IMAD.MOV.U32 R18, RZ, RZ, R0 ;  /* 0x000000ffff120224 */ /* 0x000fc600078e0000 */
[----:B------:R-:W5:Y:S01]  /*b800*/  LDL R0, [R1+0x520] ;  /* 0x0005200001007983 */ /* 0x000f620000100800 */
[----:B------:R-:W-:-:S03]  /*b810*/  ISETP.GT.AND P1, PT, R17, 0x29, PT ;  /* 0x000000291100780c */ /* 0x000fc60003f24270 */
[----:B------:R3:W5:Y:S02]  /*b820*/  @P0 LDG.E.U16 R245, desc[UR60][R18.64] ;  /* 0x0000003c12f50981 */ /* 0x000764000c1e1500 */
[----:B---3--:R-:W-:Y:S02]  /*b830*/  @P0 IMAD.MOV.U32 R19, RZ, RZ, R6 ;  /* 0x000000ffff130224 */ /* 0x008fe400078e0006 */
[----:B------:R-:W3:Y:S01]  /*b840*/  LDL R6, [R1+0x514] ;  /* 0x0005140001067983 */ /* 0x000ee20000100800 */
[----:B------:R-:W-:-:S03]  /*b850*/  @P0 IMAD.MOV.U32 R18, RZ, RZ, R5 ;  /* 0x000000ffff120224 */ /* 0x000fc600078e0005 */
[----:B------:R-:W3:Y:S04]  /*b860*/  LDL R5, [R1+0x518] ;  /* 0x0005180001057983 */ /* 0x000ee80000100800 */
[----:B------:R4:W3:Y:S02]  /*b870*/  @P0 LDG.E.U16 R243, desc[UR60][R18.64] ;  /* 0x0000003c12f30981 */ /* 0x0008e4000c1e1500 */
[----:B----4-:R-:W-:Y:S02]  /*b880*/  @P1 IMAD.MOV.U32 R19, RZ, RZ, R20 ;  /* 0x000000ffff131224 */ /* 0x010fe400078e0014 */
[----:B------:R-:W4:Y:S01]  /*b890*/  LDL R20, [R1+0x50c] ;  /* 0x00050c0001147983 */ /* 0x000f220000100800 */
[----:B------:R-:W-:-:S03]  /*b8a0*/  @P1 IMAD.MOV.U32 R18, RZ, RZ, R16 ;  /* 0x000000ffff121224 */ /* 0x000fc600078e0010 */
[----:B------:R-:W4:Y:S04]  /*b8b0*/  LDL R16, [R1+0x510] ;  /* 0x0005100001107983 */ /* 0x000f280000100800 */
[----:B------:R1:W4:Y:S02]  /*b8c0*/  @P1 LDG.E.U16 R241, desc[UR60][R18.64] ;  /* 0x0000003c12f11981 */ /* 0x000324000c1e1500 */
[----:B-1----:R-:W-:Y:S02]  /*b8d0*/  @P1 IMAD.MOV.U32 R18, RZ, RZ, R14 ;  /* 0x000000ffff121224 */ /* 0x002fe400078e000e */
[----:B------:R-:W4:Y:S01]  /*b8e0*/  LDL R14, [R1+0x508] ;  /* 0x00050800010e7983 */ /* 0x000f220000100800 */
[----:B------:R-:W-:-:S03]  /*b8f0*/  @P1 IMAD.MOV.U32 R19, RZ, RZ, R15 ;  /* 0x000000ffff131224 */ /* 0x000fc600078e000f */
[----:B------:R-:W4:Y:S04]  /*b900*/  LDL R15, [R1+0x504] ;  /* 0x00050400010f7983 */ /* 0x000f280000100800 */
[----:B------:R1:W4:Y:S01]  /*b910*/  @P1 LDG.E.U16 R239, desc[UR60][R18.64] ;  /* 0x0000003c12ef1981 */ /* 0x000322000c1e1500 */
[----:B------:R-:W-:Y:S01]  /*b920*/  ISETP.GT.AND P0, PT, R17, 0x2a, PT ;  /* 0x0000002a1100780c */ /* 0x000fe20003f04270 */
[----:B-1----:R-:W-:Y:S02]  /*b930*/  @P1 IMAD.MOV.U32 R18, RZ, RZ, R21 ;  /* 0x000000ffff121224 */ /* 0x002fe400078e0015 */
[----:B------:R-:W-:Y:S01]  /*b940*/  @P1 IMAD.MOV.U32 R19, RZ, RZ, R22 ;  /* 0x000000ffff131224 */ /* 0x000fe200078e0016 */
[----:B------:R-:W4:Y:S04]  /*b950*/  LDL R21, [R1+0x4d8] ;  /* 0x0004d80001157983 */ /* 0x000f280000100800 */
[----:B------:R1:W4:Y:S04]  /*b960*/  @P1 LDG.E.U16 R237, desc[UR60][R18.64] ;  /* 0x0000003c12ed1981 */ /* 0x000328000c1e1500 */
[----:B------:R-:W4:Y:S01]  /*b970*/  LDL R22, [R1+0x4d4] ;  /* 0x0004d40001167983 */ /* 0x000f220000100800 */
        /* <DEDUP_REMOVED lines=13> */
[----:B------:R-:W5:Y:S04]  /*ba50*/  LDL R0, [R1+0x4f0] ;  /* 0x0004f00001007983 */ /* 0x000f680000100800 */
[----:B------:R3:W5:Y:S01]  /*ba60*/  @P0 LDG.E.U16 R231, desc[UR60][R18.64] ;  /* 0x0000003c12e70981 */ /* 0x000762000c1e1500 */
[----:B------:R-:W-:Y:S01]  /*ba70*/  ISETP.GT.AND P1, PT, R17, 0x2b, PT ;  /* 0x0000002b1100780c */ /* 0x000fe20003f24270 */
        /* <DEDUP_REMOVED lines=20> */
[----:B--2---:R-:W-:Y:S02]  /*bbc0*/  @P1 IMAD.MOV.U32 R19, RZ, RZ, R13 ;  /* 0x000000ffff131224 */ /* 0x004fe400078e000d */
        /* <DEDUP_REMOVED lines=9> */
[----:B------:R3:W5:Y:S01]  /*bc60*/  @P1 LDG.E.U16 R219, desc[UR60][R18.64] ;  /* 0x0000003c12db1981 */ /* 0x000762000c1e1500 */
[----:B------:R-:W-:Y:S02]  /*bc70*/  PRMT R215, RZ, 0x7610, R215 ;  /* 0x00007610ffd77816 */ /* 0x000fe400000000d7 */
[----:B------:R-:W-:Y:S02]  /*bc80*/  ISETP.GT.AND P1, PT, R17, 0x2d, PT ;  /* 0x0000002d1100780c */ /* 0x000fe40003f24270 */
[----:B------:R-:W-:Y:S02]  /*bc90*/  PRMT R213, RZ, 0x7610, R213 ;  /* 0x00007610ffd57816 */ /* 0x000fe400000000d5 */
[----:B------:R-:W-:-:S03]  /*bca0*/  PRMT R211, RZ, 0x7610, R211 ;  /* 0x00007610ffd37816 */ /* 0x000fc600000000d3 */
        /* <DEDUP_REMOVED lines=11> */
[----:B------:R-:W-:-:S05]  /*bd60*/  @P0 IMAD.MOV.U32 R19, RZ, RZ, R22 ;  /* 0x000000ffff130224 */ /* 0x000fca00078e0016 */
[----:B------:R1:W4:Y:S02]  /*bd70*/  @P0 LDG.E.U16 R213, desc[UR60][R18.64] ;  /* 0x0000003c12d50981 */ /* 0x000324000c1e1500 */
[----:B-1----:R-:W-:Y:S02]  /*bd80*/  @P0 IMAD.MOV.U32 R18, RZ, RZ, R14 ;  /* 0x000000ffff120224 */ /* 0x002fe400078e000e */
[----:B------:R-:W-:Y:S01]  /*bd90*/  @P0 IMAD.MOV.U32 R19, RZ, RZ, R15 ;  /* 0x000000ffff130224 */ /* 0x000fe200078e000f */
[----:B------:R-:W4:Y:S04]  /*bda0*/  LDL R14, [R1+0x4a0] ;  /* 0x0004a000010e7983 */ /* 0x000f280000100800 */
[----:B------:R-:W4:Y:S04]  /*bdb0*/  LDL R15, [R1+0x49c] ;  /* 0x00049c00010f7983 */ /* 0x000f280000100800 */
[----:B------:R1:W4:Y:S01]  /*bdc0*/  @P0 LDG.E.U16 R211, desc[UR60][R18.64] ;  /* 0x0000003c12d30981 */ /* 0x000322000c1e1500 */
[----:B------:R-:W-:Y:S01]  /*bdd0*/  PRMT R209, RZ, 0x7610, R209 ;  /* 0x00007610ffd17816 */ /* 0x000fe200000000d1 */
[----:B-1----:R-:W-:-:S02]  /*bde0*/  @P1 IMAD.MOV.U32 R18, RZ, RZ, R3 ;  /* 0x000000ffff121224 */ /* 0x002fc400078e0003 */
[----:B------:R-:W4:Y:S01]  /*bdf0*/  LDL R3, [R1+0x498] ;  /* 0x0004980001037983 */ /* 0x000f220000100800 */
[----:B------:R-:W-:-:S03]  /*be00*/  @P1 IMAD.MOV.U32 R19, RZ, RZ, R4 ;  /* 0x000000ffff131224 */ /* 0x000fc600078e0004 */
[----:B------:R-:W4:Y:S01]  /*be10*/  LDL R4, [R1+0x494] ;  /* 0x0004940001047983 */ /* 0x000f220000100800 */
[----:B------:R-:W-:-:S03]  /*be20*/  PRMT R207, RZ, 0x7610, R207 ;  /* 0x00007610ffcf7816 */ /* 0x000fc600000000cf */
        /* <DEDUP_REMOVED lines=10> */
[----:B------:R-:W-:Y:S02]  /*bed0*/  PRMT R205, RZ, 0x7610, R205 ;  /* 0x00007610ffcd7816 */ /* 0x000fe400000000cd */
[----:B------:R-:W-:Y:S02]  /*bee0*/  ISETP.GT.AND P2, PT, R17, 0x2e, PT ;  /* 0x0000002e1100780c */ /* 0x000fe40003f44270 */
[----:B------:R-:W-:Y:S02]  /*bef0*/  PRMT R203, RZ, 0x7610, R203 ;  /* 0x00007610ffcb7816 */ /* 0x000fe400000000cb */
[----:B------:R3:W5:Y:S01]  /*bf00*/  @P1 LDG.E.U16 R205, desc[UR60][R18.64] ;  /* 0x0000003c12cd1981 */ /* 0x000762000c1e1500 */
[----:B------:R-:W-:Y:S02]  /*bf10*/  PRMT R201, RZ, 0x7610, R201 ;  /* 0x00007610ffc97816 */ /* 0x000fe400000000c9 */
[----:B------:R-:W-:-:S02]  /*bf20*/  PRMT R199, RZ, 0x7610, R199 ;  /* 0x00007610ffc77816 */ /* 0x000fc400000000c7 */
[----:B------:R-:W-:Y:S01]  /*bf30*/  ISETP.GT.AND P0, PT, R17, 0x2f, PT ;  /* 0x0000002f1100780c */ /* 0x000fe20003f04270 */
[----:B---3--:R-:W-:Y:S02]  /*bf40*/  @P1 IMAD.MOV.U32 R19, RZ, RZ, R6 ;  /* 0x000000ffff131224 */ /* 0x008fe400078e0006 */
[----:B------:R-:W3:Y:S01]  /*bf50*/  LDL R6, [R1+0x47c] ;  /* 0x00047c0001067983 */ /* 0x000ee20000100800 */
[----:B------:R-:W-:-:S03]  /*bf60*/  @P1 IMAD.MOV.U32 R18, RZ, RZ, R5 ;  /* 0x000000ffff121224 */ /* 0x000fc600078e0005 */
[----:B------:R-:W3:Y:S04]  /*bf70*/  LDL R5, [R1+0x480] ;  /* 0x0004800001057983 */ /* 0x000ee80000100800 */
[----:B------:R4:W3:Y:S02]  /*bf80*/  @P1 LDG.E.U16 R203, desc[UR60][R18.64] ;  /* 0x0000003c12cb1981 */ /* 0x0008e4000c1e1500 */
[----:B----4-:R-:W-:Y:S02]  /*bf90*/  @P2 IMAD.MOV.U32 R19, RZ, RZ, R20 ;  /* 0x000000ffff132224 */ /* 0x010fe400078e0014 */
[----:B------:R-:W-:Y:S02]  /*bfa0*/  @P2 IMAD.MOV.U32 R18, RZ, RZ, R16 ;  /* 0x000000ffff122224 */ /* 0x000fe400078e0010 */
[----:B------:R-:W4:Y:S04]  /*bfb0*/  LDL R16, [R1+0x468] ;  /* 0x0004680001107983 */ /* 0x000f280000100800 */
[----:B------:R1:W4:Y:S01]  /*bfc0*/  @P2 LDG.E.U16 R201, desc[UR60][R18.64] ;  /* 0x0000003c12c92981 */ /* 0x000322000c1e1500 */
[----:B------:R-:W-:Y:S01]  /*bfd0*/  PRMT R185, RZ, 0x7610, R185 ;  /* 0x00007610ffb97816 */ /* 0x000fe200000000b9 */
[----:B-1----:R-:W-:-:S02]  /*bfe0*/  @P2 IMAD.MOV.U32 R18, RZ, RZ, R14 ;  /* 0x000000ffff122224 */ /* 0x002fc400078e000e */
[----:B------:R-:W4:Y:S01]  /*bff0*/  LDL R14, [R1+0x460] ;  /* 0x00046000010e7983 */ /* 0x000f220000100800 */
[----:B------:R-:W-:-:S03]  /*c000*/  @P2 IMAD.MOV.U32 R19, RZ, RZ, R15 ;  /* 0x000000ffff132224 */ /* 0x000fc600078e000f */
[----:B------:R-:W4:Y:S04]  /*c010*/  LDL R15, [R1+0x45c] ;  /* 0x00045c00010f7983 */ /* 0x000f280000100800 */
[----:B------:R1:W4:Y:S02]  /*c020*/  @P2 LDG.E.U16 R199, desc[UR60][R18.64] ;  /* 0x0000003c12c72981 */ /* 0x000324000c1e1500 */
[----:B-1----:R-:W-:Y:S02]  /*c030*/  @P2 IMAD.MOV.U32 R18, RZ, RZ, R3 ;  /* 0x000000ffff122224 */ /* 0x002fe400078e0003 */
[----:B------:R-:W4:Y:S01]  /*c040*/  LDL R3, [R1+0x458] ;  /* 0x0004580001037983 */ /* 0x000f220000100800 */
[----:B------:R-:W-:-:S03]  /*c050*/  @P2 IMAD.MOV.U32 R19, RZ, RZ, R4 ;  /* 0x000000ffff132224 */ /* 0x000fc600078e0004 */
[----:B------:R-:W4:Y:S01]  /*c060*/  LDL R4, [R1+0x454] ;  /* 0x0004540001047983 */ /* 0x000f220000100800 */
[----:B--2---:R-:W-:-:S03]  /*c070*/  @P2 IMAD.MOV.U32 R21, RZ, RZ, R13 ;  /* 0x000000ffff152224 */ /* 0x004fc600078e000d */
        /* <DEDUP_REMOVED lines=9> */
[----:B------:R-:W-:-:S04]  /*c110*/  ISETP.GT.AND P1, PT, R17, 0x30, PT ;  /* 0x000000301100780c */ /* 0x000fc80003f24270 */
[----:B------:R1:W5:Y:S02]  /*c120*/  @P2 LDG.E.U16 R197, desc[UR60][R18.64] ;  /* 0x0000003c12c52981 */ /* 0x000364000c1e1500 */
[----:B-1----:R-:W-:Y:S02]  /*c130*/  PRMT R19, RZ, 0x7610, R19 ;  /* 0x00007610ff137816 */ /* 0x002fe40000000013 */
[----:B------:R-:W-:-:S06]  /*c140*/  PRMT R18, RZ, 0x7610, R18 ;  /* 0x00007610ff127816 */ /* 0x000fcc0000000012 */
[----:B------:R1:W5:Y:S01]  /*c150*/  @P0 LDG.E.U16 R18, desc[UR60][R20.64] ;  /* 0x0000003c14120981 */ /* 0x000362000c1e1500 */
[----:B---3--:R-:W-:-:S03]  /*c160*/  @P0 IMAD.MOV.U32 R23, RZ, RZ, R6 ;  /* 0x000000ffff170224 */ /* 0x008fc600078e0006 */
[----:B------:R-:W3:Y:S01]  /*c170*/  LDL R6, [R1+0x43c] ;  /* 0x00043c0001067983 */ /* 0x000ee20000100800 */
[----:B------:R-:W-:-:S03]  /*c180*/  @P0 IMAD.MOV.U32 R22, RZ, RZ, R5 ;  /* 0x000000ffff160224 */ /* 0x000fc600078e0005 */
[----:B------:R-:W3:Y:S01]  /*c190*/  LDL R5, [R1+0x440] ;  /* 0x0004400001057983 */ /* 0x000ee20000100800 */
[----:B-1----:R-:W-:-:S03]  /*c1a0*/  PRMT R21, RZ, 0x7610, R21 ;  /* 0x00007610ff157816 */ /* 0x002fc60000000015 */
[----:B------:R1:W3:Y:S02]  /*c1b0*/  @P0 LDG.E.U16 R19, desc[UR60][R22.64] ;  /* 0x0000003c16130981 */ /* 0x0002e4000c1e1500 */
[----:B-1----:R-:W-:Y:S02]  /*c1c0*/  @P0 IMAD.MOV.U32 R22, RZ, RZ, R153 ;  /* 0x000000ffff160224 */ /* 0x002fe400078e0099 */
[----:B------:R-:W-:Y:S02]  /*c1d0*/  @P1 IMAD.MOV.U32 R153, RZ, RZ, R152 ;  /* 0x000000ffff991224 */ /* 0x000fe400078e0098 */
[----:B----4-:R-:W-:Y:S01]  /*c1e0*/  @P1 IMAD.MOV.U32 R152, RZ, RZ, R16 ;  /* 0x000000ffff981224 */ /* 0x010fe200078e0010 */
[----:B------:R-:W-:Y:S01]  /*c1f0*/  PRMT R20, RZ, 0x7610, R20 ;  /* 0x00007610ff147816 */ /* 0x000fe20000000014 */
[----:B------:R-:W-:Y:S01]  /*c200*/  @P0 IMAD.MOV.U32 R23, RZ, RZ, R154 ;  /* 0x000000ffff170224 */ /* 0x000fe200078e009a */
[----:B------:R-:W-:Y:S01]  /*c210*/  ISETP.GT.AND P2, PT, R17, 0x31, PT ;  /* 0x000000311100780c */ /* 0x000fe20003f44270 */
[----:B------:R-:W4:Y:S04]  /*c220*/  LDL R16, [R1+0x410] ;  /* 0x0004100001107983 */ /* 0x000f280000100800 */
[----:B------:R-:W4:Y:S04]  /*c230*/  @P1 LDG.E.U16 R21, desc[UR60][R152.64] ;  /* 0x0000003c98151981 */ /* 0x000f28000c1e1500 */
[----:B------:R1:W4:Y:S02]  /*c240*/  @P0 LDG.E.U16 R20, desc[UR60][R22.64] ;  /* 0x0000003c16140981 */ /* 0x000324000c1e1500 */
[----:B-1----:R-:W-:Y:S01]  /*c250*/  PRMT R23, RZ, 0x7610, R23 ;  /* 0x00007610ff177816 */ /* 0x002fe20000000017 */
[----:B------:R-:W-:-:S02]  /*c260*/  @P1 IMAD.MOV.U32 R152, RZ, RZ, R14 ;  /* 0x000000ffff981224 */ /* 0x000fc400078e000e */
[----:B------:R-:W4:Y:S01]  /*c270*/  LDL R14, [R1+0x430] ;  /* 0x00043000010e7983 */ /* 0x000f220000100800 */
[----:B------:R-:W-:-:S03]  /*c280*/  @P1 IMAD.MOV.U32 R153, RZ, RZ, R15 ;  /* 0x000000ffff991224 */ /* 0x000fc600078e000f */
[----:B------:R-:W4:Y:S01]  /*c290*/  LDL R15, [R1+0x42c] ;  /* 0x00042c00010f7983 */ /* 0x000f220000100800 */
[----:B------:R-:W-:-:S03]  /*c2a0*/  @P1 IMAD.MOV.U32 R154, RZ, RZ, R3 ;  /* 0x000000ffff9a1224 */ /* 0x000fc600078e0003 */
[----:B------:R-:W4:Y:S01]  /*c2b0*/  LDL R3, [R1+0x428] ;  /* 0x0004280001037983 */ /* 0x000f220000100800 */
[----:B------:R-:W-:-:S03]  /*c2c0*/  @P1 IMAD.MOV.U32 R155, RZ, RZ, R4 ;  /* 0x000000ffff9b1224 */ /* 0x000fc600078e0004 */
[----:B------:R-:W4:Y:S04]  /*c2d0*/  LDL R4, [R1+0x424] ;  /* 0x0004240001047983 */ /* 0x000f280000100800 */
[----:B------:R2:W4:Y:S02]  /*c2e0*/  @P1 LDG.E.U16 R23, desc[UR60][R154.64] ;  /* 0x0000003c9a171981 */ /* 0x000524000c1e1500 */
[----:B--2---:R-:W-:Y:S02]  /*c2f0*/  @P1 IMAD.MOV.U32 R155, RZ, RZ, R13 ;  /* 0x000000ffff9b1224 */ /* 0x004fe400078e000d */
[----:B------:R-:W2:Y:S01]  /*c300*/  LDL R13, [R1+0x41c] ;  /* 0x00041c00010d7983 */ /* 0x000ea20000100800 */
[----:B------:R-:W-:-:S03]  /*c310*/  @P1 IMAD.MOV.U32 R154, RZ, RZ, R12 ;  /* 0x000000ffff9a1224 */ /* 0x000fc600078e000c */
[----:B------:R-:W2:Y:S01]  /*c320*/  LDL R12, [R1+0x420] ;  /* 0x00042000010c7983 */ /* 0x000ea20000100800 */
[----:B-----5:R-:W-:-:S03]  /*c330*/  @P2 IMAD.MOV.U32 R157, RZ, RZ, R2 ;  /* 0x000000ffff9d2224 */ /* 0x020fc600078e0002 */
[----:B------:R-:W5:Y:S01]  /*c340*/  LDL R2, [R1+0x414] ;  /* 0x0004140001027983 */ /* 0x000f620000100800 */
[----:B------:R-:W-:-:S03]  /*c350*/  @P2 IMAD.MOV.U32 R156, RZ, RZ, R0 ;  /* 0x000000ffff9c2224 */ /* 0x000fc600078e0000 */
[----:B------:R-:W5:Y:S01]  /*c360*/  LDL R0, [R1+0x418] ;  /* 0x0004180001007983 */ /* 0x000f620000100800 */
[----:B------:R-:W-:-:S06]  /*c370*/  PRMT R22, RZ, 0x7610, R22 ;  /* 0x00007610ff167816 */ /* 0x000fcc0000000016 */
[----:B------:R1:W5:Y:S02]  /*c380*/  @P1 LDG.E.U16 R22, desc[UR60][R152.64] ;  /* 0x0000003c98161981 */ /* 0x000364000c1e1500 */
[----:B-1----:R-:W-:Y:S02]  /*c390*/  PRMT R153, RZ, 0x7610, R153 ;  /* 0x00007610ff997816 */ /* 0x002fe40000000099 */
[----:B------:R-:W-:-:S04]  /*c3a0*/  PRMT R152, RZ, 0x7610, R152 ;  /* 0x00007610ff987816 */ /* 0x000fc80000000098 */
[----:B------:R3:W5:Y:S04]  /*c3b0*/  @P2 LDG.E.U16 R153, desc[UR60][R156.64] ;  /* 0x0000003c9c992981 */ /* 0x000768000c1e1500 */
[----:B------:R1:W5:Y:S01]  /*c3c0*/  @P1 LDG.E.U16 R152, desc[UR60][R154.64] ;  /* 0x0000003c9a981981 */ /* 0x000362000c1e1500 */
[----:B------:R-:W-:Y:S01]  /*c3d0*/  ISETP.GT.AND P1, PT, R17, 0x32, PT ;  /* 0x000000321100780c */ /* 0x000fe20003f24270 */
[----:B---3--:R-:W-:Y:S02]  /*c3e0*/  @P2 IMAD.MOV.U32 R157, RZ, RZ, R6 ;  /* 0x000000ffff9d2224 */ /* 0x008fe400078e0006 */
[----:B------:R-:W3:Y:S01]  /*c3f0*/  LDL R6, [R1+0x404] ;  /* 0x0004040001067983 */ /* 0x000ee20000100800 */
[----:B------:R-:W-:-:S03]  /*c400*/  @P2 IMAD.MOV.U32 R156, RZ, RZ, R5 ;  /* 0x000000ffff9c2224 */ /* 0x000fc600078e0005 */
[----:B------:R-:W3:Y:S01]  /*c410*/  LDL R5, [R1+0x408] ;  /* 0x0004080001057983 */ /* 0x000ee20000100800 */
[----:B-1----:R-:W-:-:S06]  /*c420*/  PRMT R155, RZ, 0x7610, R155 ;  /* 0x00007610ff9b7816 */ /* 0x002fcc000000009b */
[----:B------:R-:W3:Y:S01]  /*c430*/  @P2 LDG.E.U16 R155, desc[UR60][R158.64] ;  /* 0x0000003c9e9b2981 */ /* 0x000ee2000c1e1500 */
[----:B------:R-:W-:-:S06]  /*c440*/  PRMT R154, RZ, 0x7610, R154 ;  /* 0x00007610ff9a7816 */ /* 0x000fcc000000009a */
[----:B------:R1:W3:Y:S02]  /*c450*/  @P2 LDG.E.U16 R154, desc[UR60][R156.64] ;  /* 0x0000003c9c9a2981 */ /* 0x0002e4000c1e1500 */
[----:B-1----:R-:W-:Y:S01]  /*c460*/  PRMT R157, RZ, 0x7610, R157 ;  /* 0x00007610ff9d7816 */ /* 0x002fe2000000009d */
[----:B----4-:R-:W-:Y:S02]  /*c470*/  @P2 IMAD.MOV.U32 R158, RZ, RZ, R14 ;  /* 0x000000ffff9e2224 */ /* 0x010fe400078e000e */
        /* <DEDUP_REMOVED lines=17> */
[----:B------:R1:W5:Y:S01]  /*c590*/  @P2 LDG.E.U16 R156, desc[UR60][R158.64] ;  /* 0x0000003c9e9c2981 */ /* 0x000362000c1e1500 */
[----:B------:R-:W-:Y:S02]  /*c5a0*/  ISETP.GT.AND P2, PT, R17, 0x33, PT ;  /* 0x000000331100780c */ /* 0x000fe40003f44270 */
[----:B-1----:R-:W-:Y:S02]  /*c5b0*/  PRMT R158, RZ, 0x7610, R158 ;  /* 0x00007610ff9e7816 */ /* 0x002fe4000000009e */
[----:B------:R-:W-:-:S04]  /*c5c0*/  PRMT R159, RZ, 0x7610, R159 ;  /* 0x00007610ff9f7816 */ /* 0x000fc8000000009f */
[----:B------:R1:W5:Y:S04]  /*c5d0*/  @P1 LDG.E.U16 R158, desc[UR60][R160.64] ;  /* 0x0000003ca09e1981 */ /* 0x000368000c1e1500 */
[----:B------:R0:W5:Y:S01]  /*c5e0*/  @P1 LDG.E.U16 R159, desc[UR60][R162.64] ;  /* 0x0000003ca29f1981 */ /* 0x000162000c1e1500 */
[----:B-1----:R-:W-:Y:S01]  /*c5f0*/  PRMT R160, RZ, 0x7610, R160 ;  /* 0x00007610ffa07816 */ /* 0x002fe200000000a0 */
[----:B0-----:R-:W-:Y:S02]  /*c600*/  @P1 IMAD.MOV.U32 R162, RZ, RZ, R16 ;  /* 0x000000ffffa21224 */ /* 0x001fe400078e0010 */
[----:B------:R-:W-:Y:S01]  /*c610*/  @P1 IMAD.MOV.U32 R163, RZ, RZ, R166 ;  /* 0x000000ffffa31224 */ /* 0x000fe200078e00a6 */
[----:B------:R-:W-:Y:S01]  /*c620*/  PRMT R161, RZ, 0x7610, R161 ;  /* 0x00007610ffa17816 */ /* 0x000fe200000000a1 */
[----:B------:R-:W5:Y:S04]  /*c630*/  LDL R16, [R1+0x3d8] ;  /* 0x0003d80001107983 */ /* 0x000f680000100800 */
[----:B------:R3:W5:Y:S02]  /*c640*/  @P1 LDG.E.U16 R160, desc[UR60][R162.64] ;  /* 0x0000003ca2a01981 */ /* 0x000764000c1e1500 */
[----:B---3--:R-:W-:-:S02]  /*c650*/  @P2 IMAD.MOV.U32 R162, RZ, RZ, R5 ;  /* 0x000000ffffa22224 */ /* 0x008fc400078e0005 */
[----:B------:R-:W-:Y:S01]  /*c660*/  @P2 IMAD.MOV.U32 R163, RZ, RZ, R6 ;  /* 0x000000ffffa32224 */ /* 0x000fe200078e0006 */
[----:B------:R-:W3:Y:S04]  /*c670*/  LDL R5, [R1+0x3d0] ;  /* 0x0003d00001057983 */ /* 0x000ee80000100800 */
[----:B------:R0:W3:Y:S04]  /*c680*/  @P2 LDG.E.U16 R161, desc[UR60][R162.64] ;  /* 0x0000003ca2a12981 */ /* 0x0000e8000c1e1500 */
[----:B------:R-:W3:Y:S01]  /*c690*/  LDL R6, [R1+0x3cc] ;  /* 0x0003cc0001067983 */ /* 0x000ee20000100800 */
[----:B0-----:R-:W-:-:S06]  /*c6a0*/  PRMT R162, RZ, 0x7610, R162 ;  /* 0x00007610ffa27816 */ /* 0x001fcc00000000a2 */
[----:B------:R4:W3:Y:S01]  /*c6b0*/  @P2 LDG.E.U16 R162, desc[UR60][R164.64] ;  /* 0x0000003ca4a22981 */ /* 0x0008e2000c1e1500 */
[----:B------:R-:W-:Y:S02]  /*c6c0*/  PRMT R163, RZ, 0x7610, R163 ;  /* 0x00007610ffa37816 */ /* 0x000fe400000000a3 */
[----:B------:R-:W-:Y:S01]  /*c6d0*/  ISETP.GT.AND P1, PT, R17, 0x34, PT ;  /* 0x000000341100780c */ /* 0x000fe20003f24270 */
[----:B----4-:R-:W-:Y:S02]  /*c6e0*/  @P2 IMAD.MOV.U32 R164, RZ, RZ, R14 ;  /* 0x000000ffffa42224 */ /* 0x010fe400078e000e */
[----:B------:R-:W4:Y:S01]  /*c6f0*/  LDL R14, [R1+0x360] ;  /* 0x00036000010e7983 */ /* 0x000f220000100800 */
[----:B------:R-:W-:-:S03]  /*c700*/  @P2 IMAD.MOV.U32 R165, RZ, RZ, R15 ;  /* 0x000000ffffa52224 */ /* 0x000fc600078e000f */
[----:B------:R-:W4:Y:S04]  /*c710*/  LDL R15, [R1+0x35c] ;  /* 0x00035c00010f7983 */ /* 0x000f280000100800 */
[----:B------:R0:W4:Y:S01]  /*c720*/  @P2 LDG.E.U16 R163, desc[UR60][R164.64] ;  /* 0x0000003ca4a32981 */ /* 0x000122000c1e1500 */
[----:B------:R-:W-:-:S03]  /*c730*/  @P2 IMAD.MOV.U32 R166, RZ, RZ, R3 ;  /* 0x000000ffffa62224 */ /* 0x000fc600078e0003 */
[----:B------:R-:W4:Y:S01]  /*c740*/  LDL R3, [R1+0x358] ;  /* 0x0003580001037983 */ /* 0x000f220000100800 */
[----:B------:R-:W-:-:S03]  /*c750*/  @P2 IMAD.MOV.U32 R167, RZ, RZ, R4 ;  /* 0x000000ffffa72224 */ /* 0x000fc600078e0004 */
[----:B------:R-:W4:Y:S01]  /*c760*/  LDL R4, [R1+0x354] ;  /* 0x0003540001047983 */ /* 0x000f220000100800 */
[----:B0-----:R-:W-:-:S06]  /*c770*/  PRMT R164, RZ, 0x7610, R164 ;  /* 0x00007610ffa47816 */ /* 0x001fcc00000000a4 */
        /* <DEDUP_REMOVED lines=12> */
[----:B0-----:R-:W-:Y:S02]  /*c840*/  PRMT R166, RZ, 0x7610, R166 ;  /* 0x00007610ffa67816 */ /* 0x001fe400000000a6 */
[----:B------:R-:W-:-:S04]  /*c850*/  PRMT R167, RZ, 0x7610, R167 ;  /* 0x00007610ffa77816 */ /* 0x000fc800000000a7 */
[----:B------:R0:W5:Y:S02]  /*c860*/  @P1 LDG.E.U16 R166, desc[UR60][R168.64] ;  /* 0x0000003ca8a61981 */ /* 0x000164000c1e1500 */
[----:B0-----:R-:W-:Y:S02]  /*c870*/  @P1 IMAD.MOV.U32 R169, RZ, RZ, R170 ;  /* 0x000000ffffa91224 */ /* 0x001fe400078e00aa */
[----:B------:R-:W-:Y:S01]  /*c880*/  @P1 IMAD.MOV.U32 R168, RZ, RZ, R16 ;  /* 0x000000ffffa81224 */ /* 0x000fe200078e0010 */
[----:B------:R-:W-:Y:S01]  /*c890*/  PRMT R184, RZ, 0x7610, R184 ;  /* 0x00007610ffb87816 */ /* 0x000fe200000000b8 */
[----:B------:R-:W5:Y:S04]  /*c8a0*/  LDL R16, [R1+0x364] ;  /* 0x0003640001107983 */ /* 0x000f680000100800 */
[----:B------:R0:W5:Y:S02]  /*c8b0*/  @P1 LDG.E.U16 R167, desc[UR60][R168.64] ;  /* 0x0000003ca8a71981 */ /* 0x000164000c1e1500 */
[----:B0-----:R-:W-:Y:S01]  /*c8c0*/  PRMT R168, RZ, 0x7610, R168 ;  /* 0x00007610ffa87816 */ /* 0x001fe200000000a8 */
[----:B---3--:R-:W-:-:S02]  /*c8d0*/  @P1 IMAD.MOV.U32 R170, RZ, RZ, R5 ;  /* 0x000000ffffaa1224 */ /* 0x008fc400078e0005 */
[----:B------:R-:W3:Y:S01]  /*c8e0*/  LDL R5, [R1+0x3c8] ;  /* 0x0003c80001057983 */ /* 0x000ee20000100800 */
[----:B------:R-:W-:-:S03]  /*c8f0*/  @P1 IMAD.MOV.U32 R171, RZ, RZ, R6 ;  /* 0x000000ffffab1224 */ /* 0x000fc600078e0006 */
[----:B------:R-:W3:Y:S04]  /*c900*/  LDL R6, [R1+0x3c4] ;  /* 0x0003c40001067983 */ /* 0x000ee80000100800 */
[----:B------:R4:W3:Y:S01]  /*c910*/  @P1 LDG.E.U16 R168, desc[UR60][R170.64] ;  /* 0x0000003caaa81981 */ /* 0x0008e2000c1e1500 */
[----:B------:R-:W-:Y:S01]  /*c920*/  PRMT R169, RZ, 0x7610, R169 ;  /* 0x00007610ffa97816 */ /* 0x000fe200000000a9 */
        /* <DEDUP_REMOVED lines=19> */
[----:B------:R-:W-:Y:S02]  /*ca60*/  PRMT R171, RZ, 0x7610, R171 ;  /* 0x00007610ffab7816 */ /* 0x000fe400000000ab */
[----:B------:R-:W-:-:S04]  /*ca70*/  ISETP.GT.AND P1, PT, R17, 0x35, PT ;  /* 0x000000351100780c */ /* 0x000fc80003f24270 */
[----:B------:R0:W5:Y:S02]  /*ca80*/  @P2 LDG.E.U16 R171, desc[UR60][R172.64] ;  /* 0x0000003cacab2981 */ /* 0x000164000c1e1500 */
[----:B0-----:R-:W-:-:S06]  /*ca90*/  PRMT R172, RZ, 0x7610, R172 ;  /* 0x00007610ffac7816 */ /* 0x001fcc00000000ac */
[----:B------:R3:W5:Y:S01]  /*caa0*/  @P2 LDG.E.U16 R172, desc[UR60][R174.64] ;  /* 0x0000003caeac2981 */ /* 0x000762000c1e1500 */
[----:B------:R-:W-:Y:S02]  /*cab0*/  ISETP.GT.AND P2, PT, R17, 0x39, PT ;  /* 0x000000391100780c */ /* 0x000fe40003f44270 */
[----:B------:R-:W-:Y:S01]  /*cac0*/  PRMT R173, RZ, 0x7610, R173 ;  /* 0x00007610ffad7816 */ /* 0x000fe200000000ad */
[----:B---3--:R-:W-:Y:S02]  /*cad0*/  @P1 IMAD.MOV.U32 R174, RZ, RZ, R5 ;  /* 0x000000ffffae1224 */ /* 0x008fe400078e0005 */
[----:B------:R-:W3:Y:S01]  /*cae0*/  LDL R5, [R1+0x3c0] ;  /* 0x0003c00001057983 */ /* 0x000ee20000100800 */
[----:B------:R-:W-:-:S03]  /*caf0*/  @P1 IMAD.MOV.U32 R175, RZ, RZ, R6 ;  /* 0x000000ffffaf1224 */ /* 0x000fc600078e0006 */
[----:B------:R-:W3:Y:S04]  /*cb00*/  LDL R6, [R1+0x3bc] ;  /* 0x0003bc0001067983 */ /* 0x000ee80000100800 */
[----:B------:R0:W3:Y:S02]  /*cb10*/  @P1 LDG.E.U16 R173, desc[UR60][R174.64] ;  /* 0x0000003caead1981 */ /* 0x0000e4000c1e1500 */
[----:B0-----:R-:W-:Y:S02]  /*cb20*/  PRMT R174, RZ, 0x7610, R174 ;  /* 0x00007610ffae7816 */ /* 0x001fe400000000ae */
[----:B------:R-:W-:Y:S01]  /*cb30*/  PRMT R175, RZ, 0x7610, R175 ;  /* 0x00007610ffaf7816 */ /* 0x000fe200000000af */
[----:B----4-:R-:W-:Y:S01]  /*cb40*/  @P2 IMAD.MOV.U32 R176, RZ, RZ, R14 ;  /* 0x000000ffffb02224 */ /* 0x010fe200078e000e */
[----:B------:R-:W-:Y:S01]  /*cb50*/  PRMT R196, RZ, 0x7610, R196 ;  /* 0x00007610ffc47816 */ /* 0x000fe200000000c4 */
[----:B------:R-:W4:Y:S01]  /*cb60*/  LDL R14, [R1+0x29c] ;  /* 0x00029c00010e7983 */ /* 0x000f220000100800 */
[----:B------:R-:W-:Y:S01]  /*cb70*/  @P2 IMAD.MOV.U32 R177, RZ, RZ, R15 ;  /* 0x000000ffffb12224 */ /* 0x000fe200078e000f */
[----:B------:R-:W-:-:S02]  /*cb80*/  PRMT R198, RZ, 0x7610, R198 ;  /* 0x00007610ffc67816 */ /* 0x000fc400000000c6 */
[----:B------:R-:W4:Y:S04]  /*cb90*/  LDL R15, [R1+0x370] ;  /* 0x00037000010f7983 */ /* 0x000f280000100800 */
[----:B------:R0:W4:Y:S02]  /*cba0*/  @P2 LDG.E.U16 R174, desc[UR60][R176.64] ;  /* 0x0000003cb0ae2981 */ /* 0x000124000c1e1500 */
[----:B0-----:R-:W-:Y:S02]  /*cbb0*/  @P2 IMAD.MOV.U32 R176, RZ, RZ, R3 ;  /* 0x000000ffffb02224 */ /* 0x001fe400078e0003 */
[----:B------:R-:W4:Y:S01]  /*cbc0*/  LDL R3, [R1+0x320] ;  /* 0x0003200001037983 */ /* 0x000f220000100800 */
[----:B------:R-:W-:-:S03]  /*cbd0*/  @P2 IMAD.MOV.U32 R177, RZ, RZ, R4 ;  /* 0x000000ffffb12224 */ /* 0x000fc600078e0004 */
[----:B------:R-:W4:Y:S04]  /*cbe0*/  LDL R4, [R1+0x31c] ;  /* 0x00031c0001047983 */ /* 0x000f280000100800 */
[----:B------:R0:W4:Y:S02]  /*cbf0*/  @P2 LDG.E.U16 R175, desc[UR60][R176.64] ;  /* 0x0000003cb0af2981 */ /* 0x000124000c1e1500 */
[----:B0-----:R-:W-:Y:S01]  /*cc00*/  PRMT R176, RZ, 0x7610, R176 ;  /* 0x00007610ffb07816 */ /* 0x001fe200000000b0 */
        /* <DEDUP_REMOVED lines=9> */
[----:B------:R-:W-:-:S06]  /*cca0*/  PRMT R177, RZ, 0x7610, R177 ;  /* 0x00007610ffb17816 */ /* 0x000fcc00000000b1 */
[----:B------:R0:W5:Y:S01]  /*ccb0*/  @P2 LDG.E.U16 R177, desc[UR60][R178.64] ;  /* 0x0000003cb2b12981 */ /* 0x000162000c1e1500 */
[----:B------:R-:W-:Y:S02]  /*ccc0*/  ISETP.GT.AND P2, PT, R17, 0x3a, PT ;  /* 0x0000003a1100780c */ /* 0x000fe40003f44270 */
[----:B0-----:R-:W-:Y:S02]  /*ccd0*/  PRMT R178, RZ, 0x7610, R178 ;  /* 0x00007610ffb27816 */ /* 0x001fe400000000b2 */
[----:B------:R-:W-:Y:S01]  /*cce0*/  PRMT R179, RZ, 0x7610, R179 ;  /* 0x00007610ffb37816 */ /* 0x000fe200000000b3 */
        /* <DEDUP_REMOVED lines=21> */
[----:B------:R0:W5:Y:S02]  /*ce40*/  @P2 LDG.E.U16 R181, desc[UR60][R182.64] ;  /* 0x0000003cb6b52981 */ /* 0x000164000c1e1500 */
[----:B0-----:R-:W-:Y:S02]  /*ce50*/  PRMT R182, RZ, 0x7610, R182 ;  /* 0x00007610ffb67816 */ /* 0x001fe400000000b6 */
[----:B------:R-:W-:Y:S01]  /*ce60*/  PRMT R183, RZ, 0x7610, R183 ;  /* 0x00007610ffb77816 */ /* 0x000fe200000000b7 */
[----:B---3--:R-:W-:Y:S02]  /*ce70*/  @P2 IMAD.MOV.U32 R194, RZ, RZ, R5 ;  /* 0x000000ffffc22224 */ /* 0x008fe400078e0005 */
[----:B------:R-:W3:Y:S01]  /*ce80*/  LDL R5, [R1+0x2f0] ;  /* 0x0002f00001057983 */ /* 0x000ee20000100800 */
[----:B------:R-:W-:-:S03]  /*ce90*/  @P2 IMAD.MOV.U32 R195, RZ, RZ, R6 ;  /* 0x000000ffffc32224 */ /* 0x000fc600078e0006 */
[----:B------:R-:W3:Y:S04]  /*cea0*/  LDL R6, [R1+0x2ec] ;  /* 0x0002ec0001067983 */ /* 0x000ee80000100800 */
[----:B------:R4:W3:Y:S01]  /*ceb0*/  @P2 LDG.E.U16 R182, desc[UR60][R194.64] ;  /* 0x0000003cc2b62981 */ /* 0x0008e2000c1e1500 */
[----:B------:R-:W-:Y:S01]  /*cec0*/  ISETP.GT.AND P2, PT, R17, 0x3b, PT ;  /* 0x0000003b1100780c */ /* 0x000fe20003f44270 */
[----:B----4-:R-:W-:Y:S02]  /*ced0*/  @P1 IMAD.MOV.U32 R194, RZ, RZ, R3 ;  /* 0x000000ffffc21224 */ /* 0x010fe400078e0003 */
        /* <DEDUP_REMOVED lines=14> */
[----:B------:R-:W-:Y:S02]  /*cfc0*/  PRMT R200, RZ, 0x7610, R200 ;  /* 0x00007610ffc87816 */ /* 0x000fe400000000c8 */
        /* <DEDUP_REMOVED lines=10> */
[----:B------:R2:W4:Y:S01]  /*d070*/  @P2 LDG.E.U16 R200, desc[UR60][R194.64] ;  /* 0x0000003cc2c82981 */ /* 0x000522000c1e1500 */
[----:B------:R-:W-:Y:S01]  /*d080*/  ISETP.GT.AND P2, PT, R17, 0x3c, PT ;  /* 0x0000003c1100780c */ /* 0x000fe20003f44270 */
        /* <DEDUP_REMOVED lines=10> */
[----:B------:R-:W-:-:S04]  /*d130*/  PRMT R206, RZ, 0x7610, R206 ;  /* 0x00007610ffce7816 */ /* 0x000fc800000000ce */
[----:B------:R3:W5:Y:S01]  /*d140*/  @P2 LDG.E.U16 R204, desc[UR60][R194.64] ;  /* 0x0000003cc2cc2981 */ /* 0x000762000c1e1500 */
[----:B------:R-:W-:Y:S02]  /*d150*/  PRMT R208, RZ, 0x7610, R208 ;  /* 0x00007610ffd07816 */ /* 0x000fe400000000d0 */
[----:B------:R-:W-:Y:S02]  /*d160*/  ISETP.GT.AND P1, PT, R17, 0x3d, PT ;  /* 0x0000003d1100780c */ /* 0x000fe40003f24270 */
        /* <DEDUP_REMOVED lines=44> */
[----:B------:R-:W-:Y:S02]  /*d430*/  ISETP.GT.AND P1, PT, R17, 0x36, PT ;  /* 0x000000361100780c */ /* 0x000fe40003f24270 */
[----:B------:R-:W-:Y:S02]  /*d440*/  PRMT R220, RZ, 0x7610, R220 ;  /* 0x00007610ffdc7816 */ /* 0x000fe400000000dc */
[----:B------:R-:W-:-:S04]  /*d450*/  PRMT R222, RZ, 0x7610, R222 ;  /* 0x00007610ffde7816 */ /* 0x000fc800000000de */
[----:B------:R3:W5:Y:S01]  /*d460*/  @P0 LDG.E.U16 R220, desc[UR60][R194.64] ;  /* 0x0000003cc2dc0981 */ /* 0x000762000c1e1500 */
[----:B------:R-:W-:Y:S02]  /*d470*/  PRMT R224, RZ, 0x7610, R224 ;  /* 0x00007610ffe07816 */ /* 0x000fe400000000e0 */
[----:B------:R-:W-:Y:S02]  /*d480*/  PRMT R226, RZ, 0x7610, R226 ;  /* 0x00007610ffe27816 */ /* 0x000fe400000000e2 */
        /* <DEDUP_REMOVED lines=10> */
[----:B--2---:R-:W-:Y:S01]  /*d530*/  @P1 IMAD.MOV.U32 R195, RZ, RZ, R13 ;  /* 0x000000ffffc31224 */ /* 0x004fe200078e000d */
[----:B------:R-:W-:Y:S01]  /*d540*/  ISETP.GT.AND P0, PT, R17, 0x37, PT ;  /* 0x000000371100780c */ /* 0x000fe20003f04270 */
[----:B------:R-:W2:Y:S01]  /*d550*/  LDL R13, [R1+0x2a0] ;  /* 0x0002a000010d7983 */ /* 0x000ea20000100800 */
[----:B------:R-:W-:Y:S01]  /*d560*/  @P1 IMAD.MOV.U32 R194, RZ, RZ, R12 ;  /* 0x000000ffffc21224 */ /* 0x000fe200078e000c */
[----:B------:R-:W-:-:S02]  /*d570*/  PRMT R228, RZ, 0x7610, R228 ;  /* 0x00007610ffe47816 */ /* 0x000fc400000000e4 */
[----:B------:R-:W2:Y:S04]  /*d580*/  LDL R12, [R1+0x294] ;  /* 0x00029400010c7983 */ /* 0x000ea80000100800 */
[----:B------:R5:W2:Y:S02]  /*d590*/  @P1 LDG.E.U16 R226, desc[UR60][R194.64] ;  /* 0x0000003cc2e21981 */ /* 0x000aa4000c1e1500 */
[----:B-----5:R-:W-:Y:S02]  /*d5a0*/  @P1 IMAD.MOV.U32 R195, RZ, RZ, R2 ;  /* 0x000000ffffc31224 */ /* 0x020fe400078e0002 */
[----:B------:R-:W5:Y:S01]  /*d5b0*/  LDL R2, [R1+0x374] ;  /* 0x0003740001027983 */ /* 0x000f620000100800 */
[----:B------:R-:W-:-:S03]  /*d5c0*/  @P1 IMAD.MOV.U32 R194, RZ, RZ, R0 ;  /* 0x000000ffffc21224 */ /* 0x000fc600078e0000 */
[----:B------:R-:W2:Y:S01]  /*d5d0*/  LDL R0, [R1+0x378] ;  /* 0x0003780001007983 */ /* 0x000ea20000100800 */
[----:B------:R-:W-:-:S03]  /*d5e0*/  PRMT R230, RZ, 0x7610, R230 ;  /* 0x00007610ffe67816 */ /* 0x000fc600000000e6 */
[----:B------:R3:W2:Y:S01]  /*d5f0*/  @P1 LDG.E.U16 R228, desc[UR60][R194.64] ;  /* 0x0000003cc2e41981 */ /* 0x0006a2000c1e1500 */
        /* <DEDUP_REMOVED lines=11> */
[----:B-----5:R-:W-:Y:S02]  /*d6b0*/  @P0 IMAD.MOV.U32 R195, RZ, RZ, R2 ;  /* 0x000000ffffc30224 */ /* 0x020fe400078e0002 */
[----:B------:R-:W5:Y:S01]  /*d6c0*/  LDL R2, [R1+0x288] ;  /* 0x0002880001027983 */ /* 0x000f620000100800 */
[----:B--2---:R-:W-:-:S03]  /*d6d0*/  @P0 IMAD.MOV.U32 R194, RZ, RZ, R0 ;  /* 0x000000ffffc20224 */ /* 0x004fc600078e0000 */
[----:B------:R-:W2:Y:S01]  /*d6e0*/  LDL R0, [R1+0x280] ;  /* 0x0002800001007983 */ /* 0x000ea20000100800 */
[----:B------:R-:W-:Y:S02]  /*d6f0*/  PRMT R234, RZ, 0x7610, R234 ;  /* 0x00007610ffea7816 */ /* 0x000fe400000000ea */
[----:B------:R-:W-:Y:S02]  /*d700*/  ISETP.GT.AND P1, PT, R17, 0x3e, PT ;  /* 0x0000003e1100780c */ /* 0x000fe40003f24270 */
[----:B------:R-:W-:Y:S02]  /*d710*/  PRMT R236, RZ, 0x7610, R236 ;  /* 0x00007610ffec7816 */ /* 0x000fe400000000ec */
[----:B------:R0:W2:Y:S01]  /*d720*/  @P0 LDG.E.U16 R234, desc[UR60][R194.64] ;  /* 0x0000003cc2ea0981 */ /* 0x0000a2000c1e1500 */
[----:B------:R-:W-:Y:S01]  /*d730*/  PRMT R238, RZ, 0x7610, R238 ;  /* 0x00007610ffee7816 */ /* 0x000fe200000000ee */
[----:B0-----:R-:W-:Y:S02]  /*d740*/  @P0 IMAD.MOV.U32 R194, RZ, RZ, R15 ;  /* 0x000000ffffc20224 */ /* 0x001fe400078e000f */
[----:B------:R-:W-:-:S05]  /*d750*/  @P0 IMAD.MOV.U32 R195, RZ, RZ, R16 ;  /* 0x000000ffffc30224 */ /* 0x000fca00078e0010 */
[----:B------:R0:W2:Y:S01]  /*d760*/  @P0 LDG.E.U16 R236, desc[UR60][R194.64] ;  /* 0x0000003cc2ec0981 */ /* 0x0000a2000c1e1500 */
[----:B------:R-:W-:Y:S01]  /*d770*/  PRMT R240, RZ, 0x7610, R240 ;  /* 0x00007610fff07816 */ /* 0x000fe200000000f0 */
[----:B0-----:R-:W-:Y:S02]  /*d780*/  @P1 IMAD.MOV.U32 R194, RZ, RZ, R13 ;  /* 0x000000ffffc21224 */ /* 0x001fe400078e000d */
[----:B------:R-:W-:-:S05]  /*d790*/  @P1 IMAD.MOV.U32 R195, RZ, RZ, R14 ;  /* 0x000000ffffc31224 */ /* 0x000fca00078e000e */
[----:B------:R0:W2:Y:S01]  /*d7a0*/  @P1 LDG.E.U16 R238, desc[UR60][R194.64] ;  /* 0x0000003cc2ee1981 */ /* 0x0000a2000c1e1500 */
[----:B------:R-:W-:Y:S02]  /*d7b0*/  PRMT R242, RZ, 0x7610, R242 ;  /* 0x00007610fff27816 */ /* 0x000fe400000000f2 */
[----:B------:R-:W-:Y:S01]  /*d7c0*/  ISETP.GT.AND P0, PT, R17, 0x3f, PT ;  /* 0x0000003f1100780c */ /* 0x000fe20003f04270 */
[----:B0-----:R-:W-:Y:S01]  /*d7d0*/  @P1 IMAD.MOV.U32 R195, RZ, RZ, R12 ;  /* 0x000000ffffc31224 */ /* 0x001fe200078e000c */
[----:B------:R-:W-:Y:S01]  /*d7e0*/  PRMT R244, RZ, 0x7610, R244 ;  /* 0x00007610fff47816 */ /* 0x000fe200000000f4 */
[----:B---3--:R-:W-:-:S05]  /*d7f0*/  @P1 IMAD.MOV.U32 R194, RZ, RZ, R6 ;  /* 0x000000ffffc21224 */ /* 0x008fca00078e0006 */
[----:B------:R0:W3:Y:S02]  /*d800*/  @P1 LDG.E.U16 R240, desc[UR60][R194.64] ;  /* 0x0000003cc2f01981 */ /* 0x0000e4000c1e1500 */
[----:B0-----:R-:W-:Y:S01]  /*d810*/  @P1 IMAD.MOV.U32 R195, RZ, RZ, R5 ;  /* 0x000000ffffc31224 */ /* 0x001fe200078e0005 */
[----:B------:R-:W-:Y:S01]  /*d820*/  PRMT R246, RZ, 0x7610, R246 ;  /* 0x00007610fff67816 */ /* 0x000fe200000000f6 */
[----:B----4-:R-:W-:Y:S02]  /*d830*/  @P1 IMAD.MOV.U32 R194, RZ, RZ, R4 ;  /* 0x000000ffffc21224 */ /* 0x010fe400078e0004 */
[----:B------:R-:W4:Y:S04]  /*d840*/  LDL R4, [R1+0x268] ;  /* 0x0002680001047983 */ /* 0x000f280000100800 */
[----:B------:R-:W3:Y:S04]  /*d850*/  LDL.LU R189, [R1+0x1d0] ;  /* 0x0001d00001bd7983 */ /* 0x000ee80000300800 */
[----:B------:R-:W3:Y:S04]  /*d860*/  LDL.LU R186, [R1+0x1cc] ;  /* 0x0001cc0001ba7983 */ /* 0x000ee80000300800 */
[----:B------:R0:W3:Y:S04]  /*d870*/  @P1 LDG.E.U16 R242, desc[UR60][R194.64] ;  /* 0x0000003cc2f21981 */ /* 0x0000e8000c1e1500 */
[----:B------:R-:W3:Y:S04]  /*d880*/  LDL.LU R12, [R1+0x1c8] ;  /* 0x0001c800010c7983 */ /* 0x000ee80000300800 */
[----:B------:R-:W3:Y:S01]  /*d890*/  LDL.LU R191, [R1+0x1c4] ;  /* 0x0001c40001bf7983 */ /* 0x000ee20000300800 */
[----:B0-----:R-:W-:-:S03]  /*d8a0*/  @P1 IMAD.MOV.U32 R195, RZ, RZ, R3 ;  /* 0x000000ffffc31224 */ /* 0x001fc600078e0003 */
[----:B------:R-:W3:Y:S04]  /*d8b0*/  LDL.LU R190, [R1+0x154] ;  /* 0x0001540001be7983 */ /* 0x000ee80000300800 */
[----:B------:R-:W3:Y:S04]  /*d8c0*/  LDL.LU R193, [R1+0x14c] ;  /* 0x00014c0001c17983 */ /* 0x000ee80000300800 */
[----:B------:R-:W3:Y:S04]  /*d8d0*/  LDL.LU R13, [R1+0x148] ;  /* 0x00014800010d7983 */ /* 0x000ee80000300800 */
[----:B------:R-:W3:Y:S04]  /*d8e0*/  LDL.LU R192, [R1+0x144] ;  /* 0x0001440001c07983 */ /* 0x000ee80000300800 */
[----:B------:R-:W3:Y:S01]  /*d8f0*/  LDL.LU R187, [R1+0xe0] ;  /* 0x0000e00001bb7983 */ /* 0x000ee20000300800 */
[----:B-----5:R-:W-:-:S03]  /*d900*/  @P1 IMAD.MOV.U32 R194, RZ, RZ, R2 ;  /* 0x000000ffffc21224 */ /* 0x020fc600078e0002 */
[----:B------:R-:W5:Y:S04]  /*d910*/  LDL.LU R2, [R1+0xdc] ;  /* 0x0000dc0001027983 */ /* 0x000f680000300800 */
[----:B------:R2:W5:Y:S02]  /*d920*/  @P1 LDG.E.U16 R244, desc[UR60][R194.64] ;  /* 0x0000003cc2f41981 */ /* 0x000564000c1e1500 */
[----:B--2---:R-:W-:Y:S02]  /*d930*/  @P0 IMAD.MOV.U32 R194, RZ, RZ, R0 ;  /* 0x000000ffffc20224 */ /* 0x004fe400078e0000 */
[----:B------:R-:W2:Y:S01]  /*d940*/  LDL.LU R0, [R1+0x80] ;  /* 0x0000800001007983 */ /* 0x000ea20000300800 */
[----:B------:R-:W-:-:S03]  /*d950*/  @P0 IMAD.MOV.U32 R195, RZ, RZ, R7 ;  /* 0x000000ffffc30224 */ /* 0x000fc600078e0007 */
[----:B------:R-:W2:Y:S04]  /*d960*/  LDL.LU R14, [R1+0x7c] ;  /* 0x00007c00010e7983 */ /* 0x000ea80000300800 */
[----:B------:R-:W2:Y:S04]  /*d970*/  LDL.LU R5, [R1+0x78] ;  /* 0x0000780001057983 */ /* 0x000ea80000300800 */
[----:B------:R-:W2:Y:S04]  /*d980*/  LDL.LU R6, [R1+0x74] ;  /* 0x0000740001067983 */ /* 0x000ea80000300800 */
[----:B------:R-:W2:Y:S04]  /*d990*/  LDL.LU R3, [R1+0x20] ;  /* 0x0000200001037983 */ /* 0x000ea80000300800 */
[----:B------:R-:W2:Y:S04]  /*d9a0*/  LDL.LU R15, [R1+0x1c] ;  /* 0x00001c00010f7983 */ /* 0x000ea80000300800 */
[----:B------:R-:W2:Y:S04]  /*d9b0*/  LDL.LU R16, [R1+0x18] ;  /* 0x0000180001107983 */ /* 0x000ea80000300800 */
[----:B------:R0:W-:Y:S04]  /*d9c0*/  STL [R1+0xa8c], R7 ;  /* 0x000a8c0701007387 */ /* 0x0001e80000100800 */
[----:B------:R1:W2:Y:S04]  /*d9d0*/  @P0 LDG.E.U16 R246, desc[UR60][R194.64] ;  /* 0x0000003cc2f60981 */ /* 0x0002a8000c1e1500 */
[----:B0-----:R-:W4:Y:S04]  /*d9e0*/  LDL.LU R7, [R1+0x270] ;  /* 0x0002700001077983 */ /* 0x001f280000300800 */
[----:B------:R-:W1:Y:S04]  /*d9f0*/  LDL R194, [R1+0x274] ;  /* 0x0002740001c27983 */ /* 0x000e680000100800 */
[----:B------:R-:W1:Y:S01]  /*da00*/  LDL R195, [R1+0x278] ;  /* 0x0002780001c37983 */ /* 0x000e620000100800 */
[----:B------:R-:W-:-:S02]  /*da10*/  PRMT R248, RZ, 0x7610, R248 ;  /* 0x00007610fff87816 */ /* 0x000fc400000000f8 */
[----:B-1----:R-:W-:-:S04]  /*da20*/  @P0 LOP3.LUT R195, R195, R194, RZ, 0x3c, !PT ;  /* 0x000000c2c3c30212 */ /* 0x002fc800078e3cff */
[----:B------:R-:W-:-:S04]  /*da30*/  @P0 LOP3.LUT R194, R195, R194, RZ, 0x3c, !PT ;  /* 0x000000c2c3c20212 */ /* 0x000fc800078e3cff */
[----:B------:R-:W-:-:S05]  /*da40*/  @P0 LOP3.LUT R195, R195, R194, RZ, 0x3c, !PT ;  /* 0x000000c2c3c30212 */ /* 0x000fca00078e3cff */
[----:B------:R4:W2:Y:S04]  /*da50*/  @P0 LDG.E.U16 R248, desc[UR60][R194.64] ;  /* 0x0000003cc2f80981 */ /* 0x0008a8000c1e1500 */
[----:B------:R-:W3:Y:S01]  /*da60*/  LDL R195, [R1+0x26c] ;  /* 0x00026c0001c37983 */ /* 0x000ee20000100800 */
[----:B------:R-:W-:Y:S01]  /*da70*/  PRMT R250, RZ, 0x7610, R250 ;  /* 0x00007610fffa7816 */ /* 0x000fe200000000fa */
[----:B----4-:R-:W-:Y:S01]  /*da80*/  @P0 IMAD.MOV.U32 R194, RZ, RZ, R7 ;  /* 0x000000ffffc20224 */ /* 0x010fe200078e0007 */
[----:B------:R-:W-:-:S04]  /*da90*/  PRMT R252, RZ, 0x7610, R252 ;  /* 0x00007610fffc7816 */ /* 0x000fc800000000fc */
[----:B---3--:R0:W3:Y:S04]  /*daa0*/  @P0 LDG.E.U16 R250, desc[UR60][R194.64] ;  /* 0x0000003cc2fa0981 */ /* 0x0080e8000c1e1500 */
[----:B------:R-:W4:Y:S01]  /*dab0*/  LDL R195, [R1+0x264] ;  /* 0x0002640001c37983 */ /* 0x000f220000100800 */
[----:B0-----:R-:W-:Y:S02]  /*dac0*/  @P0 IMAD.MOV.U32 R194, RZ, RZ, R4 ;  /* 0x000000ffffc20224 */ /* 0x001fe400078e0004 */
[----:B------:R-:W0:Y:S02]  /*dad0*/  S2R R4, SR_TID.X ;  /* 0x0000000000047919 */ /* 0x000e240000002100 */
[----:B0-----:R-:W-:Y:S01]  /*dae0*/  LOP3.LUT R4, R4, 0x3f, RZ, 0xc0, !PT ;  /* 0x0000003f04047812 */ /* 0x001fe200078ec0ff */
[----:B----4-:R-:W4:Y:S03]  /*daf0*/  @P0 LDG.E.U16 R252, desc[UR60][R194.64] ;  /* 0x0000003cc2fc0981 */ /* 0x010f26000c1e1500 */
[----:B------:R-:W-:Y:S01]  /*db00*/  ISETP.GE.AND P0, PT, R4, R17, PT ;  /* 0x000000110400720c */ /* 0x000fe20003f06270 */
[----:B------:R-:W3:Y:S04]  /*db10*/  LDL.LU R194, [R1+0xd8] ;  /* 0x0000d80001c27983 */ /* 0x000ee80000300800 */
[----:B------:R-:W4:Y:S04]  /*db20*/  LDL.LU R195, [R1+0xd4] ;  /* 0x0000d40001c37983 */ /* 0x000f280000300800 */
[----:B------:R-:W5:Y:S01]  /*db30*/  LDL.LU R4, [R1+0xb70] ;  /* 0x000b700001047983 */ /* 0x000f620000300800 */
[----:B------:R-:W-:Y:S06]  /*db40*/  BAR.SYNC.DEFER_BLOCKING 0x0 ;  /* 0x0000000000007b1d */ /* 0x000fec0000010000 */
[----:B-----5:R0:W-:Y:S04]  /*db50*/  STS.U16 [R4], R189 ;  /* 0x000000bd04007388 */ /* 0x0201e80000000400 */
[----:B------:R1:W-:Y:S04]  /*db60*/  STS.U16 [R4+0x4000], R186 ;  /* 0x004000ba04007388 */ /* 0x0003e80000000400 */
[----:B------:R5:W-:Y:S04]  /*db70*/  STS.U16 [R4+0x8000], R12 ;  /* 0x0080000c04007388 */ /* 0x000be80000000400 */
[----:B0-----:R-:W4:Y:S04]  /*db80*/  LDL.LU R189, [R1+0xb6c] ;  /* 0x000b6c0001bd7983 */ /* 0x001f280000300800 */
[----:B-1----:R-:W4:Y:S04]  /*db90*/  LDL.LU R186, [R1+0xb68] ;  /* 0x000b680001ba7983 */ /* 0x002f280000300800 */
[----:B-----5:R-:W5:Y:S04]  /*dba0*/  LDL.LU R12, [R1+0xb64] ;  /* 0x000b6400010c7983 */ /* 0x020f680000300800 */
[----:B------:R0:W-:Y:S04]  /*dbb0*/  STS.U16 [R4+0xc000], R191 ;  /* 0x00c000bf04007388 */ /* 0x0001e80000000400 */
[----:B------:R1:W-:Y:S04]  /*dbc0*/  STS.U16 [R4+0x400], R190 ;  /* 0x000400be04007388 */ /* 0x0003e80000000400 */
[----:B------:R2:W-:Y:S04]  /*dbd0*/  STS.U16 [R4+0x4400], R193 ;  /* 0x004400c104007388 */ /* 0x0005e80000000400 */
[----:B0-----:R-:W5:Y:S04]  /*dbe0*/  LDL.LU R191, [R1+0xb60] ;  /* 0x000b600001bf7983 */ /* 0x001f680000300800 */
[----:B-1----:R-:W5:Y:S04]  /*dbf0*/  LDL.LU R190, [R1+0xb5c] ;  /* 0x000b5c0001be7983 */ /* 0x002f680000300800 */
[----:B--2---:R-:W2:Y:S04]  /*dc00*/  LDL.LU R193, [R1+0xb58] ;  /* 0x000b580001c17983 */ /* 0x004ea80000300800 */
[----:B------:R0:W-:Y:S04]  /*dc10*/  STS.U16 [R4+0x8400], R13 ;  /* 0x0084000d04007388 */ /* 0x0001e80000000400 */
[----:B------:R1:W-:Y:S04]  /*dc20*/  STS.U16 [R4+0xc400], R192 ;  /* 0x00c400c004007388 */ /* 0x0003e80000000400 */
[----:B------:R3:W-:Y:S04]  /*dc30*/  STS.U16 [R4+0x800], R187 ;  /* 0x000800bb04007388 */ /* 0x0007e80000000400 */
[----:B0-----:R-:W5:Y:S04]  /*dc40*/  LDL.LU R13, [R1+0xb54] ;  /* 0x000b5400010d7983 */ /* 0x001f680000300800 */
[----:B-1----:R-:W2:Y:S04]  /*dc50*/  LDL.LU R192, [R1+0xb50] ;  /* 0x000b500001c07983 */ /* 0x002ea80000300800 */
[----:B---3--:R-:W3:Y:S04]  /*dc60*/  LDL.LU R187, [R1+0xb4c] ;  /* 0x000b4c0001bb7983 */ /* 0x008ee80000300800 */
[----:B------:R0:W-:Y:S04]  /*dc70*/  STS.U16 [R4+0x4800], R2 ;  /* 0x0048000204007388 */ /* 0x0001e80000000400 */
[----:B0-----:R-:W4:Y:S04]  /*dc80*/  LDL.LU R2, [R1+0xb48] ;  /* 0x000b480001027983 */ /* 0x001f280000300800 */
[----:B------:R-:W-:Y:S04]  /*dc90*/  STS.U16 [R4+0xc00], R0 ;  /* 0x000c000004007388 */ /* 0x000fe80000000400 */
[----:B------:R-:W-:Y:S04]  /*dca0*/  STS.U16 [R4+0x4c00], R14 ;  /* 0x004c000e04007388 */ /* 0x000fe80000000400 */
[----:B------:R-:W-:Y:S04]  /*dcb0*/  STS.U16 [R4+0x8c00], R5 ;  /* 0x008c000504007388 */ /* 0x000fe80000000400 */
[----:B------:R-:W-:Y:S04]  /*dcc0*/  STS.U16 [R4+0xcc00], R6 ;  /* 0x00cc000604007388 */ /* 0x000fe80000000400 */
[----:B------:R-:W-:Y:S04]  /*dcd0*/  STS.U16 [R4+0x1000], R3 ;  /* 0x0010000304007388 */ /* 0x000fe80000000400 */
[----:B------:R-:W-:Y:S04]  /*dce0*/  STS.U16 [R4+0x5000], R15 ;  /* 0x0050000f04007388 */ /* 0x000fe80000000400 */
[----:B------:R-:W-:Y:S04]  /*dcf0*/  STS.U16 [R4+0x9000], R16 ;  /* 0x0090001004007388 */ /* 0x000fe80000000400 */
[----:B----4-:R0:W-:Y:S04]  /*dd00*/  STS.U16 [R4+0xd000], R2 ;  /* 0x00d0000204007388 */ /* 0x0101e80000000400 */
[----:B0-----:R-:W4:Y:S04]  /*dd10*/  LDL.LU R2, [R1+0xb44] ;  /* 0x000b440001027983 */ /* 0x001f280000300800 */
[----:B------:R-:W4:Y:S04]  /*dd20*/  LDL.LU R0, [R1+0x1c0] ;  /* 0x0001c00001007983 */ /* 0x000f280000300800 */
[----:B------:R-:W5:Y:S04]  /*dd30*/  LDL.LU R14, [R1+0x1bc] ;  /* 0x0001bc00010e7983 */ /* 0x000f680000300800 */
[----:B------:R-:W2:Y:S04]  /*dd40*/  LDL.LU R5, [R1+0x1b8] ;  /* 0x0001b80001057983 */ /* 0x000ea80000300800 */
[----:B------:R-:W3:Y:S04]  /*dd50*/  LDL.LU R6, [R1+0x1b4] ;  /* 0x0001b40001067983 */ /* 0x000ee80000300800 */
[----:B------:R-:W3:Y:S04]  /*dd60*/  LDL.LU R3, [R1+0x140] ;  /* 0x0001400001037983 */ /* 0x000ee80000300800 */
[----:B------:R-:W3:Y:S04]  /*dd70*/  LDL.LU R15, [R1+0x13c] ;  /* 0x00013c00010f7983 */ /* 0x000ee80000300800 */
[----:B------:R-:W3:Y:S04]  /*dd80*/  LDL.LU R16, [R1+0x138] ;  /* 0x0001380001107983 */ /* 0x000ee80000300800 */
[----:B------:R0:W-:Y:S04]  /*dd90*/  STS.U16 [R4+0x8800], R194 ;  /* 0x008800c204007388 */ /* 0x0001e80000000400 */
[----:B------:R1:W-:Y:S04]  /*dda0*/  STS.U16 [R4+0xc800], R195 ;  /* 0x00c800c304007388 */ /* 0x0003e80000000400 */
[----:B------:R1:W-:Y:S04]  /*ddb0*/  STS.U16 [R4+0x1400], R249 ;  /* 0x001400f904007388 */ /* 0x0003e80000000400 */
[----:B0-----:R-:W3:Y:S04]  /*ddc0*/  LDL.LU R194, [R1+0x10] ;  /* 0x0000100001c27983 */ /* 0x001ee80000300800 */
[----:B-1----:R-:W3:Y:S04]  /*ddd0*/  LDL.LU R195, [R1+0xc] ;  /* 0x00000c0001c37983 */ /* 0x002ee80000300800 */
        /* <DEDUP_REMOVED lines=15> */
[----:B------:R-:W-:Y:S04]  /*ded0*/  STS.U16 [R4+0x1800], R21 ;  /* 0x0018001504007388 */ /* 0x000fe80000000400 */
[----:B0-----:R-:W3:Y:S04]  /*dee0*/  LDL.LU R170, [R1+0xcc] ;  /* 0x0000cc0001aa7983 */ /* 0x001ee80000300800 */
[----:B------:R-:W-:Y:S04]  /*def0*/  STS.U16 [R4+0xd800], R152 ;  /* 0x00d8009804007388 */ /* 0x000fe80000000400 */
[----:B-1----:R-:W3:Y:S04]  /*df00*/  LDL.LU R171, [R1+0xd0] ;  /* 0x0000d00001ab7983 */ /* 0x002ee80000300800 */
[----:B------:R0:W-:Y:S04]  /*df10*/  STS.U16 [R4+0xdc00], R172 ;  /* 0x00dc00ac04007388 */ /* 0x0001e80000000400 */
[----:B0-----:R-:W3:Y:S04]  /*df20*/  LDL.LU R172, [R1+0x134] ;  /* 0x0001340001ac7983 */ /* 0x001ee80000300800 */
[----:B----4-:R0:W-:Y:S04]  /*df30*/  STS.U16 [R2+0x80], R0 ;  /* 0x0000800002007388 */ /* 0x0101e80000000400 */
[----:B-----5:R1:W-:Y:S04]  /*df40*/  STS.U16 [R2+0x4080], R14 ;  /* 0x0040800e02007388 */ /* 0x0203e80000000400 */
[----:B--2---:R2:W-:Y:S04]  /*df50*/  STS.U16 [R2+0x8080], R5 ;  /* 0x0080800502007388 */ /* 0x0045e80000000400 */
[----:B0-----:R-:W4:Y:S04]  /*df60*/  LDL.LU R0, [R1+0xb40] ;  /* 0x000b400001007983 */ /* 0x001f280000300800 */
[----:B-1----:R-:W5:Y:S04]  /*df70*/  LDL.LU R14, [R1+0xb3c] ;  /* 0x000b3c00010e7983 */ /* 0x002f680000300800 */
[----:B--2---:R-:W2:Y:S04]  /*df80*/  LDL.LU R5, [R1+0xb38] ;  /* 0x000b380001057983 */ /* 0x004ea80000300800 */
[----:B---3--:R0:W-:Y:S04]  /*df90*/  STS.U16 [R2+0xc080], R6 ;  /* 0x00c0800602007388 */ /* 0x0081e80000000400 */
[----:B------:R1:W-:Y:S04]  /*dfa0*/  STS.U16 [R2+0x480], R3 ;  /* 0x0004800302007388 */ /* 0x0003e80000000400 */
[----:B------:R3:W-:Y:S04]  /*dfb0*/  STS.U16 [R2+0x4480], R15 ;  /* 0x0044800f02007388 */ /* 0x0007e80000000400 */
[----:B0-----:R-:W4:Y:S04]  /*dfc0*/  LDL.LU R6, [R1+0xb34] ;  /* 0x000b340001067983 */ /* 0x001f280000300800 */
[----:B-1----:R-:W5:Y:S04]  /*dfd0*/  LDL.LU R3, [R1+0xb30] ;  /* 0x000b300001037983 */ /* 0x002f680000300800 */
[----:B---3--:R-:W3:Y:S04]  /*dfe0*/  LDL.LU R15, [R1+0xb2c] ;  /* 0x000b2c00010f7983 */ /* 0x008ee80000300800 */
[----:B------:R0:W-:Y:S04]  /*dff0*/  STS.U16 [R2+0x8480], R16 ;  /* 0x0084801002007388 */ /* 0x0001e80000000400 */
[----:B0-----:R-:W2:Y:S04]  /*e000*/  LDL.LU R16, [R1+0xb28] ;  /* 0x000b280001107983 */ /* 0x001ea80000300800 */
[----:B------:R-:W-:Y:S04]  /*e010*/  STS.U16 [R2+0x1080], R249 ;  /* 0x001080f902007388 */ /* 0x000fe80000000400 */
        /* <DEDUP_REMOVED lines=16> */
[----:B--2---:R0:W-:Y:S04]  /*e120*/  STS.U16 [R2+0xd080], R16 ;  /* 0x00d0801002007388 */ /* 0x0041e80000000400 */
[----:B0-----:R-:W2:Y:S04]  /*e130*/  LDL.LU R16, [R1+0xb24] ;  /* 0x000b240001107983 */ /* 0x001ea80000300800 */
[----:B------:R-:W2:Y:S04]  /*e140*/  LDL.LU R172, [R1+0x12c] ;  /* 0x00012c0001ac7983 */ /* 0x000ea80000300800 */
[----:B------:R-:W4:Y:S04]  /*e150*/  LDL.LU R171, [R1+0x128] ;  /* 0x0001280001ab7983 */ /* 0x000f280000300800 */
[----:B------:R-:W5:Y:S04]  /*e160*/  LDL.LU R170, [R1+0x124] ;  /* 0x0001240001aa7983 */ /* 0x000f680000300800 */
[----:B------:R-:W3:Y:S04]  /*e170*/  LDL.LU R169, [R1+0xc0] ;  /* 0x0000c00001a97983 */ /* 0x000ee80000300800 */
        /* <DEDUP_REMOVED lines=13> */
[----:B------:R-:W-:Y:S04]  /*e250*/  STS.U16 [R2+0x1880], R153 ;  /* 0x0018809902007388 */ /* 0x000fe80000000400 */
[----:B------:R-:W-:Y:S04]  /*e260*/  STS.U16 [R2+0x5880], R154 ;  /* 0x0058809a02007388 */ /* 0x000fe80000000400 */
[----:B------:R-:W-:Y:S04]  /*e270*/  STS.U16 [R2+0x9880], R155 ;  /* 0x0098809b02007388 */ /* 0x000fe80000000400 */
[----:B------:R-:W-:Y:S04]  /*e280*/  STS.U16 [R2+0xd880], R156 ;  /* 0x00d8809c02007388 */ /* 0x000fe80000000400 */
[----:B------:R0:W-:Y:S04]  /*e290*/  STS.U16 [R2+0x5c80], R175 ;  /* 0x005c80af02007388 */ /* 0x0001e80000000400 */
[----:B------:R-:W-:Y:S04]  /*e2a0*/  STS.U16 [R2+0x9c80], R176 ;  /* 0x009c80b002007388 */ /* 0x000fe80000000400 */
[----:B------:R-:W-:Y:S04]  /*e2b0*/  STS.U16 [R2+0xdc80], R177 ;  /* 0x00dc80b102007388 */ /* 0x000fe80000000400 */
[----:B0-----:R-:W3:Y:S04]  /*e2c0*/  LDL.LU R175, [R1+0x4] ;  /* 0x0000040001af7983 */ /* 0x001ee80000300800 */
[----:B--2---:R-:W-:Y:S04]  /*e2d0*/  STS.U16 [R16+0x4500], R172 ;  /* 0x004500ac10007388 */ /* 0x004fe80000000400 */
[----:B----4-:R-:W-:Y:S04]  /*e2e0*/  STS.U16 [R16+0x8500], R171 ;  /* 0x008500ab10007388 */ /* 0x010fe80000000400 */
[----:B-----5:R-:W-:Y:S04]  /*e2f0*/  STS.U16 [R16+0xc500], R170 ;  /* 0x00c500aa10007388 */ /* 0x020fe80000000400 */
[----:B---3--:R-:W-:Y:S04]  /*e300*/  STS.U16 [R16+0x900], R169 ;  /* 0x000900a910007388 */ /* 0x008fe80000000400 */
        /* <DEDUP_REMOVED lines=10> */
[----:B------:R0:W-:Y:S04]  /*e3b0*/  STS.U16 [R16+0x100], R174 ;  /* 0x000100ae10007388 */ /* 0x0001e80000000400 */
[----:B0-----:R-:W2:Y:S04]  /*e3c0*/  LDL.LU R174, [R1] ;  /* 0x0000000001ae7983 */ /* 0x001ea80000300800 */
[----:B------:R-:W3:Y:S04]  /*e3d0*/  LDL.LU R235, [R1+0x1a0] ;  /* 0x0001a00001eb7983 */ /* 0x000ee80000300800 */
[----:B------:R-:W4:Y:S04]  /*e3e0*/  LDL.LU R237, [R1+0x19c] ;  /* 0x00019c0001ed7983 */ /* 0x000f280000300800 */
[----:B------:R-:W5:Y:S04]  /*e3f0*/  LDL.LU R239, [R1+0x198] ;  /* 0x0001980001ef7983 */ /* 0x000f680000300800 */
        /* <DEDUP_REMOVED lines=10> */
[----:B------:R0:W-:Y:S04]  /*e4a0*/  STS.U16 [R16+0xcd00], R194 ;  /* 0x00cd00c210007388 */ /* 0x0001e80000000400 */
[----:B------:R-:W5:Y:S04]  /*e4b0*/  LDL.LU R249, [R1+0x4c] ;  /* 0x00004c0001f97983 */ /* 0x000f680000300800 */
[----:B------:R1:W-:Y:S04]  /*e4c0*/  STS.U16 [R16+0x1100], R195 ;  /* 0x001100c310007388 */ /* 0x0003e80000000400 */
[----:B0-----:R-:W5:Y:S04]  /*e4d0*/  LDL.LU R194, [R1+0x48] ;  /* 0x0000480001c27983 */ /* 0x001f680000300800 */
[----:B------:R0:W-:Y:S04]  /*e4e0*/  STS.U16 [R16+0xd100], R15 ;  /* 0x00d1000f10007388 */ /* 0x0001e80000000400 */
[----:B-1----:R-:W5:Y:S04]  /*e4f0*/  LDL.LU R195, [R1+0x44] ;  /* 0x0000440001c37983 */ /* 0x002f680000300800 */
[----:B0-----:R-:W3:Y:S04]  /*e500*/  LDL.LU R15, [R1+0xb20] ;  /* 0x000b2000010f7983 */ /* 0x001ee80000300800 */
        /* <DEDUP_REMOVED lines=13> */
[----:B--2---:R-:W-:Y:S04]  /*e5e0*/  STS.U16 [R16+0x9100], R174 ;  /* 0x009100ae10007388 */ /* 0x004fe80000000400 */
[----:B---3--:R0:W-:Y:S04]  /*e5f0*/  STS.U16 [R15+0x1180], R3 ;  /* 0x001180030f007388 */ /* 0x0081e80000000400 */
[----:B------:R1:W-:Y:S04]  /*e600*/  STS.U16 [R15+0x180], R235 ;  /* 0x000180eb0f007388 */ /* 0x0003e80000000400 */
[----:B----4-:R2:W-:Y:S04]  /*e610*/  STS.U16 [R15+0x4180], R237 ;  /* 0x004180ed0f007388 */ /* 0x0105e80000000400 */
[----:B0-----:R-:W3:Y:S04]  /*e620*/  LDL.LU R3, [R1+0xb1c] ;  /* 0x000b1c0001037983 */ /* 0x001ee80000300800 */
[----:B-1----:R-:W4:Y:S04]  /*e630*/  LDL.LU R235, [R1+0x190] ;  /* 0x0001900001eb7983 */ /* 0x002f280000300800 */
[----:B-----5:R0:W-:Y:S04]  /*e640*/  STS.U16 [R15+0x8180], R239 ;  /* 0x008180ef0f007388 */ /* 0x0201e80000000400 */
[----:B--2---:R-:W2:Y:S04]  /*e650*/  LDL.LU R237, [R1+0x18c] ;  /* 0x00018c0001ed7983 */ /* 0x004ea80000300800 */
[----:B------:R1:W-:Y:S04]  /*e660*/  STS.U16 [R15+0xc180], R241 ;  /* 0x00c180f10f007388 */ /* 0x0003e80000000400 */
[----:B0-----:R-:W5:Y:S04]  /*e670*/  LDL.LU R239, [R1+0x188] ;  /* 0x0001880001ef7983 */ /* 0x001f680000300800 */
[----:B------:R0:W-:Y:S04]  /*e680*/  STS.U16 [R15+0x580], R172 ;  /* 0x000580ac0f007388 */ /* 0x0001e80000000400 */
[----:B-1----:R-:W3:Y:S04]  /*e690*/  LDL.LU R241, [R1+0x184] ;  /* 0x0001840001f17983 */ /* 0x002ee80000300800 */
[----:B------:R1:W-:Y:S04]  /*e6a0*/  STS.U16 [R15+0x4580], R171 ;  /* 0x004580ab0f007388 */ /* 0x0003e80000000400 */
[----:B0-----:R-:W3:Y:S04]  /*e6b0*/  LDL.LU R172, [R1+0x110] ;  /* 0x0001100001ac7983 */ /* 0x001ee80000300800 */
[----:B------:R0:W-:Y:S04]  /*e6c0*/  STS.U16 [R15+0x8580], R170 ;  /* 0x008580aa0f007388 */ /* 0x0001e80000000400 */
[----:B-1----:R-:W3:Y:S04]  /*e6d0*/  LDL.LU R171, [R1+0x10c] ;  /* 0x00010c0001ab7983 */ /* 0x002ee80000300800 */
[----:B------:R1:W-:Y:S04]  /*e6e0*/  STS.U16 [R15+0xc580], R169 ;  /* 0x00c580a90f007388 */ /* 0x0003e80000000400 */
[----:B0-----:R-:W3:Y:S04]  /*e6f0*/  LDL.LU R170, [R1+0x108] ;  /* 0x0001080001aa7983 */ /* 0x001ee80000300800 */
[----:B------:R0:W-:Y:S04]  /*e700*/  STS.U16 [R15+0x980], R23 ;  /* 0x000980170f007388 */ /* 0x0001e80000000400 */
[----:B-1----:R-:W3:Y:S04]  /*e710*/  LDL.LU R169, [R1+0x104] ;  /* 0x0001040001a97983 */ /* 0x002ee80000300800 */
        /* <DEDUP_REMOVED lines=34> */
[----:B------:R1:W-:Y:S04]  /*e940*/  STS.U16 [R14+0x200], R235 ;  /* 0x000200eb0e007388 */ /* 0x0003e80000000400 */
[----:B--2---:R2:W-:Y:S04]  /*e950*/  STS.U16 [R14+0x4200], R237 ;  /* 0x004200ed0e007388 */ /* 0x0045e80000000400 */
[----:B0-----:R-:W4:Y:S04]  /*e960*/  LDL.LU R0, [R1+0xb0c] ;  /* 0x000b0c0001007983 */ /* 0x001f280000300800 */
[----:B-1----:R-:W4:Y:S04]  /*e970*/  LDL.LU R235, [R1+0x180] ;  /* 0x0001800001eb7983 */ /* 0x002f280000300800 */
[----:B-----5:R0:W-:Y:S04]  /*e980*/  STS.U16 [R14+0xa00], R23 ;  /* 0x000a00170e007388 */ /* 0x0201e80000000400 */
[----:B--2---:R-:W2:Y:S04]  /*e990*/  LDL.LU R237, [R1+0x17c] ;  /* 0x00017c0001ed7983 */ /* 0x004ea80000300800 */
[----:B---3--:R1:W-:Y:S04]  /*e9a0*/  STS.U16 [R14+0x4a00], R22 ;  /* 0x004a00160e007388 */ /* 0x0083e80000000400 */
[----:B0-----:R-:W3:Y:S04]  /*e9b0*/  LDL.LU R23, [R1+0x178] ;  /* 0x0001780001177983 */ /* 0x001ee80000300800 */
[----:B------:R0:W-:Y:S04]  /*e9c0*/  STS.U16 [R14+0x8a00], R243 ;  /* 0x008a00f30e007388 */ /* 0x0001e80000000400 */
[----:B-1----:R-:W5:Y:S04]  /*e9d0*/  LDL.LU R22, [R1+0x174] ;  /* 0x0001740001167983 */ /* 0x002f680000300800 */
[----:B------:R1:W-:Y:S04]  /*e9e0*/  STS.U16 [R14+0xca00], R245 ;  /* 0x00ca00f50e007388 */ /* 0x0003e80000000400 */
[----:B0-----:R-:W4:Y:S04]  /*e9f0*/  LDL.LU R243, [R1+0x100] ;  /* 0x0001000001f37983 */ /* 0x001f280000300800 */
[----:B------:R0:W-:Y:S04]  /*ea00*/  STS.U16 [R14+0xe00], R247 ;  /* 0x000e00f70e007388 */ /* 0x0001e80000000400 */
[----:B-1----:R-:W2:Y:S04]  /*ea10*/  LDL.LU R245, [R1+0xfc] ;  /* 0x0000fc0001f57983 */ /* 0x002ea80000300800 */
[----:B------:R1:W-:Y:S04]  /*ea20*/  STS.U16 [R14+0x4e00], R249 ;  /* 0x004e00f90e007388 */ /* 0x0003e80000000400 */
[----:B0-----:R-:W2:Y:S04]  /*ea30*/  LDL.LU R247, [R1+0xf8] ;  /* 0x0000f80001f77983 */ /* 0x001ea80000300800 */
        /* <DEDUP_REMOVED lines=8> */
[----:B-1----:R-:W3:Y:S04]  /*eac0*/  LDL.LU R13, [R1+0xb00] ;  /* 0x000b0000010d7983 */ /* 0x002ee80000300800 */
[----:B------:R0:W-:Y:S04]  /*ead0*/  STS.U16 [R14+0xce00], R195 ;  /* 0x00ce00c30e007388 */ /* 0x0001e80000000400 */
[----:B0-----:R-:W2:Y:S04]  /*eae0*/  LDL.LU R195, [R1+0x8c] ;  /* 0x00008c0001c37983 */ /* 0x001ea80000300800 */
[----:B------:R0:W-:Y:S04]  /*eaf0*/  STS.U16 [R14+0x8200], R239 ;  /* 0x008200ef0e007388 */ /* 0x0001e80000000400 */
[----:B------:R1:W-:Y:S04]  /*eb00*/  STS.U16 [R14+0xc200], R241 ;  /* 0x00c200f10e007388 */ /* 0x0003e80000000400 */
[----:B------:R1:W-:Y:S04]  /*eb10*/  STS.U16 [R14+0x600], R172 ;  /* 0x000600ac0e007388 */ /* 0x0003e80000000400 */
[----:B0-----:R-:W2:Y:S04]  /*eb20*/  LDL.LU R239, [R1+0x88] ;  /* 0x0000880001ef7983 */ /* 0x001ea80000300800 */
[----:B-1----:R-:W2:Y:S04]  /*eb30*/  LDL.LU R241, [R1+0x84] ;  /* 0x0000840001f17983 */ /* 0x002ea80000300800 */
[----:B------:R0:W-:Y:S04]  /*eb40*/  STS.U16 [R14+0x4600], R171 ;  /* 0x004600ab0e007388 */ /* 0x0001e80000000400 */
[----:B------:R-:W2:Y:S04]  /*eb50*/  LDL.LU R172, [R1+0x30] ;  /* 0x0000300001ac7983 */ /* 0x000ea80000300800 */
[----:B------:R1:W-:Y:S04]  /*eb60*/  STS.U16 [R14+0x8600], R170 ;  /* 0x008600aa0e007388 */ /* 0x0003e80000000400 */
[----:B0-----:R-:W2:Y:S04]  /*eb70*/  LDL.LU R171, [R1+0x2c] ;  /* 0x00002c0001ab7983 */ /* 0x001ea80000300800 */
[----:B------:R0:W-:Y:S04]  /*eb80*/  STS.U16 [R14+0xc600], R169 ;  /* 0x00c600a90e007388 */ /* 0x0001e80000000400 */
[----:B-1----:R-:W2:Y:S04]  /*eb90*/  LDL.LU R170, [R1+0x28] ;  /* 0x0000280001aa7983 */ /* 0x002ea80000300800 */
        /* <DEDUP_REMOVED lines=12> */
[----:B0-----:R-:W2:Y:S04]  /*ec60*/  LDL.LU R169, [R1+0x24] ;  /* 0x0000240001a97983 */ /* 0x001ea80000300800 */
[----:B---3--:R0:W-:Y:S04]  /*ec70*/  STS.U16 [R13+0x8280], R23 ;  /* 0x008280170d007388 */ /* 0x0081e80000000400 */
[----:B-----5:R1:W-:Y:S04]  /*ec80*/  STS.U16 [R13+0xc280], R22 ;  /* 0x00c280160d007388 */ /* 0x0203e80000000400 */
[----:B----4-:R3:W-:Y:S04]  /*ec90*/  STS.U16 [R13+0x680], R243 ;  /* 0x000680f30d007388 */ /* 0x0107e80000000400 */
[----:B0-----:R-:W4:Y:S04]  /*eca0*/  LDL.LU R23, [R1+0x170] ;  /* 0x0001700001177983 */ /* 0x001f280000300800 */
[----:B-1----:R-:W5:Y:S04]  /*ecb0*/  LDL.LU R22, [R1+0x16c] ;  /* 0x00016c0001167983 */ /* 0x002f680000300800 */
[----:B--2---:R0:W-:Y:S04]  /*ecc0*/  STS.U16 [R13+0x4680], R245 ;  /* 0x004680f50d007388 */ /* 0x0041e80000000400 */
[----:B---3--:R-:W2:Y:S04]  /*ecd0*/  LDL.LU R243, [R1+0x164] ;  /* 0x0001640001f37983 */ /* 0x008ea80000300800 */
[----:B------:R1:W-:Y:S04]  /*ece0*/  STS.U16 [R13+0x8680], R247 ;  /* 0x008680f70d007388 */ /* 0x0003e80000000400 */
[----:B0-----:R-:W3:Y:S04]  /*ecf0*/  LDL.LU R245, [R1+0x15c] ;  /* 0x00015c0001f57983 */ /* 0x001ee80000300800 */
[----:B------:R0:W-:Y:S04]  /*ed00*/  STS.U16 [R13+0xc680], R249 ;  /* 0x00c680f90d007388 */ /* 0x0001e80000000400 */
[----:B-1----:R-:W4:Y:S04]  /*ed10*/  LDL.LU R247, [R1+0xf0] ;  /* 0x0000f00001f77983 */ /* 0x002f280000300800 */
[----:B------:R1:W-:Y:S04]  /*ed20*/  STS.U16 [R13+0xa80], R194 ;  /* 0x000a80c20d007388 */ /* 0x0003e80000000400 */
[----:B0-----:R-:W5:Y:S04]  /*ed30*/  LDL.LU R249, [R1+0xec] ;  /* 0x0000ec0001f97983 */ /* 0x001f680000300800 */
[----:B------:R0:W-:Y:S04]  /*ed40*/  STS.U16 [R13+0x4a80], R195 ;  /* 0x004a80c30d007388 */ /* 0x0001e80000000400 */
[----:B-1----:R-:W5:Y:S04]  /*ed50*/  LDL.LU R194, [R1+0xe8] ;  /* 0x0000e80001c27983 */ /* 0x002f680000300800 */
        /* <DEDUP_REMOVED lines=8> */
[----:B0-----:R-:W2:Y:S04]  /*ede0*/  LDL.LU R12, [R1+0xaf0] ;  /* 0x000af000010c7983 */ /* 0x001ea80000300800 */
[----:B------:R0:W-:Y:S04]  /*edf0*/  STS.U16 [R13+0x280], R235 ;  /* 0x000280eb0d007388 */ /* 0x0001e80000000400 */
[----:B------:R1:W-:Y:S04]  /*ee00*/  STS.U16 [R13+0x4280], R237 ;  /* 0x004280ed0d007388 */ /* 0x0003e80000000400 */
[----:B------:R1:W-:Y:S04]  /*ee10*/  STS.U16 [R13+0x8a80], R239 ;  /* 0x008a80ef0d007388 */ /* 0x0003e80000000400 */
[----:B0-----:R-:W5:Y:S04]  /*ee20*/  LDL.LU R235, [R1+0x168] ;  /* 0x0001680001eb7983 */ /* 0x001f680000300800 */
[----:B-1----:R-:W5:Y:S04]  /*ee30*/  LDL.LU R237, [R1+0x160] ;  /* 0x0001600001ed7983 */ /* 0x002f680000300800 */
[----:B------:R0:W-:Y:S04]  /*ee40*/  STS.U16 [R13+0xca80], R241 ;  /* 0x00ca80f10d007388 */ /* 0x0001e80000000400 */
        /* <DEDUP_REMOVED lines=16> */
[----:B------:R-:W5:Y:S04]  /*ef50*/  LDL.LU R239, [R1+0x158] ;  /* 0x0001580001ef7983 */ /* 0x000f680000300800 */
[----:B0-----:R-:W5:Y:S04]  /*ef60*/  LDL.LU R241, [R1+0x150] ;  /* 0x0001500001f17983 */ /* 0x001f680000300800 */
[----:B--2---:R0:W-:Y:S04]  /*ef70*/  STS.U16 [R12+0x8300], R243 ;  /* 0x008300f30c007388 */ /* 0x0041e80000000400 */
[----:B---3--:R1:W-:Y:S04]  /*ef80*/  STS.U16 [R12+0xc300], R245 ;  /* 0x00c300f50c007388 */ /* 0x0083e80000000400 */
[----:B----4-:R2:W-:Y:S04]  /*ef90*/  STS.U16 [R12+0x700], R247 ;  /* 0x000700f70c007388 */ /* 0x0105e80000000400 */
[----:B0-----:R-:W3:Y:S04]  /*efa0*/  LDL.LU R243, [R1+0x230] ;  /* 0x0002300001f37983 */ /* 0x001ee80000300800 */
[----:B-1----:R-:W4:Y:S04]  /*efb0*/  LDL.LU R245, [R1+0x228] ;  /* 0x0002280001f57983 */ /* 0x002f280000300800 */
[----:B-----5:R0:W-:Y:S04]  /*efc0*/  STS.U16 [R12+0x4700], R249 ;  /* 0x004700f90c007388 */ /* 0x0201e80000000400 */
[----:B--2---:R-:W2:Y:S04]  /*efd0*/  LDL.LU R247, [R1+0x220] ;  /* 0x0002200001f77983 */ /* 0x004ea80000300800 */
[----:B0-----:R-:W5:Y:S04]  /*efe0*/  LDL.LU R249, [R1+0x218] ;  /* 0x0002180001f97983 */ /* 0x001f680000300800 */
[----:B------:R-:W3:Y:S04]  /*eff0*/  LDL.LU R209, [R1+0x260] ;  /* 0x0002600001d17983 */ /* 0x000ee80000300800 */
[----:B------:R-:W4:Y:S04]  /*f000*/  LDL.LU R208, [R1+0x258] ;  /* 0x0002580001d07983 */ /* 0x000f280000300800 */
[----:B------:R-:W2:Y:S04]  /*f010*/  LDL.LU R207, [R1+0x250] ;  /* 0x0002500001cf7983 */ /* 0x000ea80000300800 */
[----:B------:R-:W5:Y:S04]  /*f020*/  LDL.LU R206, [R1+0x248] ;  /* 0x0002480001ce7983 */ /* 0x000f680000300800 */
[----:B------:R-:W5:Y:S04]  /*f030*/  LDL.LU R205, [R1+0x240] ;  /* 0x0002400001cd7983 */ /* 0x000f680000300800 */
[----:B------:R-:W5:Y:S04]  /*f040*/  LDL.LU R204, [R1+0x238] ;  /* 0x0002380001cc7983 */ /* 0x000f680000300800 */
[----:B------:R-:W4:Y:S04]  /*f050*/  LDL.LU R203, [R1+0x25c] ;  /* 0x00025c0001cb7983 */ /* 0x000f280000300800 */
[----:B------:R-:W5:Y:S04]  /*f060*/  LDL.LU R202, [R1+0x22c] ;  /* 0x00022c0001ca7983 */ /* 0x000f680000300800 */
[----:B------:R-:W2:Y:S04]  /*f070*/  LDL.LU R200, [R1+0x254] ;  /* 0x0002540001c87983 */ /* 0x000ea80000300800 */
[----:B------:R-:W5:Y:S04]  /*f080*/  LDL.LU R198, [R1+0x21c] ;  /* 0x00021c0001c67983 */ /* 0x000f680000300800 */
[----:B------:R-:W5:Y:S04]  /*f090*/  LDL.LU R196, [R1+0x24c] ;  /* 0x00024c0001c47983 */ /* 0x000f680000300800 */
[----:B------:R-:W-:Y:S04]  /*f0a0*/  STS.U16 [R12+0x300], R23 ;  /* 0x000300170c007388 */ /* 0x000fe80000000400 */
[----:B------:R-:W-:Y:S04]  /*f0b0*/  STS.U16 [R12+0x4300], R22 ;  /* 0x004300160c007388 */ /* 0x000fe80000000400 */
[----:B------:R-:W-:Y:S04]  /*f0c0*/  STS.U16 [R12+0x8700], R194 ;  /* 0x008700c20c007388 */ /* 0x000fe80000000400 */
[----:B------:R0:W-:Y:S04]  /*f0d0*/  STS.U16 [R12+0xc700], R195 ;  /* 0x00c700c30c007388 */ /* 0x0001e80000000400 */
[----:B0-----:R-:W5:Y:S04]  /*f0e0*/  LDL.LU R195, [R1+0x210] ;  /* 0x0002100001c37983 */ /* 0x001f680000300800 */
        /* <DEDUP_REMOVED lines=21> */
[----:B------:R1:W-:Y:S04]  /*f240*/  STS.U16 [R12+0x4f00], R193 ;  /* 0x004f00c10c007388 */ /* 0x0003e80000000400 */
[----:B------:R1:W-:Y:S04]  /*f250*/  STS.U16 [R12+0x8f00], R192 ;  /* 0x008f00c00c007388 */ /* 0x0003e80000000400 */
[----:B0-----:R-:W5:Y:S04]  /*f260*/  LDL.LU R190, [R1+0xaec] ;  /* 0x000aec0001be7983 */ /* 0x001f680000300800 */
[----:B-1----:R-:W5:Y:S04]  /*f270*/  LDL.LU R193, [R1+0xae8] ;  /* 0x000ae80001c17983 */ /* 0x002f680000300800 */
        /* <DEDUP_REMOVED lines=9> */
[----:B0-----:R-:W5:Y:S04]  /*f310*/  LDL.LU R188, [R1+0xad4] ;  /* 0x000ad40001bc7983 */ /* 0x001f680000300800 */
[----:B-1----:R-:W5:Y:S01]  /*f320*/  LDL.LU R11, [R1+0xad0] ;  /* 0x000ad000010b7983 */ /* 0x002f620000300800 */
[----:B------:R-:W-:-:S02]  /*f330*/  PRMT R17, RZ, 0x7610, R17 ;  /* 0x00007610ff117816 */ /* 0x000fc40000000011 */
[----:B------:R-:W-:Y:S02]  /*f340*/  PRMT R21, RZ, 0x7610, R21 ;  /* 0x00007610ff157816 */ /* 0x000fe40000000015 */
[----:B------:R-:W-:Y:S02]  /*f350*/  PRMT R152, RZ, 0x7610, R152 ;  /* 0x00007610ff987816 */ /* 0x000fe40000000098 */
[----:B------:R-:W-:Y:S02]  /*f360*/  PRMT R153, RZ, 0x7610, R153 ;  /* 0x00007610ff997816 */ /* 0x000fe40000000099 */
[----:B------:R-:W-:Y:S02]  /*f370*/  PRMT R154, RZ, 0x7610, R154 ;  /* 0x00007610ff9a7816 */ /* 0x000fe4000000009a */
[----:B------:R-:W-:Y:S02]  /*f380*/  PRMT R155, RZ, 0x7610, R155 ;  /* 0x00007610ff9b7816 */ /* 0x000fe4000000009b */
[----:B------:R-:W-:-:S02]  /*f390*/  PRMT R156, RZ, 0x7610, R156 ;  /* 0x00007610ff9c7816 */ /* 0x000fc4000000009c */
[----:B------:R-:W-:Y:S02]  /*f3a0*/  PRMT R157, RZ, 0x7610, R157 ;  /* 0x00007610ff9d7816 */ /* 0x000fe4000000009d */
[----:B------:R-:W-:Y:S02]  /*f3b0*/  PRMT R158, RZ, 0x7610, R158 ;  /* 0x00007610ff9e7816 */ /* 0x000fe4000000009e */
[----:B------:R-:W-:Y:S02]  /*f3c0*/  PRMT R159, RZ, 0x7610, R159 ;  /* 0x00007610ff9f7816 */ /* 0x000fe4000000009f */
[----:B------:R-:W-:Y:S02]  /*f3d0*/  PRMT R160, RZ, 0x7610, R160 ;  /* 0x00007610ffa07816 */ /* 0x000fe400000000a0 */
[----:B------:R-:W-:Y:S01]  /*f3e0*/  PRMT R161, RZ, 0x7610, R161 ;  /* 0x00007610ffa17816 */ /* 0x000fe200000000a1 */
[----:B---3--:R-:W-:Y:S02]  /*f3f0*/  @!P0 IMAD.MOV.U32 R22, RZ, RZ, R209 ;  /* 0x000000ffff168224 */ /* 0x008fe400078e00d1 */
[----:B----4-:R-:W-:-:S05]  /*f400*/  @!P0 IMAD.MOV.U32 R23, RZ, RZ, R203 ;  /* 0x000000ffff178224 */ /* 0x010fca00078e00cb */
[----:B------:R0:W3:Y:S02]  /*f410*/  @!P0 LDG.E.U16 R17, desc[UR60][R22.64] ;  /* 0x0000003c16118981 */ /* 0x0000e4000c1e1500 */
[----:B0-----:R-:W-:Y:S02]  /*f420*/  @!P0 IMAD.MOV.U32 R22, RZ, RZ, R208 ;  /* 0x000000ffff168224 */ /* 0x001fe400078e00d0 */
[----:B--2---:R-:W-:-:S05]  /*f430*/  @!P0 IMAD.MOV.U32 R23, RZ, RZ, R200 ;  /* 0x000000ffff178224 */ /* 0x004fca00078e00c8 */
[----:B------:R0:W2:Y:S02]  /*f440*/  @!P0 LDG.E.U16 R21, desc[UR60][R22.64] ;  /* 0x0000003c16158981 */ /* 0x0000a4000c1e1500 */
[----:B0-----:R-:W-:Y:S02]  /*f450*/  @!P0 IMAD.MOV.U32 R22, RZ, RZ, R207 ;  /* 0x000000ffff168224 */ /* 0x001fe400078e00cf */
[----:B-----5:R-:W-:-:S05]  /*f460*/  @!P0 IMAD.MOV.U32 R23, RZ, RZ, R196 ;  /* 0x000000ffff178224 */ /* 0x020fca00078e00c4 */
[----:B------:R0:W4:Y:S02]  /*f470*/  @!P0 LDG.E.U16 R152, desc[UR60][R22.64] ;  /* 0x0000003c16988981 */ /* 0x000124000c1e1500 */
[----:B0-----:R-:W-:Y:S02]  /*f480*/  @!P0 IMAD.MOV.U32 R22, RZ, RZ, R206 ;  /* 0x000000ffff168224 */ /* 0x001fe400078e00ce */
[----:B------:R-:W-:-:S05]  /*f490*/  @!P0 IMAD.MOV.U32 R23, RZ, RZ, R194 ;  /* 0x000000ffff178224 */ /* 0x000fca00078e00c2 */
[----:B------:R0:W5:Y:S02]  /*f4a0*/  @!P0 LDG.E.U16 R153, desc[UR60][R22.64] ;  /* 0x0000003c16998981 */ /* 0x000164000c1e1500 */
[----:B0-----:R-:W-:Y:S02]  /*f4b0*/  @!P0 IMAD.MOV.U32 R22, RZ, RZ, R205 ;  /* 0x000000ffff168224 */ /* 0x001fe400078e00cd */
[----:B------:R-:W-:-:S05]  /*f4c0*/  @!P0 IMAD.MOV.U32 R23, RZ, RZ, R183 ;  /* 0x000000ffff178224 */ /* 0x000fca00078e00b7 */
[----:B------:R0:W2:Y:S02]  /*f4d0*/  @!P0 LDG.E.U16 R154, desc[UR60][R22.64] ;  /* 0x0000003c169a8981 */ /* 0x0000a4000c1e1500 */
[----:B0-----:R-:W-:Y:S02]  /*f4e0*/  @!P0 IMAD.MOV.U32 R22, RZ, RZ, R204 ;  /* 0x000000ffff168224 */ /* 0x001fe400078e00cc */
[----:B------:R-:W-:-:S05]  /*f4f0*/  @!P0 IMAD.MOV.U32 R23, RZ, RZ, R181 ;  /* 0x000000ffff178224 */ /* 0x000fca00078e00b5 */
[----:B------:R0:W4:Y:S02]  /*f500*/  @!P0 LDG.E.U16 R155, desc[UR60][R22.64] ;  /* 0x0000003c169b8981 */ /* 0x000124000c1e1500 */
[----:B0-----:R-:W-:Y:S02]  /*f510*/  @!P0 IMAD.MOV.U32 R22, RZ, RZ, R202 ;  /* 0x000000ffff168224 */ /* 0x001fe400078e00ca */
[----:B------:R-:W-:-:S05]  /*f520*/  @!P0 IMAD.MOV.U32 R23, RZ, RZ, R179 ;  /* 0x000000ffff178224 */ /* 0x000fca00078e00b3 */
[----:B------:R0:W5:Y:S02]  /*f530*/  @!P0 LDG.E.U16 R156, desc[UR60][R22.64] ;  /* 0x0000003c169c8981 */ /* 0x000164000c1e1500 */
[----:B0-----:R-:W-:Y:S02]  /*f540*/  @!P0 IMAD.MOV.U32 R22, RZ, RZ, R198 ;  /* 0x000000ffff168224 */ /* 0x001fe400078e00c6 */
[----:B------:R-:W-:-:S05]  /*f550*/  @!P0 IMAD.MOV.U32 R23, RZ, RZ, R177 ;  /* 0x000000ffff178224 */ /* 0x000fca00078e00b1 */
[----:B------:R0:W5:Y:S02]  /*f560*/  @!P0 LDG.E.U16 R157, desc[UR60][R22.64] ;  /* 0x0000003c169d8981 */ /* 0x000164000c1e1500 */
        /* <DEDUP_REMOVED lines=8> */
[----:B------:R0:W5:Y:S01]  /*f5f0*/  @!P0 LDG.E.U16 R160, desc[UR60][R22.64] ;  /* 0x0000003c16a08981 */ /* 0x000162000c1e1500 */
[----:B------:R-:W-:Y:S01]  /*f600*/  PRMT R162, RZ, 0x7610, R162 ;  /* 0x00007610ffa27816 */ /* 0x000fe200000000a2 */
[----:B0-----:R-:W-:Y:S02]  /*f610*/  @!P0 IMAD.MOV.U32 R22, RZ, RZ, R182 ;  /* 0x000000ffff168224 */ /* 0x001fe400078e00b6 */
[----:B------:R-:W-:-:S05]  /*f620*/  @!P0 IMAD.MOV.U32 R23, RZ, RZ, R171 ;  /* 0x000000ffff178224 */ /* 0x000fca00078e00ab */
[----:B------:R0:W5:Y:S01]  /*f630*/  @!P0 LDG.E.U16 R161, desc[UR60][R22.64] ;  /* 0x0000003c16a18981 */ /* 0x000162000c1e1500 */
[----:B------:R-:W-:Y:S01]  /*f640*/  PRMT R163, RZ, 0x7610, R163 ;  /* 0x00007610ffa37816 */ /* 0x000fe200000000a3 */
[----:B0-----:R-:W-:Y:S02]  /*f650*/  @!P0 IMAD.MOV.U32 R22, RZ, RZ, R176 ;  /* 0x000000ffff168224 */ /* 0x001fe400078e00b0 */
[----:B------:R-:W-:Y:S01]  /*f660*/  @!P0 IMAD.MOV.U32 R23, RZ, RZ, R168 ;  /* 0x000000ffff178224 */ /* 0x000fe200078e00a8 */
[----:B------:R-:W-:Y:S04]  /*f670*/  STS.U16 [R12+0xb00], R235 ;  /* 0x000b00eb0c007388 */ /* 0x000fe80000000400 */
[----:B------:R0:W5:Y:S04]  /*f680*/  @!P0 LDG.E.U16 R162, desc[UR60][R22.64] ;  /* 0x0000003c16a28981 */ /* 0x000168000c1e1500 */
[----:B------:R-:W-:Y:S04]  /*f690*/  STS.U16 [R12+0x4b00], R237 ;  /* 0x004b00ed0c007388 */ /* 0x000fe80000000400 */
[----:B------:R-:W-:Y:S01]  /*f6a0*/  STS.U16 [R12+0x8b00], R239 ;  /* 0x008b00ef0c007388 */ /* 0x000fe20000000400 */
[----:B0-----:R-:W-:-:S02]  /*f6b0*/  @!P0 IMAD.MOV.U32 R22, RZ, RZ, R174 ;  /* 0x000000ffff168224 */ /* 0x001fc400078e00ae */
[----:B------:R-:W-:Y:S01]  /*f6c0*/  @!P0 IMAD.MOV.U32 R23, RZ, RZ, R167 ;  /* 0x000000ffff178224 */ /* 0x000fe200078e00a7 */
        /* <DEDUP_REMOVED lines=12> */
[----:B------:R-:W-:Y:S01]  /*f790*/  STS.U16 [R12+0xdf00], R244 ;  /* 0x00df00f40c007388 */ /* 0x000fe20000000400 */
[----:B------:R-:W-:-:S03]  /*f7a0*/  PRMT R164, RZ, 0x7610, R164 ;  /* 0x00007610ffa47816 */ /* 0x000fc600000000a4 */
[----:B------:R0:W-:Y:S04]  /*f7b0*/  STS.U16 [R11+0x780], R188 ;  /* 0x000780bc0b007388 */ /* 0x0001e80000000400 */
[----:B------:R1:W-:Y:S04]  /*f7c0*/  STS.U16 [R11+0x4780], R189 ;  /* 0x004780bd0b007388 */ /* 0x0003e80000000400 */
[----:B------:R1:W-:Y:S04]  /*f7d0*/  STS.U16 [R11+0x8780], R186 ;  /* 0x008780ba0b007388 */ /* 0x0003e80000000400 */
[----:B0-----:R-:W5:Y:S04]  /*f7e0*/  LDL.LU R188, [R1+0xacc] ;  /* 0x000acc0001bc7983 */ /* 0x001f680000300800 */
[----:B-1----:R-:W5:Y:S04]  /*f7f0*/  LDL.LU R189, [R1+0xac8] ;  /* 0x000ac80001bd7983 */ /* 0x002f680000300800 */
[----:B------:R0:W5:Y:S04]  /*f800*/  @!P0 LDG.E.U16 R163, desc[UR60][R22.64] ;  /* 0x0000003c16a38981 */ /* 0x000168000c1e1500 */
[----:B------:R-:W5:Y:S04]  /*f810*/  LDL.LU R186, [R1+0xac4] ;  /* 0x000ac40001ba7983 */ /* 0x000f680000300800 */
[----:B------:R1:W-:Y:S01]  /*f820*/  STS.U16 [R11+0xc780], R187 ;  /* 0x00c780bb0b007388 */ /* 0x0003e20000000400 */
[----:B0-----:R-:W-:-:S02]  /*f830*/  @!P0 IMAD.MOV.U32 R22, RZ, RZ, R180 ;  /* 0x000000ffff168224 */ /* 0x001fc400078e00b4 */
[----:B------:R-:W-:Y:S01]  /*f840*/  @!P0 IMAD.MOV.U32 R23, RZ, RZ, R170 ;  /* 0x000000ffff178224 */ /* 0x000fe200078e00aa */
[----:B------:R0:W-:Y:S04]  /*f850*/  STS.U16 [R11+0xb80], R192 ;  /* 0x000b80c00b007388 */ /* 0x0001e80000000400 */
[----:B------:R3:W-:Y:S04]  /*f860*/  STS.U16 [R11+0x4b80], R193 ;  /* 0x004b80c10b007388 */ /* 0x0007e80000000400 */
[----:B-1----:R-:W5:Y:S04]  /*f870*/  LDL.LU R187, [R1+0xac0] ;  /* 0x000ac00001bb7983 */ /* 0x002f680000300800 */
[----:B0-----:R-:W5:Y:S01]  /*f880*/  LDL.LU R192, [R1+0xabc] ;  /* 0x000abc0001c07983 */ /* 0x001f620000300800 */
[----:B------:R-:W-:-:S03]  /*f890*/  PRMT R165, RZ, 0x7610, R165 ;  /* 0x00007610ffa57816 */ /* 0x000fc600000000a5 */
[----:B---3--:R-:W3:Y:S04]  /*f8a0*/  LDL.LU R193, [R1+0xab8] ;  /* 0x000ab80001c17983 */ /* 0x008ee80000300800 */
[----:B------:R0:W-:Y:S04]  /*f8b0*/  STS.U16 [R11+0x8b80], R190 ;  /* 0x008b80be0b007388 */ /* 0x0001e80000000400 */
[----:B------:R1:W-:Y:S04]  /*f8c0*/  STS.U16 [R11+0xcb80], R191 ;  /* 0x00cb80bf0b007388 */ /* 0x0003e80000000400 */
[----:B------:R1:W-:Y:S04]  /*f8d0*/  STS.U16 [R11+0xf80], R0 ;  /* 0x000f80000b007388 */ /* 0x0003e80000000400 */
[----:B0-----:R-:W3:Y:S04]  /*f8e0*/  LDL.LU R190, [R1+0xab4] ;  /* 0x000ab40001be7983 */ /* 0x001ee80000300800 */
[----:B-1----:R-:W3:Y:S04]  /*f8f0*/  LDL.LU R191, [R1+0xab0] ;  /* 0x000ab00001bf7983 */ /* 0x002ee80000300800 */
[----:B------:R0:W3:Y:S04]  /*f900*/  @!P0 LDG.E.U16 R164, desc[UR60][R22.64] ;  /* 0x0000003c16a48981 */ /* 0x0000e8000c1e1500 */
[----:B------:R-:W3:Y:S04]  /*f910*/  LDL.LU R0, [R1+0xaac] ;  /* 0x000aac0001007983 */ /* 0x000ee80000300800 */
[----:B------:R1:W-:Y:S01]  /*f920*/  STS.U16 [R11+0x4f80], R5 ;  /* 0x004f80050b007388 */ /* 0x0003e20000000400 */
[----:B0-----:R-:W-:-:S02]  /*f930*/  @!P0 IMAD.MOV.U32 R22, RZ, RZ, R172 ;  /* 0x000000ffff168224 */ /* 0x001fc400078e00ac */
[----:B------:R-:W-:Y:S01]  /*f940*/  @!P0 IMAD.MOV.U32 R23, RZ, RZ, R166 ;  /* 0x000000ffff178224 */ /* 0x000fe200078e00a6 */
[----:B------:R0:W-:Y:S04]  /*f950*/  STS.U16 [R11+0x8f80], R6 ;  /* 0x008f80060b007388 */ /* 0x0001e80000000400 */
[----:B------:R2:W-:Y:S04]  /*f960*/  STS.U16 [R11+0xcf80], R3 ;  /* 0x00cf80030b007388 */ /* 0x0005e80000000400 */
[----:B-1----:R-:W3:Y:S04]  /*f970*/  LDL.LU R5, [R1+0xaa8] ;  /* 0x000aa80001057983 */ /* 0x002ee80000300800 */
[----:B0-----:R-:W3:Y:S04]  /*f980*/  LDL.LU R6, [R1+0xaa4] ;  /* 0x000aa40001067983 */ /* 0x001ee80000300800 */
[----:B--2---:R-:W2:Y:S04]  /*f990*/  LDL.LU R3, [R1+0xaa0] ;  /* 0x000aa00001037983 */ /* 0x004ea80000300800 */
[----:B------:R0:W-:Y:S04]  /*f9a0*/  STS.U16 [R11+0x1380], R10 ;  /* 0x0013800a0b007388 */ /* 0x0001e80000000400 */
[----:B------:R1:W-:Y:S04]  /*f9b0*/  STS.U16 [R11+0x5380], R9 ;  /* 0x005380090b007388 */ /* 0x0003e80000000400 */
[----:B------:R1:W-:Y:S04]  /*f9c0*/  STS.U16 [R11+0x9380], R8 ;  /* 0x009380080b007388 */ /* 0x0003e80000000400 */
[----:B0-----:R-:W3:Y:S04]  /*f9d0*/  LDL.LU R10, [R1+0xa9c] ;  /* 0x000a9c00010a7983 */ /* 0x001ee80000300800 */
[----:B-1----:R-:W3:Y:S04]  /*f9e0*/  LDL.LU R9, [R1+0xa98] ;  /* 0x000a980001097983 */ /* 0x002ee80000300800 */
[----:B------:R0:W3:Y:S04]  /*f9f0*/  @!P0 LDG.E.U16 R165, desc[UR60][R22.64] ;  /* 0x0000003c16a58981 */ /* 0x0000e8000c1e1500 */
[----:B------:R-:W3:Y:S04]  /*fa00*/  LDL.LU R8, [R1+0xa94] ;  /* 0x000a940001087983 */ /* 0x000ee80000300800 */
[----:B------:R1:W-:Y:S04]  /*fa10*/  STS.U16 [R11+0x380], R243 ;  /* 0x000380f30b007388 */ /* 0x0003e80000000400 */
[----:B------:R1:W-:Y:S04]  /*fa20*/  STS.U16 [R11+0x4380], R245 ;  /* 0x004380f50b007388 */ /* 0x0003e80000000400 */
[----:B------:R1:W-:Y:S04]  /*fa30*/  STS.U16 [R11+0x8380], R247 ;  /* 0x008380f70b007388 */ /* 0x0003e80000000400 */
        /* <DEDUP_REMOVED lines=14> */
[----:B0-----:R-:W0:Y:S01]  /*fb20*/  S2R R23, SR_CgaCtaId ;  /* 0x0000000000177919 */ /* 0x001e220000008800 */
[----:B------:R-:W-:Y:S01]  /*fb30*/  MOV R22, 0x400 ;  /* 0x0000040000167802 */ /* 0x000fe20000000f00 */
[----:B------:R-:W-:Y:S01]  /*fb40*/  UMOV UR17, 0x40000040 ;  /* 0x4000004000117882 */ /* 0x000fe20000000000 */
[----:B------:R-:W-:Y:S01]  /*fb50*/  UIADD3.64 UR52, UR4, 0x180, URZ ;  /* 0x0000018004347897 */ /* 0x000fe2000fffe03f */
[----:B-1----:R-:W3:Y:S01]  /*fb60*/  LDL.LU R243, [R1+0xa74] ;  /* 0x000a740001f37983 */ /* 0x002ee20000300800 */
[----:B------:R-:W-:Y:S01]  /*fb70*/  UMOV UR54, UR18 ;  /* 0x0000001200367c82 */ /* 0x000fe20008000000 */
[----:B------:R-:W-:Y:S01]  /*fb80*/  UMOV UR55, UR19 ;  /* 0x0000001300377c82 */ /* 0x000fe20008000000 */
[----:B------:R-:W-:Y:S01]  /*fb90*/  UIADD3.64 UR48, UR4, 0x200, URZ ;  /* 0x0000020004307897 */ /* 0x000fe2000fffe03f */
[----:B------:R-:W3:Y:S01]  /*fba0*/  LDL.LU R245, [R1+0xa70] ;  /* 0x000a700001f57983 */ /* 0x000ee20000300800 */
[----:B------:R-:W-:Y:S01]  /*fbb0*/  UMOV UR50, UR6 ;  /* 0x0000000600327c82 */ /* 0x000fe20008000000 */
[----:B------:R-:W-:-:S02]  /*fbc0*/  UMOV UR51, UR7 ;  /* 0x0000000700337c82 */ /* 0x000fc40008000000 */
[----:B------:R-:W3:Y:S04]  /*fbd0*/  LDL.LU R247, [R1+0xa6c] ;  /* 0x000a6c0001f77983 */ /* 0x000ee80000300800 */
[----:B----4-:R-:W4:Y:S01]  /*fbe0*/  LDL.LU R249, [R1+0xa68] ;  /* 0x000a680001f97983 */ /* 0x010f220000300800 */
[----:B0-----:R-:W-:-:S04]  /*fbf0*/  LEA R22, R23, R22, 0x18 ;  /* 0x0000001617167211 */ /* 0x001fc800078ec0ff */
[----:B------:R-:W-:-:S04]  /*fc00*/  SHF.R.U32.HI R22, RZ, 0x4, R22 ;  /* 0x00000004ff167819 */ /* 0x000fc80000011616 */
[----:B------:R-:W-:-:S04]  /*fc10*/  SGXT.U32 R22, R22, 0xe ;  /* 0x0000000e1616781a */ /* 0x000fc80000000000 */
[----:B------:R-:W-:Y:S01]  /*fc20*/  R2UR UR16, R22 ;  /* 0x00000000161072ca */ /* 0x000fe200000e0000 */
[----:B--2---:R0:W-:Y:S04]  /*fc30*/  STS.U16 [R3+0x10000], R17 ;  /* 0x0100001103007388 */ /* 0x0041e80000000400 */
[----:B------:R-:W-:Y:S04]  /*fc40*/  STS.U16 [R3+0x10400], R154 ;  /* 0x0104009a03007388 */ /* 0x000fe80000000400 */
[----:B------:R-:W-:Y:S04]  /*fc50*/  STS.U16 [R3+0x10800], R158 ;  /* 0x0108009e03007388 */ /* 0x000fe80000000400 */
        /* <DEDUP_REMOVED lines=13> */
[----:B------:R1:W-:Y:S06]  /*fd30*/  MEMBAR.ALL.CTA ;  /* 0x0000000000007992 */ /* 0x0003ec0000008000 */
[----:B-1----:R-:W1:Y:S02]  /*fd40*/  FENCE.VIEW.ASYNC.S ;  /* 0x00000000000073c6 */ /* 0x002e640000000000 */
[----:B-1----:R-:W-:Y:S06]  /*fd50*/  BAR.SYNC.DEFER_BLOCKING 0x0 ;  /* 0x0000000000007b1d */ /* 0x002fec0000010000 */
[----:B------:R-:W-:-:S06]  /*fd60*/  WARPGROUP.ARRIVE ;  /* 0x00000000000079c5 */ /* 0x000fcc0000000000 */
[----:B------:R-:W-:Y:S04]  /*fd70*/  HGMMA.64x32x16.F32 R136, gdesc[UR16].tnspA, R136 ;  /* 0x20600000108879f0 */ /* 0x000fe80008700888 */
[----:B------:R-:W-:Y:S04]  /*fd80*/  HGMMA.64x32x16.F32 R136, gdesc[UR4].tnspA, R136 ;  /* 0x20600000048879f0 */ /* 0x000fe80008700888 */
[----:B------:R-:W-:Y:S04]  /*fd90*/  HGMMA.64x32x16.F32 R136, gdesc[UR8].tnspA, R136 ;  /* 0x20600000088879f0 */ /* 0x000fe80008700888 */
[----:B------:R-:W-:Y:S04]  /*fda0*/  HGMMA.64x32x16.F32 R136, gdesc[UR12].tnspA, R136 ;  /* 0x206000000c8879f0 */ /* 0x000fe80008700888 */
[----:B------:R-:W-:Y:S01]  /*fdb0*/  HGMMA.64x32x16.F32 R120, gdesc[UR52].tnspA, R120 ;  /* 0x20600000347879f0 */ /* 0x000fe20008700878 */
[----:B------:R-:W-:-:S03]  /*fdc0*/  UIADD3.64 UR52, UR4, 0x280, URZ ;  /* 0x0000028004347897 */ /* 0x000fc6000fffe03f */
[----:B------:R-:W-:Y:S01]  /*fdd0*/  HGMMA.64x32x16.F32 R120, gdesc[UR48].tnspA, R120 ;  /* 0x20600000307879f0 */ /* 0x000fe20008700878 */
[----:B------:R-:W-:Y:S01]  /*fde0*/  UMOV UR54, UR10 ;  /* 0x0000000a00367c82 */ /* 0x000fe20008000000 */
[----:B------:R-:W-:Y:S01]  /*fdf0*/  UMOV UR55, UR11 ;  /* 0x0000000b00377c82 */ /* 0x000fe20008000000 */
[----:B------:R-:W-:-:S03]  /*fe00*/  UIADD3.64 UR48, UR4, 0x300, URZ ;  /* 0x0000030004307897 */ /* 0x000fc6000fffe03f */
[----:B------:R-:W-:Y:S01]  /*fe10*/  HGMMA.64x32x16.F32 R120, gdesc[UR52].tnspA, R120 ;  /* 0x20600000347879f0 */ /* 0x000fe20008700878 */
[----:B------:R-:W-:Y:S01]  /*fe20*/  UIADD3.64 UR52, UR4, 0x380, URZ ;  /* 0x0000038004347897 */ /* 0x000fe2000fffe03f */
[----:B------:R-:W-:Y:S01]  /*fe30*/  UMOV UR50, UR14 ;  /* 0x0000000e00327c82 */ /* 0x000fe20008000000 */
[----:B------:R-:W-:Y:S01]  /*fe40*/  UMOV UR51, UR15 ;  /* 0x0000000f00337c82 */ /* 0x000fe20008000000 */
[----:B------:R-:W-:Y:S01]  /*fe50*/  UMOV UR54, UR18 ;  /* 0x0000001200367c82 */ /* 0x000fe20008000000 */
[----:B------:R-:W-:Y:S01]  /*fe60*/  UMOV UR55, UR19 ;  /* 0x0000001300377c82 */ /* 0x000fe20008000000 */
[----:B------:R-:W-:Y:S04]  /*fe70*/  HGMMA.64x32x16.F32 R120, gdesc[UR48].tnspA, R120 ;  /* 0x20600000307879f0 */ /* 0x000fe80008700878 */
[----:B------:R-:W-:Y:S01]  /*fe80*/  HGMMA.64x32x16.F32 R104, gdesc[UR52].tnspA, R104 ;  /* 0x20600000346879f0 */ /* 0x000fe20008700868 */
[----:B------:R-:W-:Y:S01]  /*fe90*/  UIADD3.64 UR48, UR4, 0x400, URZ ;  /* 0x0000040004307897 */ /* 0x000fe2000fffe03f */
[----:B------:R-:W-:Y:S01]  /*fea0*/  UMOV UR50, UR6 ;  /* 0x0000000600327c82 */ /* 0x000fe20008000000 */
[----:B------:R-:W-:Y:S01]  /*feb0*/  UMOV UR51, UR7 ;  /* 0x0000000700337c82 */ /* 0x000fe20008000000 */
[----:B------:R-:W-:-:S06]  /*fec0*/  UIADD3.64 UR52, UR4, 0x480, URZ ;  /* 0x0000048004347897 */ /* 0x000fcc000fffe03f */
[----:B------:R-:W-:Y:S01]  /*fed0*/  HGMMA.64x32x16.F32 R104, gdesc[UR48].tnspA, R104 ;  /* 0x20600000306879f0 */ /* 0x000fe20008700868 */
[----:B------:R-:W-:Y:S01]  /*fee0*/  UMOV UR54, UR10 ;  /* 0x0000000a00367c82 */ /* 0x000fe20008000000 */
[----:B------:R-:W-:Y:S01]  /*fef0*/  UMOV UR55, UR11 ;  /* 0x0000000b00377c82 */ /* 0x000fe20008000000 */
[----:B------:R-:W-:Y:S01]  /*ff00*/  UIADD3.64 UR48, UR4, 0x500, URZ ;  /* 0x0000050004307897 */ /* 0x000fe2000fffe03f */
[----:B------:R-:W-:Y:S01]  /*ff10*/  HGMMA.64x32x16.F32 R104, gdesc[UR52].tnspA, R104 ;  /* 0x20600000346879f0 */ /* 0x000fe20008700868 */
[----:B------:R-:W-:Y:S01]  /*ff20*/  UIADD3.64 UR52, UR4, 0x580, URZ ;  /* 0x0000058004347897 */ /* 0x000fe2000fffe03f */
[----:B------:R-:W-:Y:S01]  /*ff30*/  UMOV UR50, UR14 ;  /* 0x0000000e00327c82 */ /* 0x000fe20008000000 */
[----:B------:R-:W-:Y:S01]  /*ff40*/  UMOV UR51, UR15 ;  /* 0x0000000f00337c82 */ /* 0x000fe20008000000 */
[----:B------:R-:W-:Y:S01]  /*ff50*/  UMOV UR54, UR18 ;  /* 0x0000001200367c82 */ /* 0x000fe20008000000 */
[----:B------:R-:W-:-:S03]  /*ff60*/  UMOV UR55, UR19 ;  /* 0x0000001300377c82 */ /* 0x000fc60008000000 */
        /* <DEDUP_REMOVED lines=31> */
[----:B------:R-:W-:Y:S01]  /*10160*/  UMOV UR55, UR19 ;  /* 0x0000001300377c82 */ /* 0x000fe20008000000 */
[----:B------:R-:W-:-:S02]  /*10170*/  UIADD3.64 UR56, UR4, 0xa00, URZ ;  /* 0x00000a0004387897 */ /* 0x000fc4000fffe03f */
[----:B------:R-:W-:Y:S04]  /*10180*/  HGMMA.64x32x16.F32 R72, gdesc[UR48].tnspA, R72 ;  /* 0x20600000304879f0 */ /* 0x000fe80008700848 */
[----:B------:R-:W-:Y:S01]  /*10190*/  HGMMA.64x32x16.F32 R56, gdesc[UR52].tnspA, R56 ;  /* 0x20600000343879f0 */ /* 0x000fe20008700838 */
[----:B------:R-:W-:Y:S01]  /*101a0*/  UMOV UR58, UR6 ;  /* 0x00000006003a7c82 */ /* 0x000fe20008000000 */
[----:B------:R-:W-:Y:S01]  /*101b0*/  UMOV UR59, UR7 ;  /* 0x00000007003b7c82 */ /* 0x000fe20008000000 */
[----:B----4-:R-:W-:Y:S01]  /*101c0*/  R2UR UR52, R249 ;  /* 0x00000000f93472ca */ /* 0x010fe200000e0000 */
[----:B------:R-:W-:Y:S01]  /*101d0*/  HGMMA.64x32x16.F32 R56, gdesc[UR56].tnspA, R56 ;  /* 0x20600000383879f0 */ /* 0x000fe20008700838 */
[----:B------:R-:W-:Y:S02]  /*101e0*/  R2UR UR57, R6 ;  /* 0x00000000063972ca */ /* 0x000fe400000e0000 */
[----:B------:R-:W2:Y:S04]  /*101f0*/  LDL.LU R6, [R1+0xa90] ;  /* 0x000a900001067983 */ /* 0x000ea80000300800 */
[----:B0-----:R-:W3:Y:S04]  /*10200*/  LDL R17, [R1+0xa80] ;  /* 0x000a800001117983 */ /* 0x001ee80000100800 */
[----:B------:R-:W4:Y:S04]  /*10210*/  LDL.LU R237, [R1+0xa48] ;  /* 0x000a480001ed7983 */ /* 0x000f280000300800 */
[----:B------:R-:W5:Y:S01]  /*10220*/  LDL.LU R249, [R1+0xa40] ;  /* 0x000a400001f97983 */ /* 0x000f620000300800 */
[----:B------:R-:W-:-:S02]  /*10230*/  R2UR UR56, R5 ;  /* 0x00000000053872ca */ /* 0x000fc400000e0000 */
[----:B------:R-:W0:Y:S01]  /*10240*/  LDC R5, c[0x0][0x238] ;  /* 0x00008e00ff057b82 */ /* 0x000e220000000800 */
[----:B------:R-:W3:Y:S04]  /*10250*/  LDL.LU R239, [R1+0xa38] ;  /* 0x000a380001ef7983 */ /* 0x000ee80000300800 */
[----:B------:R-:W3:Y:S01]  /*10260*/  LDL.LU R241, [R1+0xa30] ;  /* 0x000a300001f17983 */ /* 0x000ee20000300800 */
[----:B------:R-:W-:-:S03]  /*10270*/  R2UR UR49, R243 ;  /* 0x00000000f33172ca */ /* 0x000fc600000e0000 */
[----:B------:R-:W3:Y:S01]  /*10280*/  LDL.LU R243, [R1+0xa28] ;  /* 0x000a280001f37983 */ /* 0x000ee20000300800 */
[----:B------:R-:W-:-:S03]  /*10290*/  R2UR UR48, R245 ;  /* 0x00000000f53072ca */ /* 0x000fc600000e0000 */
[----:B------:R-:W3:Y:S04]  /*102a0*/  LDL.LU R245, [R1+0xa20] ;  /* 0x000a200001f57983 */ /* 0x000ee80000300800 */
[----:B------:R-:W3:Y:S01]  /*102b0*/  LDL.LU R216, [R1+0xa44] ;  /* 0x000a440001d87983 */ /* 0x000ee20000300800 */
[----:B------:R-:W-:-:S03]  /*102c0*/  R2UR UR53, R247 ;  /* 0x00000000f73572ca */ /* 0x000fc600000e0000 */
[----:B------:R-:W3:Y:S01]  /*102d0*/  LDL.LU R231, [R1+0xa18] ;  /* 0x000a180001e77983 */ /* 0x000ee20000300800 */
[----:B0-----:R-:W-:-:S03]  /*102e0*/  IMAD.SHL.U32 R5, R5, 0x40, RZ ;  /* 0x0000004005057824 */ /* 0x001fc600078e00ff */
[----:B------:R-:W3:Y:S01]  /*102f0*/  LDL.LU R233, [R1+0xa3c] ;  /* 0x000a3c0001e97983 */ /* 0x000ee20000300800 */
[----:B------:R-:W-:-:S03]  /*10300*/  IMAD.SHL.U32 R5, R5, 0x2, RZ ;  /* 0x0000000205057824 */ /* 0x000fc600078e00ff */
[----:B------:R-:W3:Y:S02]  /*10310*/  LDL.LU R247, [R1+0xa10] ;  /* 0x000a100001f77983 */ /* 0x000ee40000300800 */
[-C--:B------:R-:W-:Y:S02]  /*10320*/  IADD3 R188, P2, R188, R5.reuse, RZ ;  /* 0x00000005bcbc7210 */ /* 0x080fe40007f5e0ff */
[----:B-----5:R-:W-:-:S05]  /*10330*/  IADD3 R249, P3, R249, R5, RZ ;  /* 0x00000005f9f97210 */ /* 0x020fca0007f7e0ff */
[----:B------:R0:W-:Y:S04]  /*10340*/  STL [R1+0xa40], R249 ;  /* 0x000a40f901007387 */ /* 0x0001e80000100800 */
[----:B0-----:R-:W5:Y:S01]  /*10350*/  LDL.LU R249, [R1+0xa34] ;  /* 0x000a340001f97983 */ /* 0x001f620000300800 */
[----:B--2---:R-:W-:Y:S01]  /*10360*/  IMAD.X R189, R189, 0x1, R6, P2 ;  /* 0x00000001bdbd7824 */ /* 0x004fe200010e0606 */
[-C--:B----4-:R-:W-:Y:S02]  /*10370*/  IADD3 R237, P2, R237, R5.reuse, RZ ;  /* 0x00000005eded7210 */ /* 0x090fe40007f5e0ff */
[----:B---3--:R-:W-:-:S03]  /*10380*/  IADD3 R239, P4, R239, R5, RZ ;  /* 0x00000005efef7210 */ /* 0x008fc60007f9e0ff */
[----:B------:R-:W-:Y:S01]  /*10390*/  STL [R1+0xa48], R237 ;  /* 0x000a48ed01007387 */ /* 0x000fe20000100800 */
[----:B------:R-:W-:-:S03]  /*103a0*/  IADD3 R241, P5, R241, R5, RZ ;  /* 0x00000005f1f17210 */ /* 0x000fc60007fbe0ff */
[----:B------:R-:W2:Y:S04]  /*103b0*/  LDL.LU R214, [R1+0xa08] ;  /* 0x000a080001d67983 */ /* 0x000ea80000300800 */
[----:B------:R-:W3:Y:S04]  /*103c0*/  LDL.LU R212, [R1+0xa2c] ;  /* 0x000a2c0001d47983 */ /* 0x000ee80000300800 */
[----:B------:R0:W-:Y:S01]  /*103d0*/  STL [R1+0xa38], R239 ;  /* 0x000a38ef01007387 */ /* 0x0001e20000100800 */
[-C--:B------:R-:W-:Y:S02]  /*103e0*/  IADD3 R192, P1, R192, R5.reuse, RZ ;  /* 0x00000005c0c07210 */ /* 0x080fe40007f3e0ff */
[-C--:B------:R-:W-:Y:S01]  /*103f0*/  IADD3 R243, P6, R243, R5.reuse, RZ ;  /* 0x00000005f3f37210 */ /* 0x080fe20007fde0ff */
[----:B0-----:R-:W4:Y:S04]  /*10400*/  LDL.LU R239, [R1+0xa00] ;  /* 0x000a000001ef7983 */ /* 0x001f280000300800 */
[----:B------:R0:W-:Y:S01]  /*10410*/  STL [R1+0xa30], R241 ;  /* 0x000a30f101007387 */ /* 0x0001e20000100800 */
[----:B------:R-:W-:Y:S01]  /*10420*/  IMAD.X R193, R193, 0x1, R6, P1 ;  /* 0x00000001c1c17824 */ /* 0x000fe200008e0606 */
[----:B------:R-:W-:-:S02]  /*10430*/  IADD3 R245, P1, R245, R5, RZ ;  /* 0x00000005f5f57210 */ /* 0x000fc40007f3e0ff */
[----:B0-----:R-:W4:Y:S04]  /*10440*/  LDL.LU R241, [R1+0xa24] ;  /* 0x000a240001f17983 */ /* 0x001f280000300800 */
[----:B------:R0:W-:Y:S04]  /*10450*/  STL [R1+0xa28], R243 ;  /* 0x000a28f301007387 */ /* 0x0001e80000100800 */
[----:B0-----:R-:W4:Y:S04]  /*10460*/  LDL.LU R243, [R1+0x9f8] ;  /* 0x0009f80001f37983 */ /* 0x001f280000300800 */
[----:B------:R-:W4:Y:S04]  /*10470*/  LDL.LU R210, [R1+0xa1c] ;  /* 0x000a1c0001d27983 */ /* 0x000f280000300800 */
[----:B------:R-:W4:Y:S04]  /*10480*/  LDL.LU R211, [R1+0x9f0] ;  /* 0x0009f00001d37983 */ /* 0x000f280000300800 */
[----:B------:R-:W4:Y:S04]  /*10490*/  LDL.LU R213, [R1+0xa14] ;  /* 0x000a140001d57983 */ /* 0x000f280000300800 */
[----:B------:R0:W-:Y:S04]  /*104a0*/  STL [R1+0xa20], R245 ;  /* 0x000a20f501007387 */ /* 0x0001e80000100800 */
[----:B------:R-:W4:Y:S04]  /*104b0*/  LDL.LU R215, [R1+0x9e8] ;  /* 0x0009e80001d77983 */ /* 0x000f280000300800 */
[----:B------:R-:W4:Y:S04]  /*104c0*/  LDL.LU R217, [R1+0xa0c] ;  /* 0x000a0c0001d97983 */ /* 0x000f280000300800 */
[----:B------:R-:W4:Y:S04]  /*104d0*/  LDL.LU R219, [R1+0x9e0] ;  /* 0x0009e00001db7983 */ /* 0x000f280000300800 */
[----:B------:R-:W4:Y:S01]  /*104e0*/  LDL.LU R221, [R1+0xa04] ;  /* 0x000a040001dd7983 */ /* 0x000f220000300800 */
[----:B------:R-:W-:-:S03]  /*104f0*/  IMAD.X R216, R216, 0x1, R6, P2 ;  /* 0x00000001d8d87824 */ /* 0x000fc600010e0606 */
[----:B------:R-:W4:Y:S01]  /*10500*/  LDL.LU R223, [R1+0x9d8] ;  /* 0x0009d80001df7983 */ /* 0x000f220000300800 */
[----:B------:R-:W-:-:S03]  /*10510*/  IADD3 R231, P2, R231, R5, RZ ;  /* 0x00000005e7e77210 */ /* 0x000fc60007f5e0ff */
[----:B------:R-:W4:Y:S04]  /*10520*/  LDL.LU R225, [R1+0x9fc] ;  /* 0x0009fc0001e17983 */ /* 0x000f280000300800 */
[----:B------:R-:W4:Y:S01]  /*10530*/  LDL.LU R227, [R1+0x9d0] ;  /* 0x0009d00001e37983 */ /* 0x000f220000300800 */
[----:B------:R-:W-:-:S03]  /*10540*/  IMAD.X R233, R233, 0x1, R6, P3 ;  /* 0x00000001e9e97824 */ /* 0x000fc600018e0606 */
[----:B------:R-:W4:Y:S01]  /*10550*/  LDL.LU R229, [R1+0x9f4] ;  /* 0x0009f40001e57983 */ /* 0x000f220000300800 */
[----:B------:R-:W-:-:S03]  /*10560*/  IADD3 R247, P3, R247, R5, RZ ;  /* 0x00000005f7f77210 */ /* 0x000fc60007f7e0ff */
[----:B------:R-:W4:Y:S04]  /*10570*/  LDL.LU R235, [R1+0x9c8] ;  /* 0x0009c80001eb7983 */ /* 0x000f280000300800 */
[----:B------:R-:W4:Y:S04]  /*10580*/  LDL.LU R237, [R1+0x9ec] ;  /* 0x0009ec0001ed7983 */ /* 0x000f280000300800 */
[----:B0-----:R-:W4:Y:S04]  /*10590*/  LDL.LU R245, [R1+0x9c0] ;  /* 0x0009c00001f57983 */ /* 0x001f280000300800 */
[----:B------:R-:W-:Y:S04]  /*105a0*/  STL [R1+0xa44], R216 ;  /* 0x000a44d801007387 */ /* 0x000fe80000100800 */
[----:B------:R0:W-:Y:S04]  /*105b0*/  STL [R1+0xa18], R231 ;  /* 0x000a18e701007387 */ /* 0x0001e80000100800 */
[----:B0-----:R-:W4:Y:S04]  /*105c0*/  LDL.LU R231, [R1+0x9e4] ;  /* 0x0009e40001e77983 */ /* 0x001f280000300800 */
[----:B------:R0:W-:Y:S04]  /*105d0*/  STL [R1+0xa3c], R233 ;  /* 0x000a3ce901007387 */ /* 0x0001e80000100800 */
[----:B0-----:R-:W4:Y:S04]  /*105e0*/  LDL.LU R233, [R1+0x9b8] ;  /* 0x0009b80001e97983 */ /* 0x001f280000300800 */
[----:B------:R0:W-:Y:S04]  /*105f0*/  STL [R1+0xa10], R247 ;  /* 0x000a10f701007387 */ /* 0x0001e80000100800 */
[----:B0-----:R-:W4:Y:S01]  /*10600*/  LDL.LU R247, [R1+0x9dc] ;  /* 0x0009dc0001f77983 */ /* 0x001f220000300800 */
[----:B-----5:R-:W-:-:S05]  /*10610*/  IMAD.X R249, R249, 0x1, R6, P4 ;  /* 0x00000001f9f97824 */ /* 0x020fca00020e0606 */
[----:B------:R0:W-:Y:S04]  /*10620*/  STL [R1+0xa34], R249 ;  /* 0x000a34f901007387 */ /* 0x0001e80000100800 */
[----:B0-----:R-:W5:Y:S01]  /*10630*/  LDL.LU R249, [R1+0x9b0] ;  /* 0x0009b00001f97983 */ /* 0x001f620000300800 */
[----:B---3--:R-:W-:Y:S01]  /*10640*/  IMAD.X R212, R212, 0x1, R6, P5 ;  /* 0x00000001d4d47824 */ /* 0x008fe200028e0606 */
[-C--:B--2---:R-:W-:Y:S02]  /*10650*/  IADD3 R214, P4, R214, R5.reuse, RZ ;  /* 0x00000005d6d67210 */ /* 0x084fe40007f9e0ff */
[----:B----4-:R-:W-:-:S05]  /*10660*/  IADD3 R239, P5, R239, R5, RZ ;  /* 0x00000005efef7210 */ /* 0x010fca0007fbe0ff */
[----:B------:R0:W-:Y:S04]  /*10670*/  STL [R1+0xa00], R239 ;  /* 0x000a00ef01007387 */ /* 0x0001e80000100800 */
[----:B------:R-:W-:Y:S01]  /*10680*/  STL [R1+0xa08], R214 ;  /* 0x000a08d601007387 */ /* 0x000fe20000100800 */
[----:B------:R-:W-:-:S03]  /*10690*/  IMAD.X R241, R241, 0x1, R6, P6 ;  /* 0x00000001f1f17824 */ /* 0x000fc600030e0606 */
[----:B0-----:R-:W2:Y:S04]  /*106a0*/  LDL.LU R239, [R1+0x9d4] ;  /* 0x0009d40001ef7983 */ /* 0x001ea80000300800 */
[----:B------:R-:W-:Y:S04]  /*106b0*/  STL [R1+0xa2c], R212 ;  /* 0x000a2cd401007387 */ /* 0x000fe80000100800 */
[----:B------:R0:W-:Y:S01]  /*106c0*/  STL [R1+0xa24], R241 ;  /* 0x000a24f101007387 */ /* 0x0001e20000100800 */
[----:B------:R-:W-:Y:S01]  /*106d0*/  IADD3 R243, P6, R243, R5, RZ ;  /* 0x00000005f3f37210 */ /* 0x000fe20007fde0ff */
[----:B------:R-:W-:-:S02]  /*106e0*/  IMAD.X R210, R210, 0x1, R6, P1 ;  /* 0x00000001d2d27824 */ /* 0x000fc400008e0606 */
[----:B0-----:R-:W3:Y:S01]  /*106f0*/  LDL.LU R241, [R1+0x9a8] ;  /* 0x0009a80001f17983 */ /* 0x001ee20000300800 */
[----:B------:R-:W-:-:S03]  /*10700*/  IADD3 R211, P1, R211, R5, RZ ;  /* 0x00000005d3d37210 */ /* 0x000fc60007f3e0ff */
[----:B------:R0:W-:Y:S01]  /*10710*/  STL [R1+0x9f8], R243 ;  /* 0x0009f8f301007387 */ /* 0x0001e20000100800 */
[----:B------:R-:W-:-:S03]  /*10720*/  IMAD.X R213, R213, 0x1, R6, P2 ;  /* 0x00000001d5d57824 */ /* 0x000fc600010e0606 */
[----:B0-----:R-:W4:Y:S01]  /*10730*/  LDL.LU R243, [R1+0x9cc] ;  /* 0x0009cc0001f37983 */ /* 0x001f220000300800 */
[----:B------:R-:W-:-:S03]  /*10740*/  IADD3 R215, P2, R215, R5, RZ ;  /* 0x00000005d7d77210 */ /* 0x000fc60007f5e0ff */
[----:B------:R-:W-:Y:S01]  /*10750*/  STL [R1+0xa1c], R210 ;  /* 0x000a1cd201007387 */ /* 0x000fe20000100800 */
[----:B------:R-:W-:-:S03]  /*10760*/  IMAD.X R217, R217, 0x1, R6, P3 ;  /* 0x00000001d9d97824 */ /* 0x000fc600018e0606 */
[----:B------:R-:W-:Y:S01]  /*10770*/  STL [R1+0x9f0], R211 ;  /* 0x0009f0d301007387 */ /* 0x000fe20000100800 */
        /* <DEDUP_REMOVED lines=17> */
[----:B------:R-:W-:Y:S04]  /*10890*/  STL [R1+0x9f4], R229 ;  /* 0x0009f4e501007387 */ /* 0x000fe80000100800 */
[----:B------:R-:W4:Y:S04]  /*108a0*/  LDL.LU R216, [R1+0x9a0] ;  /* 0x0009a00001d87983 */ /* 0x000f280000300800 */
[----:B------:R0:W-:Y:S04]  /*108b0*/  STL [R1+0x9c8], R235 ;  /* 0x0009c8eb01007387 */ /* 0x0001e80000100800 */
[----:B0-----:R-:W4:Y:S01]  /*108c0*/  LDL.LU R235, [R1+0x9c4] ;  /* 0x0009c40001eb7983 */ /* 0x001f220000300800 */
[----:B------:R-:W-:-:S03]  /*108d0*/  IMAD.X R231, R231, 0x1, R6, P2 ;  /* 0x00000001e7e77824 */ /* 0x000fc600010e0606 */
[----:B------:R0:W-:Y:S04]  /*108e0*/  STL [R1+0x9ec], R237 ;  /* 0x0009eced01007387 */ /* 0x0001e80000100800 */
[----:B0-----:R-:W4:Y:S01]  /*108f0*/  LDL.LU R237, [R1+0x998] ;  /* 0x0009980001ed7983 */ /* 0x001f220000300800 */
[----:B------:R-:W-:-:S03]  /*10900*/  IADD3 R233, P2, R233, R5, RZ ;  /* 0x00000005e9e97210 */ /* 0x000fc60007f5e0ff */
[----:B------:R0:W-:Y:S01]  /*10910*/  STL [R1+0x9c0], R245 ;  /* 0x0009c0f501007387 */ /* 0x0001e20000100800 */
[----:B------:R-:W-:-:S03]  /*10920*/  IMAD.X R247, R247, 0x1, R6, P3 ;  /* 0x00000001f7f77824 */ /* 0x000fc600018e0606 */
[----:B0-----:R-:W4:Y:S04]  /*10930*/  LDL.LU R245, [R1+0x9bc] ;  /* 0x0009bc0001f57983 */ /* 0x001f280000300800 */
[----:B------:R0:W-:Y:S04]  /*10940*/  STL [R1+0x9dc], R247 ;  /* 0x0009dcf701007387 */ /* 0x0001e80000100800 */
[----:B------:R-:W-:Y:S04]  /*10950*/  STL [R1+0x9e4], R231 ;  /* 0x0009e4e701007387 */ /* 0x000fe80000100800 */
[----:B0-----:R-:W4:Y:S04]  /*10960*/  LDL.LU R247, [R1+0x990] ;  /* 0x0009900001f77983 */ /* 0x001f280000300800 */
[----:B------:R-:W-:Y:S04]  /*10970*/  STL [R1+0x9b8], R233 ;  /* 0x0009b8e901007387 */ /* 0x000fe80000100800 */
[----:B------:R-:W4:Y:S04]  /*10980*/  LDL.LU R214, [R1+0x9b4] ;  /* 0x0009b40001d67983 */ /* 0x000f280000300800 */
[----:B------:R-:W4:Y:S01]  /*10990*/  LDL.LU R212, [R1+0x988] ;  /* 0x0009880001d47983 */ /* 0x000f220000300800 */
[----:B-----5:R-:W-:-:S05]  /*109a0*/  IADD3 R249, P3, R249, R5, RZ ;  /* 0x00000005f9f97210 */ /* 0x020fca0007f7e0ff */
[----:B------:R0:W-:Y:S04]  /*109b0*/  STL [R1+0x9b0], R249 ;  /* 0x0009b0f901007387 */ /* 0x0001e80000100800 */
[----:B0-----:R-:W5:Y:S01]  /*109c0*/  LDL.LU R249, [R1+0x9ac] ;  /* 0x0009ac0001f97983 */ /* 0x001f620000300800 */
[----:B--2---:R-:W-:-:S05]  /*109d0*/  IMAD.X R239, R239, 0x1, R6, P4 ;  /* 0x00000001efef7824 */ /* 0x004fca00020e0606 */
[----:B------:R0:W-:Y:S04]  /*109e0*/  STL [R1+0x9d4], R239 ;  /* 0x0009d4ef01007387 */ /* 0x0001e80000100800 */
[----:B0-----:R-:W2:Y:S01]  /*109f0*/  LDL.LU R239, [R1+0x980] ;  /* 0x0009800001ef7983 */ /* 0x001ea20000300800 */
[----:B---3--:R-:W-:-:S05]  /*10a00*/  IADD3 R241, P4, R241, R5, RZ ;  /* 0x00000005f1f17210 */ /* 0x008fca0007f9e0ff */
[----:B------:R0:W-:Y:S01]  /*10a10*/  STL [R1+0x9a8], R241 ;  /* 0x0009a8f101007387 */ /* 0x0001e20000100800 */
[----:B----4-:R-:W-:-:S03]  /*10a20*/  IMAD.X R243, R243, 0x1, R6, P5 ;  /* 0x00000001f3f37824 */ /* 0x010fc600028e0606 */
[----:B0-----:R-:W3:Y:S04]  /*10a30*/  LDL.LU R241, [R1+0x9a4] ;  /* 0x0009a40001f17983 */ /* 0x001ee80000300800 */
[----:B------:R-:W4:Y:S04]  /*10a40*/  LDL.LU R210, [R1+0x978] ;  /* 0x0009780001d27983 */ /* 0x000f280000300800 */
[----:B------:R-:W4:Y:S04]  /*10a50*/  LDL.LU R211, [R1+0x99c] ;  /* 0x00099c0001d37983 */ /* 0x000f280000300800 */
[----:B------:R-:W4:Y:S04]  /*10a60*/  LDL.LU R213, [R1+0x970] ;  /* 0x0009700001d57983 */ /* 0x000f280000300800 */
[----:B------:R0:W-:Y:S04]  /*10a70*/  STL [R1+0x9cc], R243 ;  /* 0x0009ccf301007387 */ /* 0x0001e80000100800 */
[----:B------:R-:W4:Y:S04]  /*10a80*/  LDL.LU R215, [R1+0x994] ;  /* 0x0009940001d77983 */ /* 0x000f280000300800 */
[----:B------:R-:W4:Y:S04]  /*10a90*/  LDL.LU R217, [R1+0x968] ;  /* 0x0009680001d97983 */ /* 0x000f280000300800 */
[----:B------:R-:W4:Y:S04]  /*10aa0*/  LDL.LU R219, [R1+0x98c] ;  /* 0x00098c0001db7983 */ /* 0x000f280000300800 */
[----:B------:R-:W4:Y:S04]  /*10ab0*/  LDL.LU R221, [R1+0x960] ;  /* 0x0009600001dd7983 */ /* 0x000f280000300800 */
[----:B------:R-:W4:Y:S04]  /*10ac0*/  LDL.LU R223, [R1+0x984] ;  /* 0x0009840001df7983 */ /* 0x000f280000300800 */
[----:B------:R-:W4:Y:S04]  /*10ad0*/  LDL.LU R225, [R1+0x958] ;  /* 0x0009580001e17983 */ /* 0x000f280000300800 */
[----:B------:R-:W4:Y:S01]  /*10ae0*/  LDL.LU R227, [R1+0x97c] ;  /* 0x00097c0001e37983 */ /* 0x000f220000300800 */
[----:B------:R-:W-:-:S03]  /*10af0*/  IADD3 R216, P5, R216, R5, RZ ;  /* 0x00000005d8d87210 */ /* 0x000fc60007fbe0ff */
[----:B------:R-:W4:Y:S04]  /*10b00*/  LDL.LU R229, [R1+0x950] ;  /* 0x0009500001e57983 */ /* 0x000f280000300800 */
[----:B------:R-:W4:Y:S04]  /*10b10*/  LDL.LU R231, [R1+0x974] ;  /* 0x0009740001e77983 */ /* 0x000f280000300800 */
[----:B------:R-:W4:Y:S04]  /*10b20*/  LDL.LU R233, [R1+0x948] ;  /* 0x0009480001e97983 */ /* 0x000f280000300800 */
[----:B0-----:R-:W4:Y:S01]  /*10b30*/  LDL.LU R243, [R1+0x96c] ;  /* 0x00096c0001f37983 */ /* 0x001f220000300800 */
[----:B------:R-:W-:-:S03]  /*10b40*/  IMAD.X R235, R235, 0x1, R6, P6 ;  /* 0x00000001ebeb7824 */ /* 0x000fc600030e0606 */
[----:B------:R-:W-:Y:S04]  /*10b50*/  STL [R1+0x9a0], R216 ;  /* 0x0009a0d801007387 */ /* 0x000fe80000100800 */
[----:B------:R0:W-:Y:S01]  /*10b60*/  STL [R1+0x9c4], R235 ;  /* 0x0009c4eb01007387 */ /* 0x0001e20000100800 */
[----:B------:R-:W-:-:S03]  /*10b70*/  IADD3 R237, P6, R237, R5, RZ ;  /* 0x00000005eded7210 */ /* 0x000fc60007fde0ff */
[----:B0-----:R-:W4:Y:S04]  /*10b80*/  LDL.LU R235, [R1+0x940] ;  /* 0x0009400001eb7983 */ /* 0x001f280000300800 */
[----:B------:R0:W-:Y:S01]  /*10b90*/  STL [R1+0x998], R237 ;  /* 0x000998ed01007387 */ /* 0x0001e20000100800 */
[----:B------:R-:W-:-:S03]  /*10ba0*/  IMAD.X R245, R245, 0x1, R6, P1 ;  /* 0x00000001f5f57824 */ /* 0x000fc600008e0606 */
[----:B0-----:R-:W4:Y:S04]  /*10bb0*/  LDL.LU R237, [R1+0x964] ;  /* 0x0009640001ed7983 */ /* 0x001f280000300800 */
[----:B------:R0:W-:Y:S01]  /*10bc0*/  STL [R1+0x9bc], R245 ;  /* 0x0009bcf501007387 */ /* 0x0001e20000100800 */
[----:B------:R-:W-:-:S03]  /*10bd0*/  IADD3 R247, P1, R247, R5, RZ ;  /* 0x00000005f7f77210 */ /* 0x000fc60007f3e0ff */
[----:B0-----:R-:W4:Y:S04]  /*10be0*/  LDL.LU R245, [R1+0x938] ;  /* 0x0009380001f57983 */ /* 0x001f280000300800 */
[----:B------:R0:W-:Y:S01]  /*10bf0*/  STL [R1+0x990], R247 ;  /* 0x000990f701007387 */ /* 0x0001e20000100800 */
[----:B------:R-:W-:-:S03]  /*10c00*/  IMAD.X R214, R214, 0x1, R6, P2 ;  /* 0x00000001d6d67824 */ /* 0x000fc600010e0606 */
[----:B0-----:R-:W4:Y:S01]  /*10c10*/  LDL.LU R247, [R1+0x95c] ;  /* 0x00095c0001f77983 */ /* 0x001f220000300800 */
[----:B-----5:R-:W-:-:S05]  /*10c20*/  IMAD.X R249, R249, 0x1, R6, P3 ;  /* 0x00000001f9f97824 */ /* 0x020fca00018e0606 */
[----:B------:R0:W-:Y:S04]  /*10c30*/  STL [R1+0x9ac], R249 ;  /* 0x0009acf901007387 */ /* 0x0001e80000100800 */
[----:B------:R-:W-:Y:S04]  /*10c40*/  STL [R1+0x9b4], R214 ;  /* 0x0009b4d601007387 */ /* 0x000fe80000100800 */
[----:B0-----:R-:W5:Y:S01]  /*10c50*/  LDL.LU R249, [R1+0x930] ;  /* 0x0009300001f97983 */ /* 0x001f620000300800 */
[----:B------:R-:W-:-:S05]  /*10c60*/  IADD3 R212, P2, R212, R5, RZ ;  /* 0x00000005d4d47210 */ /* 0x000fca0007f5e0ff */
[----:B------:R-:W-:Y:S01]  /*10c70*/  STL [R1+0x988], R212 ;  /* 0x000988d401007387 */ /* 0x000fe20000100800 */
[----:B--2---:R-:W-:-:S05]  /*10c80*/  IADD3 R239, P3, R239, R5, RZ ;  /* 0x00000005efef7210 */ /* 0x004fca0007f7e0ff */
[----:B------:R0:W-:Y:S04]  /*10c90*/  STL [R1+0x980], R239 ;  /* 0x000980ef01007387 */ /* 0x0001e80000100800 */
[----:B0-----:R-:W2:Y:S01]  /*10ca0*/  LDL.LU R239, [R1+0x954] ;  /* 0x0009540001ef7983 */ /* 0x001ea20000300800 */
[----:B---3--:R-:W-:Y:S01]  /*10cb0*/  IMAD.X R241, R241, 0x1, R6, P4 ;  /* 0x00000001f1f17824 */ /* 0x008fe200020e0606 */
[----:B----4-:R-:W-:-:S04]  /*10cc0*/  IADD3 R210, P4, R210, R5, RZ ;  /* 0x00000005d2d27210 */ /* 0x010fc80007f9e0ff */
[----:B------:R0:W-:Y:S01]  /*10cd0*/  STL [R1+0x9a4], R241 ;  /* 0x0009a4f101007387 */ /* 0x0001e20000100800 */
[--C-:B------:R-:W-:Y:S01]  /*10ce0*/  IMAD.X R211, R211, 0x1, R6.reuse, P5 ;  /* 0x00000001d3d37824 */ /* 0x100fe200028e0606 */
[----:B------:R-:W-:Y:S02]  /*10cf0*/  IADD3 R213, P5, R213, R5, RZ ;  /* 0x00000005d5d57210 */ /* 0x000fe40007fbe0ff */
[----:B0-----:R-:W3:Y:S01]  /*10d00*/  LDL.LU R241, [R1+0x928] ;  /* 0x0009280001f17983 */ /* 0x001ee20000300800 */
        /* <DEDUP_REMOVED lines=21> */
[----:B------:R-:W-:Y:S04]  /*10e60*/  STL [R1+0x950], R229 ;  /* 0x000950e501007387 */ /* 0x000fe80000100800 */
[----:B------:R-:W4:Y:S04]  /*10e70*/  LDL.LU R216, [R1+0x94c] ;  /* 0x00094c0001d87983 */ /* 0x000f280000300800 */
[----:B------:R0:W-:Y:S04]  /*10e80*/  STL [R1+0x974], R231 ;  /* 0x000974e701007387 */ /* 0x0001e80000100800 */
[----:B0-----:R-:W4:Y:S01]  /*10e90*/  LDL.LU R231, [R1+0x920] ;  /* 0x0009200001e77983 */ /* 0x001f220000300800 */
[----:B------:R-:W-:-:S03]  /*10ea0*/  IADD3 R235, P5, R235, R5, RZ ;  /* 0x00000005ebeb7210 */ /* 0x000fc60007fbe0ff */
[----:B------:R0:W-:Y:S01]  /*10eb0*/  STL [R1+0x948], R233 ;  /* 0x000948e901007387 */ /* 0x0001e20000100800 */
[----:B------:R-:W-:-:S03]  /*10ec0*/  IMAD.X R237, R237, 0x1, R6, P6 ;  /* 0x00000001eded7824 */ /* 0x000fc600030e0606 */
[----:B0-----:R-:W4:Y:S04]  /*10ed0*/  LDL.LU R233, [R1+0x944] ;  /* 0x0009440001e97983 */ /* 0x001f280000300800 */
[----:B------:R0:W-:Y:S01]  /*10ee0*/  STL [R1+0x96c], R243 ;  /* 0x00096cf301007387 */ /* 0x0001e20000100800 */
[----:B------:R-:W-:-:S03]  /*10ef0*/  IADD3 R245, P6, R245, R5, RZ ;  /* 0x00000005f5f57210 */ /* 0x000fc60007fde0ff */
[----:B0-----:R-:W4:Y:S04]  /*10f00*/  LDL.LU R243, [R1+0x918] ;  /* 0x0009180001f37983 */ /* 0x001f280000300800 */
[----:B------:R0:W-:Y:S04]  /*10f10*/  STL [R1+0x938], R245 ;  /* 0x000938f501007387 */ /* 0x0001e80000100800 */
[----:B------:R-:W-:Y:S01]  /*10f20*/  STL [R1+0x940], R235 ;  /* 0x000940eb01007387 */ /* 0x000fe20000100800 */
[----:B------:R-:W-:-:S03]  /*10f30*/  IMAD.X R247, R247, 0x1, R6, P1 ;  /* 0x00000001f7f77824 */ /* 0x000fc600008e0606 */
[----:B0-----:R-:W4:Y:S04]  /*10f40*/  LDL.LU R245, [R1+0x93c] ;  /* 0x00093c0001f57983 */ /* 0x001f280000300800 */
[----:B------:R-:W-:Y:S04]  /*10f50*/  STL [R1+0x964], R237 ;  /* 0x000964ed01007387 */ /* 0x000fe80000100800 */
[----:B------:R-:W4:Y:S04]  /*10f60*/  LDL.LU R214, [R1+0x910] ;  /* 0x0009100001d67983 */ /* 0x000f280000300800 */
[----:B------:R-:W4:Y:S04]  /*10f70*/  LDL.LU R212, [R1+0x934] ;  /* 0x0009340001d47983 */ /* 0x000f280000300800 */
[----:B------:R0:W-:Y:S04]  /*10f80*/  STL [R1+0x95c], R247 ;  /* 0x00095cf701007387 */ /* 0x0001e80000100800 */
[----:B0-----:R-:W4:Y:S01]  /*10f90*/  LDL.LU R247, [R1+0x908] ;  /* 0x0009080001f77983 */ /* 0x001f220000300800 */
[----:B-----5:R-:W-:-:S05]  /*10fa0*/  IADD3 R249, P1, R249, R5, RZ ;  /* 0x00000005f9f97210 */ /* 0x020fca0007f3e0ff */
[----:B------:R0:W-:Y:S04]  /*10fb0*/  STL [R1+0x930], R249 ;  /* 0x000930f901007387 */ /* 0x0001e80000100800 */
[----:B0-----:R-:W5:Y:S01]  /*10fc0*/  LDL.LU R249, [R1+0x92c] ;  /* 0x00092c0001f97983 */ /* 0x001f620000300800 */
[----:B--2---:R-:W-:-:S05]  /*10fd0*/  IMAD.X R239, R239, 0x1, R6, P2 ;  /* 0x00000001efef7824 */ /* 0x004fca00010e0606 */
[----:B------:R0:W-:Y:S04]  /*10fe0*/  STL [R1+0x954], R239 ;  /* 0x000954ef01007387 */ /* 0x0001e80000100800 */
[----:B0-----:R-:W2:Y:S01]  /*10ff0*/  LDL.LU R239, [R1+0x900] ;  /* 0x0009000001ef7983 */ /* 0x001ea20000300800 */
[----:B---3--:R-:W-:-:S03]  /*11000*/  IADD3 R241, P2, R241, R5, RZ ;  /* 0x00000005f1f17210 */ /* 0x008fc60007f5e0ff */
[----:B------:R-:W3:Y:S04]  /*11010*/  LDL.LU R210, [R1+0x924] ;  /* 0x0009240001d27983 */ /* 0x000ee80000300800 */
[----:B------:R-:W3:Y:S04]  /*11020*/  LDL.LU R211, [R1+0x8f8] ;  /* 0x0008f80001d37983 */ /* 0x000ee80000300800 */
[----:B------:R-:W3:Y:S04]  /*11030*/  LDL.LU R213, [R1+0x91c] ;  /* 0x00091c0001d57983 */ /* 0x000ee80000300800 */
[----:B------:R0:W-:Y:S04]  /*11040*/  STL [R1+0x928], R241 ;  /* 0x000928f101007387 */ /* 0x0001e80000100800 */
        /* <DEDUP_REMOVED lines=8> */
[----:B------:R-:W3:Y:S01]  /*110d0*/  LDL.LU R235, [R1+0x8d0] ;  /* 0x0008d00001eb7983 */ /* 0x000ee20000300800 */
[----:B----4-:R-:W-:-:S03]  /*110e0*/  IMAD.X R216, R216, 0x1, R6, P3 ;  /* 0x00000001d8d87824 */ /* 0x010fc600018e0606 */
[----:B------:R-:W4:Y:S04]  /*110f0*/  LDL.LU R237, [R1+0x8f4] ;  /* 0x0008f40001ed7983 */ /* 0x000f280000300800 */
[----:B0-----:R-:W4:Y:S01]  /*11100*/  LDL.LU R241, [R1+0x8c8] ;  /* 0x0008c80001f17983 */ /* 0x001f220000300800 */
[----:B------:R-:W-:-:S03]  /*11110*/  IADD3 R231, P3, R231, R5, RZ ;  /* 0x00000005e7e77210 */ /* 0x000fc60007f7e0ff */
[----:B------:R-:W-:Y:S04]  /*11120*/  STL [R1+0x94c], R216 ;  /* 0x00094cd801007387 */ /* 0x000fe80000100800 */
        /* <DEDUP_REMOVED lines=8> */
[----:B0-----:R-:W4:Y:S04]  /*111b0*/  LDL.LU R243, [R1+0x8e4] ;  /* 0x0008e40001f37983 */ /* 0x001f280000300800 */
[----:B------:R0:W-:Y:S01]  /*111c0*/  STL [R1+0x93c], R245 ;  /* 0x00093cf501007387 */ /* 0x0001e20000100800 */
[-C--:B------:R-:W-:Y:S01]  /*111d0*/  IADD3 R214, P5, R214, R5.reuse, RZ ;  /* 0x00000005d6d67210 */ /* 0x080fe20007fbe0ff */
[----:B------:R-:W-:Y:S02]  /*111e0*/  IMAD.X R212, R212, 0x1, R6, P6 ;  /* 0x00000001d4d47824 */ /* 0x000fe400030e0606 */
[----:B0-----:R-:W4:Y:S01]  /*111f0*/  LDL.LU R245, [R1+0x8b8] ;  /* 0x0008b80001f57983 */ /* 0x001f220000300800 */
[----:B------:R-:W-:-:S05]  /*11200*/  IADD3 R247, P6, R247, R5, RZ ;  /* 0x00000005f7f77210 */ /* 0x000fca0007fde0ff */
[----:B------:R0:W-:Y:S04]  /*11210*/  STL [R1+0x908], R247 ;  /* 0x000908f701007387 */ /* 0x0001e80000100800 */
[----:B------:R-:W-:Y:S04]  /*11220*/  STL [R1+0x910], R214 ;  /* 0x000910d601007387 */ /* 0x000fe80000100800 */
[----:B0-----:R-:W4:Y:S04]  /*11230*/  LDL.LU R247, [R1+0x8dc] ;  /* 0x0008dc0001f77983 */ /* 0x001f280000300800 */
[----:B------:R-:W-:Y:S01]  /*11240*/  STL [R1+0x934], R212 ;  /* 0x000934d401007387 */ /* 0x000fe20000100800 */
[----:B-----5:R-:W-:-:S05]  /*11250*/  IMAD.X R249, R249, 0x1, R6, P1 ;  /* 0x00000001f9f97824 */ /* 0x020fca00008e0606 */
[----:B------:R0:W-:Y:S04]  /*11260*/  STL [R1+0x92c], R249 ;  /* 0x00092cf901007387 */ /* 0x0001e80000100800 */
[----:B0-----:R-:W5:Y:S01]  /*11270*/  LDL.LU R249, [R1+0x8b0] ;  /* 0x0008b00001f97983 */ /* 0x001f620000300800 */
[----:B--2---:R-:W-:Y:S01]  /*11280*/  IADD3 R239, P1, R239, R5, RZ ;  /* 0x00000005efef7210 */ /* 0x004fe20007f3e0ff */
[----:B---3--:R-:W-:-:S04]  /*11290*/  IMAD.X R210, R210, 0x1, R6, P2 ;  /* 0x00000001d2d27824 */ /* 0x008fc800010e0606 */
[----:B------:R0:W-:Y:S01]  /*112a0*/  STL [R1+0x900], R239 ;  /* 0x000900ef01007387 */ /* 0x0001e20000100800 */
[-C--:B------:R-:W-:Y:S01]  /*112b0*/  IADD3 R211, P2, R211, R5.reuse, RZ ;  /* 0x00000005d3d37210 */ /* 0x080fe20007f5e0ff */
[----:B------:R-:W-:Y:S02]  /*112c0*/  IMAD.X R213, R213, 0x1, R6, P3 ;  /* 0x00000001d5d57824 */ /* 0x000fe400018e0606 */
[----:B0-----:R-:W2:Y:S01]  /*112d0*/  LDL.LU R239, [R1+0x8d4] ;  /* 0x0008d40001ef7983 */ /* 0x001ea20000300800 */
        /* <DEDUP_REMOVED lines=18> */
[----:B----4-:R-:W-:-:S03]  /*11400*/  IMAD.X R237, R237, 0x1, R6, P2 ;  /* 0x00000001eded7824 */ /* 0x010fc600010e0606 */
[----:B------:R-:W-:Y:S01]  /*11410*/  STL [R1+0x8d8], R227 ;  /* 0x0008d8e301007387 */ /* 0x000fe20000100800 */
[----:B------:R-:W-:-:S03]  /*11420*/  IADD3 R241, P2, R241, R5, RZ ;  /* 0x00000005f1f17210 */ /* 0x000fc60007f5e0ff */
[----:B------:R-:W-:Y:S04]  /*11430*/  STL [R1+0x8fc], R229 ;  /* 0x0008fce501007387 */ /* 0x000fe80000100800 */
[----:B------:R-:W3:Y:S04]  /*11440*/  LDL.LU R216, [R1+0x8a8] ;  /* 0x0008a80001d87983 */ /* 0x000ee80000300800 */
[----:B------:R0:W-:Y:S04]  /*11450*/  STL [R1+0x8d0], R235 ;  /* 0x0008d0eb01007387 */ /* 0x0001e80000100800 */
[----:B0-----:R-:W4:Y:S04]  /*11460*/  LDL.LU R235, [R1+0x8cc] ;  /* 0x0008cc0001eb7983 */ /* 0x001f280000300800 */
[----:B------:R0:W-:Y:S01]  /*11470*/  STL [R1+0x8f4], R237 ;  /* 0x0008f4ed01007387 */ /* 0x0001e20000100800 */
[----:B------:R-:W-:-:S03]  /*11480*/  IMAD.X R231, R231, 0x1, R6, P3 ;  /* 0x00000001e7e77824 */ /* 0x000fc600018e0606 */
[----:B0-----:R-:W4:Y:S04]  /*11490*/  LDL.LU R237, [R1+0x8a0] ;  /* 0x0008a00001ed7983 */ /* 0x001f280000300800 */
[----:B------:R0:W-:Y:S01]  /*114a0*/  STL [R1+0x8c8], R241 ;  /* 0x0008c8f101007387 */ /* 0x0001e20000100800 */
[----:B------:R-:W-:-:S03]  /*114b0*/  IADD3 R233, P3, R233, R5, RZ ;  /* 0x00000005e9e97210 */ /* 0x000fc60007f7e0ff */
[----:B0-----:R-:W4:Y:S01]  /*114c0*/  LDL.LU R241, [R1+0x8c4] ;  /* 0x0008c40001f17983 */ /* 0x001f220000300800 */
[----:B------:R-:W-:-:S05]  /*114d0*/  IMAD.X R243, R243, 0x1, R6, P4 ;  /* 0x00000001f3f37824 */ /* 0x000fca00020e0606 */
[----:B------:R0:W-:Y:S04]  /*114e0*/  STL [R1+0x8e4], R243 ;  /* 0x0008e4f301007387 */ /* 0x0001e80000100800 */
[----:B------:R-:W-:Y:S01]  /*114f0*/  STL [R1+0x8ec], R231 ;  /* 0x0008ece701007387 */ /* 0x000fe20000100800 */
[----:B------:R-:W-:-:S03]  /*11500*/  IADD3 R245, P4, R245, R5, RZ ;  /* 0x00000005f5f57210 */ /* 0x000fc60007f9e0ff */
[----:B0-----:R-:W4:Y:S04]  /*11510*/  LDL.LU R243, [R1+0x898] ;  /* 0x0008980001f37983 */ /* 0x001f280000300800 */
[----:B------:R-:W-:Y:S04]  /*11520*/  STL [R1+0x8c0], R233 ;  /* 0x0008c0e901007387 */ /* 0x000fe80000100800 */
[----:B------:R-:W4:Y:S04]  /*11530*/  LDL.LU R214, [R1+0x8bc] ;  /* 0x0008bc0001d67983 */ /* 0x000f280000300800 */
[----:B------:R-:W4:Y:S04]  /*11540*/  LDL.LU R212, [R1+0x890] ;  /* 0x0008900001d47983 */ /* 0x000f280000300800 */
[----:B------:R0:W-:Y:S01]  /*11550*/  STL [R1+0x8b8], R245 ;  /* 0x0008b8f501007387 */ /* 0x0001e20000100800 */
[----:B------:R-:W-:-:S03]  /*11560*/  IMAD.X R247, R247, 0x1, R6, P5 ;  /* 0x00000001f7f77824 */ /* 0x000fc600028e0606 */
[----:B0-----:R-:W4:Y:S04]  /*11570*/  LDL.LU R245, [R1+0x8b4] ;  /* 0x0008b40001f57983 */ /* 0x001f280000300800 */
[----:B------:R0:W-:Y:S04]  /*11580*/  STL [R1+0x8dc], R247 ;  /* 0x0008dcf701007387 */ /* 0x0001e80000100800 */
[----:B0-----:R-:W4:Y:S01]  /*11590*/  LDL.LU R247, [R1+0x888] ;  /* 0x0008880001f77983 */ /* 0x001f220000300800 */
[----:B-----5:R-:W-:-:S05]  /*115a0*/  IADD3 R249, P5, R249, R5, RZ ;  /* 0x00000005f9f97210 */ /* 0x020fca0007fbe0ff */
[----:B------:R0:W-:Y:S04]  /*115b0*/  STL [R1+0x8b0], R249 ;  /* 0x0008b0f901007387 */ /* 0x0001e80000100800 */
[----:B0-----:R-:W5:Y:S04]  /*115c0*/  LDL.LU R249, [R1+0x8ac] ;  /* 0x0008ac0001f97983 */ /* 0x001f680000300800 */
[----:B------:R-:W5:Y:S04]  /*115d0*/  LDL.LU R210, [R1+0x880] ;  /* 0x0008800001d27983 */ /* 0x000f680000300800 */
[----:B------:R-:W5:Y:S04]  /*115e0*/  LDL.LU R211, [R1+0x8a4] ;  /* 0x0008a40001d37983 */ /* 0x000f680000300800 */
[----:B------:R-:W5:Y:S01]  /*115f0*/  LDL.LU R213, [R1+0x878] ;  /* 0x0008780001d57983 */ /* 0x000f620000300800 */
[----:B--2---:R-:W-:-:S05]  /*11600*/  IMAD.X R239, R239, 0x1, R6, P6 ;  /* 0x00000001efef7824 */ /* 0x004fca00030e0606 */
[----:B------:R0:W-:Y:S04]  /*11610*/  STL [R1+0x8d4], R239 ;  /* 0x0008d4ef01007387 */ /* 0x0001e80000100800 */
[----:B------:R-:W2:Y:S04]  /*11620*/  LDL.LU R215, [R1+0x89c] ;  /* 0x00089c0001d77983 */ /* 0x000ea80000300800 */
        /* <DEDUP_REMOVED lines=9> */
[----:B0-----:R-:W2:Y:S01]  /*116c0*/  LDL.LU R239, [R1+0x874] ;  /* 0x0008740001ef7983 */ /* 0x001ea20000300800 */
[----:B---3--:R-:W-:-:S05]  /*116d0*/  IADD3 R216, P6, R216, R5, RZ ;  /* 0x00000005d8d87210 */ /* 0x008fca0007fde0ff */
[----:B------:R-:W-:Y:S01]  /*116e0*/  STL [R1+0x8a8], R216 ;  /* 0x0008a8d801007387 */ /* 0x000fe20000100800 */
[----:B----4-:R-:W-:-:S05]  /*116f0*/  IMAD.X R235, R235, 0x1, R6, P1 ;  /* 0x00000001ebeb7824 */ /* 0x010fca00008e0606 */
[----:B------:R0:W-:Y:S01]  /*11700*/  STL [R1+0x8cc], R235 ;  /* 0x0008cceb01007387 */ /* 0x0001e20000100800 */
[----:B------:R-:W-:-:S03]  /*11710*/  IADD3 R237, P1, R237, R5, RZ ;  /* 0x00000005eded7210 */ /* 0x000fc60007f3e0ff */
[----:B0-----:R-:W3:Y:S04]  /*11720*/  LDL.LU R235, [R1+0x848] ;  /* 0x0008480001eb7983 */ /* 0x001ee80000300800 */
[----:B------:R0:W-:Y:S01]  /*11730*/  STL [R1+0x8a0], R237 ;  /* 0x0008a0ed01007387 */ /* 0x0001e20000100800 */
[----:B------:R-:W-:-:S03]  /*11740*/  IMAD.X R241, R241, 0x1, R6, P2 ;  /* 0x00000001f1f17824 */ /* 0x000fc600010e0606 */
[----:B0-----:R-:W4:Y:S04]  /*11750*/  LDL.LU R237, [R1+0x86c] ;  /* 0x00086c0001ed7983 */ /* 0x001f280000300800 */
[----:B------:R0:W-:Y:S04]  /*11760*/  STL [R1+0x8c4], R241 ;  /* 0x0008c4f101007387 */ /* 0x0001e80000100800 */
[----:B0-----:R-:W4:Y:S01]  /*11770*/  LDL.LU R241, [R1+0x840] ;  /* 0x0008400001f17983 */ /* 0x001f220000300800 */
[----:B------:R-:W-:-:S05]  /*11780*/  IADD3 R243, P2, R243, R5, RZ ;  /* 0x00000005f3f37210 */ /* 0x000fca0007f5e0ff */
[----:B------:R0:W-:Y:S01]  /*11790*/  STL [R1+0x898], R243 ;  /* 0x000898f301007387 */ /* 0x0001e20000100800 */
[----:B------:R-:W-:-:S03]  /*117a0*/  IMAD.X R214, R214, 0x1, R6, P3 ;  /* 0x00000001d6d67824 */ /* 0x000fc600018e0606 */
[----:B0-----:R-:W4:Y:S01]  /*117b0*/  LDL.LU R243, [R1+0x864] ;  /* 0x0008640001f37983 */ /* 0x001f220000300800 */
[----:B------:R-:W-:Y:S01]  /*117c0*/  IADD3 R212, P3, R212, R5, RZ ;  /* 0x00000005d4d47210 */ /* 0x000fe20007f7e0ff */
[----:B------:R-:W-:-:S05]  /*117d0*/  IMAD.X R245, R245, 0x1, R6, P4 ;  /* 0x00000001f5f57824 */ /* 0x000fca00020e0606 */
[----:B------:R0:W-:Y:S04]  /*117e0*/  STL [R1+0x8b4], R245 ;  /* 0x0008b4f501007387 */ /* 0x0001e80000100800 */
[----:B------:R-:W-:Y:S01]  /*117f0*/  STL [R1+0x8bc], R214 ;  /* 0x0008bcd601007387 */ /* 0x000fe20000100800 */
[----:B------:R-:W-:-:S03]  /*11800*/  IADD3 R247, P4, R247, R5, RZ ;  /* 0x00000005f7f77210 */ /* 0x000fc60007f9e0ff */
[----:B0-----:R-:W4:Y:S04]  /*11810*/  LDL.LU R245, [R1+0x838] ;  /* 0x0008380001f57983 */ /* 0x001f280000300800 */
[----:B------:R-:W-:Y:S04]  /*11820*/  STL [R1+0x890], R212 ;  /* 0x000890d401007387 */ /* 0x000fe80000100800 */
[----:B------:R0:W-:Y:S04]  /*11830*/  STL [R1+0x888], R247 ;  /* 0x000888f701007387 */ /* 0x0001e80000100800 */
[----:B0-----:R-:W4:Y:S01]  /*11840*/  LDL.LU R247, [R1+0x85c] ;  /* 0x00085c0001f77983 */ /* 0x001f220000300800 */
[----:B-----5:R-:W-:-:S05]  /*11850*/  IMAD.X R249, R249, 0x1, R6, P5 ;  /* 0x00000001f9f97824 */ /* 0x020fca00028e0606 */
[----:B------:R0:W-:Y:S04]  /*11860*/  STL [R1+0x8ac], R249 ;  /* 0x0008acf901007387 */ /* 0x0001e80000100800 */
[----:B0-----:R-:W5:Y:S01]  /*11870*/  LDL.LU R249, [R1+0x830] ;  /* 0x0008300001f97983 */ /* 0x001f620000300800 */
[-C--:B------:R-:W-:Y:S01]  /*11880*/  IADD3 R210, P5, R210, R5.reuse, RZ ;  /* 0x00000005d2d27210 */ /* 0x080fe20007fbe0ff */
[----:B------:R-:W-:Y:S01]  /*11890*/  IMAD.X R211, R211, 0x1, R6, P6 ;  /* 0x00000001d3d37824 */ /* 0x000fe200030e0606 */
[----:B------:R-:W-:-:S03]  /*118a0*/  IADD3 R213, P6, R213, R5, RZ ;  /* 0x00000005d5d57210 */ /* 0x000fc60007fde0ff */
[----:B------:R-:W-:Y:S01]  /*118b0*/  STL [R1+0x880], R210 ;  /* 0x000880d201007387 */ /* 0x000fe20000100800 */
[----:B--2---:R-:W-:-:S03]  /*118c0*/  IMAD.X R215, R215, 0x1, R6, P1 ;  /* 0x00000001d7d77824 */ /* 0x004fc600008e0606 */
        /* <DEDUP_REMOVED lines=20> */
[----:B------:R-:W2:Y:S04]  /*11a10*/  LDL.LU R216, [R1+0x854] ;  /* 0x0008540001d87983 */ /* 0x000ea80000300800 */
[----:B------:R0:W-:Y:S04]  /*11a20*/  STL [R1+0x87c], R231 ;  /* 0x00087ce701007387 */ /* 0x0001e80000100800 */
[----:B0-----:R-:W2:Y:S04]  /*11a30*/  LDL.LU R231, [R1+0x828] ;  /* 0x0008280001e77983 */ /* 0x001ea80000300800 */
[----:B------:R0:W-:Y:S04]  /*11a40*/  STL [R1+0x850], R233 ;  /* 0x000850e901007387 */ /* 0x0001e80000100800 */
[----:B0-----:R-:W2:Y:S01]  /*11a50*/  LDL.LU R233, [R1+0x84c] ;  /* 0x00084c0001e97983 */ /* 0x001ea20000300800 */
[----:B---3--:R-:W-:-:S03]  /*11a60*/  IADD3 R235, P6, R235, R5, RZ ;  /* 0x00000005ebeb7210 */ /* 0x008fc60007fde0ff */
[----:B------:R0:W-:Y:S01]  /*11a70*/  STL [R1+0x874], R239 ;  /* 0x000874ef01007387 */ /* 0x0001e20000100800 */
[----:B----4-:R-:W-:-:S03]  /*11a80*/  IMAD.X R237, R237, 0x1, R6, P1 ;  /* 0x00000001eded7824 */ /* 0x010fc600008e0606 */
[----:B0-----:R-:W3:Y:S01]  /*11a90*/  LDL.LU R239, [R1+0x820] ;  /* 0x0008200001ef7983 */ /* 0x001ee20000300800 */
[----:B------:R-:W-:-:S05]  /*11aa0*/  IADD3 R241, P1, R241, R5, RZ ;  /* 0x00000005f1f17210 */ /* 0x000fca0007f3e0ff */
[----:B------:R0:W-:Y:S04]  /*11ab0*/  STL [R1+0x840], R241 ;  /* 0x000840f101007387 */ /* 0x0001e80000100800 */
[----:B------:R-:W-:Y:S04]  /*11ac0*/  STL [R1+0x848], R235 ;  /* 0x000848eb01007387 */ /* 0x000fe80000100800 */
[----:B0-----:R-:W4:Y:S01]  /*11ad0*/  LDL.LU R241, [R1+0x844] ;  /* 0x0008440001f17983 */ /* 0x001f220000300800 */
[----:B------:R-:W-:-:S03]  /*11ae0*/  IMAD.X R243, R243, 0x1, R6, P2 ;  /* 0x00000001f3f37824 */ /* 0x000fc600010e0606 */
[----:B------:R-:W-:Y:S04]  /*11af0*/  STL [R1+0x86c], R237 ;  /* 0x00086ced01007387 */ /* 0x000fe80000100800 */
[----:B------:R-:W4:Y:S04]  /*11b00*/  LDL.LU R214, [R1+0x818] ;  /* 0x0008180001d67983 */ /* 0x000f280000300800 */
[----:B------:R-:W4:Y:S04]  /*11b10*/  LDL.LU R212, [R1+0x83c] ;  /* 0x00083c0001d47983 */ /* 0x000f280000300800 */
[----:B------:R0:W-:Y:S04]  /*11b20*/  STL [R1+0x864], R243 ;  /* 0x000864f301007387 */ /* 0x0001e80000100800 */
[----:B0-----:R-:W4:Y:S01]  /*11b30*/  LDL.LU R243, [R1+0x810] ;  /* 0x0008100001f37983 */ /* 0x001f220000300800 */
[----:B------:R-:W-:-:S05]  /*11b40*/  IADD3 R245, P2, R245, R5, RZ ;  /* 0x00000005f5f57210 */ /* 0x000fca0007f5e0ff */
[----:B------:R0:W-:Y:S04]  /*11b50*/  STL [R1+0x838], R245 ;  /* 0x000838f501007387 */ /* 0x0001e80000100800 */
[----:B0-----:R-:W4:Y:S01]  /*11b60*/  LDL.LU R245, [R1+0x834] ;  /* 0x0008340001f57983 */ /* 0x001f220000300800 */
[----:B------:R-:W-:-:S05]  /*11b70*/  IMAD.X R247, R247, 0x1, R6, P3 ;  /* 0x00000001f7f77824 */ /* 0x000fca00018e0606 */
[----:B------:R0:W-:Y:S04]  /*11b80*/  STL [R1+0x85c], R247 ;  /* 0x00085cf701007387 */ /* 0x0001e80000100800 */
[----:B0-----:R-:W4:Y:S04]  /*11b90*/  LDL.LU R247, [R1+0x808] ;  /* 0x0008080001f77983 */ /* 0x001f280000300800 */
[----:B------:R-:W4:Y:S04]  /*11ba0*/  LDL.LU R210, [R1+0x82c] ;  /* 0x00082c0001d27983 */ /* 0x000f280000300800 */
[----:B------:R-:W4:Y:S04]  /*11bb0*/  LDL.LU R211, [R1+0x800] ;  /* 0x0008000001d37983 */ /* 0x000f280000300800 */
[----:B------:R-:W4:Y:S01]  /*11bc0*/  LDL.LU R213, [R1+0x824] ;  /* 0x0008240001d57983 */ /* 0x000f220000300800 */
[----:B-----5:R-:W-:-:S05]  /*11bd0*/  IADD3 R249, P3, R249, R5, RZ ;  /* 0x00000005f9f97210 */ /* 0x020fca0007f7e0ff */
[----:B------:R0:W-:Y:S04]  /*11be0*/  STL [R1+0x830], R249 ;  /* 0x000830f901007387 */ /* 0x0001e80000100800 */
        /* <DEDUP_REMOVED lines=10> */
[----:B0-----:R-:W5:Y:S01]  /*11c90*/  LDL.LU R249, [R1+0x7d0] ;  /* 0x0007d00001f97983 */ /* 0x001f620000300800 */
[----:B--2---:R-:W-:-:S05]  /*11ca0*/  IMAD.X R216, R216, 0x1, R6, P4 ;  /* 0x00000001d8d87824 */ /* 0x004fca00020e0606 */
[----:B------:R-:W-:Y:S01]  /*11cb0*/  STL [R1+0x854], R216 ;  /* 0x000854d801007387 */ /* 0x000fe20000100800 */
[----:B------:R-:W-:-:S05]  /*11cc0*/  IADD3 R231, P4, R231, R5, RZ ;  /* 0x00000005e7e77210 */ /* 0x000fca0007f9e0ff */
[----:B------:R0:W-:Y:S01]  /*11cd0*/  STL [R1+0x828], R231 ;  /* 0x000828e701007387 */ /* 0x0001e20000100800 */
[----:B------:R-:W-:-:S03]  /*11ce0*/  IMAD.X R233, R233, 0x1, R6, P5 ;  /* 0x00000001e9e97824 */ /* 0x000fc600028e0606 */
[----:B0-----:R-:W2:Y:S04]  /*11cf0*/  LDL.LU R231, [R1+0x7f4] ;  /* 0x0007f40001e77983 */ /* 0x001ea80000300800 */
[----:B------:R0:W-:Y:S01]  /*11d00*/  STL [R1+0x84c], R233 ;  /* 0x00084ce901007387 */ /* 0x0001e20000100800 */
[----:B---3--:R-:W-:-:S03]  /*11d10*/  IADD3 R239, P5, R239, R5, RZ ;  /* 0x00000005efef7210 */ /* 0x008fc60007fbe0ff */
[----:B0-----:R-:W3:Y:S04]  /*11d20*/  LDL.LU R233, [R1+0x7c8] ;  /* 0x0007c80001e97983 */ /* 0x001ee80000300800 */
[----:B------:R0:W-:Y:S04]  /*11d30*/  STL [R1+0x820], R239 ;  /* 0x000820ef01007387 */ /* 0x0001e80000100800 */
[----:B0-----:R-:W3:Y:S01]  /*11d40*/  LDL.LU R239, [R1+0x7ec] ;  /* 0x0007ec0001ef7983 */ /* 0x001ee20000300800 */
[----:B----4-:R-:W-:-:S05]  /*11d50*/  IMAD.X R241, R241, 0x1, R6, P6 ;  /* 0x00000001f1f17824 */ /* 0x010fca00030e0606 */
[----:B------:R0:W-:Y:S01]  /*11d60*/  STL [R1+0x844], R241 ;  /* 0x000844f101007387 */ /* 0x0001e20000100800 */
[-C--:B------:R-:W-:Y:S01]  /*11d70*/  IADD3 R214, P6, R214, R5.reuse, RZ ;  /* 0x00000005d6d67210 */ /* 0x080fe20007fde0ff */
[----:B------:R-:W-:Y:S02]  /*11d80*/  IMAD.X R212, R212, 0x1, R6, P1 ;  /* 0x00000001d4d47824 */ /* 0x000fe400008e0606 */
[----:B0-----:R-:W4:Y:S01]  /*11d90*/  LDL.LU R241, [R1+0x7c0] ;  /* 0x0007c00001f17983 */ /* 0x001f220000300800 */
[----:B------:R-:W-:-:S05]  /*11da0*/  IADD3 R243, P1, R243, R5, RZ ;  /* 0x00000005f3f37210 */ /* 0x000fca0007f3e0ff */
[----:B------:R0:W-:Y:S04]  /*11db0*/  STL [R1+0x810], R243 ;  /* 0x000810f301007387 */ /* 0x0001e80000100800 */
[----:B------:R-:W-:Y:S04]  /*11dc0*/  STL [R1+0x818], R214 ;  /* 0x000818d601007387 */ /* 0x000fe80000100800 */
[----:B0-----:R-:W4:Y:S01]  /*11dd0*/  LDL.LU R243, [R1+0x7e4] ;  /* 0x0007e40001f37983 */ /* 0x001f220000300800 */
[----:B------:R-:W-:-:S03]  /*11de0*/  IMAD.X R245, R245, 0x1, R6, P2 ;  /* 0x00000001f5f57824 */ /* 0x000fc600010e0606 */
[----:B------:R-:W-:Y:S04]  /*11df0*/  STL [R1+0x83c], R212 ;  /* 0x00083cd401007387 */ /* 0x000fe80000100800 */
[----:B------:R0:W-:Y:S04]  /*11e00*/  STL [R1+0x834], R245 ;  /* 0x000834f501007387 */ /* 0x0001e80000100800 */
[----:B0-----:R-:W4:Y:S01]  /*11e10*/  LDL.LU R245, [R1+0x7b8] ;  /* 0x0007b80001f57983 */ /* 0x001f220000300800 */
[----:B------:R-:W-:Y:S01]  /*11e20*/  IADD3 R247, P2, R247, R5, RZ ;  /* 0x00000005f7f77210 */ /* 0x000fe20007f5e0ff */
[----:B------:R-:W-:-:S04]  /*11e30*/  IMAD.X R210, R210, 0x1, R6, P3 ;  /* 0x00000001d2d27824 */ /* 0x000fc800018e0606 */
[----:B------:R0:W-:Y:S01]  /*11e40*/  STL [R1+0x808], R247 ;  /* 0x000808f701007387 */ /* 0x0001e20000100800 */
[-C--:B------:R-:W-:Y:S01]  /*11e50*/  IADD3 R211, P3, R211, R5.reuse, RZ ;  /* 0x00000005d3d37210 */ /* 0x080fe20007f7e0ff */
[--C-:B------:R-:W-:Y:S02]  /*11e60*/  IMAD.X R213, R213, 0x1, R6.reuse, P4 ;  /* 0x00000001d5d57824 */ /* 0x100fe400020e0606 */
[----:B0-----:R-:W4:Y:S04]  /*11e70*/  LDL.LU R247, [R1+0x7dc] ;  /* 0x0007dc0001f77983 */ /* 0x001f280000300800 */
[----:B------:R-:W-:Y:S04]  /*11e80*/  STL [R1+0x82c], R210 ;  /* 0x00082cd201007387 */ /* 0x000fe80000100800 */
[----:B------:R-:W-:Y:S04]  /*11e90*/  STL [R1+0x800], R211 ;  /* 0x000800d301007387 */ /* 0x000fe80000100800 */
[----:B------:R-:W-:Y:S01]  /*11ea0*/  STL [R1+0x824], R213 ;  /* 0x000824d501007387 */ /* 0x000fe20000100800 */
[----:B-----5:R-:W-:Y:S01]  /*11eb0*/  IADD3 R215, P4, R215, R5, RZ ;  /* 0x00000005d7d77210 */ /* 0x020fe20007f9e0ff */
[----:B------:R-:W-:-:S04]  /*11ec0*/  IMAD.X R217, R217, 0x1, R6, P5 ;  /* 0x00000001d9d97824 */ /* 0x000fc800028e0606 */
        /* <DEDUP_REMOVED lines=16> */
[----:B------:R-:W5:Y:S01]  /*11fd0*/  LDL.LU R216, [R1+0x7b0] ;  /* 0x0007b00001d87983 */ /* 0x000f620000300800 */
[----:B------:R-:W-:-:S03]  /*11fe0*/  IADD3 R249, P3, R249, R5, RZ ;  /* 0x00000005f9f97210 */ /* 0x000fc60007f7e0ff */
[----:B------:R0:W-:Y:S04]  /*11ff0*/  STL [R1+0x7d8], R235 ;  /* 0x0007d8eb01007387 */ /* 0x0001e80000100800 */
[----:B0-----:R-:W5:Y:S04]  /*12000*/  LDL.LU R235, [R1+0x7d4] ;  /* 0x0007d40001eb7983 */ /* 0x001f680000300800 */
[----:B------:R0:W-:Y:S04]  /*12010*/  STL [R1+0x7fc], R237 ;  /* 0x0007fced01007387 */ /* 0x0001e80000100800 */
[----:B0-----:R-:W5:Y:S04]  /*12020*/  LDL.LU R237, [R1+0x7a8] ;  /* 0x0007a80001ed7983 */ /* 0x001f680000300800 */
[----:B------:R0:W-:Y:S04]  /*12030*/  STL [R1+0x7d0], R249 ;  /* 0x0007d0f901007387 */ /* 0x0001e80000100800 */
[----:B0-----:R-:W5:Y:S01]  /*12040*/  LDL.LU R249, [R1+0x7cc] ;  /* 0x0007cc0001f97983 */ /* 0x001f620000300800 */
[--C-:B--2---:R-:W-:Y:S01]  /*12050*/  IMAD.X R231, R231, 0x1, R6.reuse, P4 ;  /* 0x00000001e7e77824 */ /* 0x104fe200020e0606 */
[----:B---3--:R-:W-:Y:S01]  /*12060*/  IADD3 R233, P4, R233, R5, RZ ;  /* 0x00000005e9e97210 */ /* 0x008fe20007f9e0ff */
[----:B------:R-:W-:-:S05]  /*12070*/  IMAD.X R239, R239, 0x1, R6, P5 ;  /* 0x00000001efef7824 */ /* 0x000fca00028e0606 */
[----:B------:R0:W-:Y:S04]  /*12080*/  STL [R1+0x7ec], R239 ;  /* 0x0007ecef01007387 */ /* 0x0001e80000100800 */
[----:B------:R-:W-:Y:S04]  /*12090*/  STL [R1+0x7f4], R231 ;  /* 0x0007f4e701007387 */ /* 0x000fe80000100800 */
[----:B0-----:R-:W2:Y:S04]  /*120a0*/  LDL.LU R239, [R1+0x7a0] ;  /* 0x0007a00001ef7983 */ /* 0x001ea80000300800 */
[----:B------:R-:W-:Y:S04]  /*120b0*/  STL [R1+0x7c8], R233 ;  /* 0x0007c8e901007387 */ /* 0x000fe80000100800 */
[----:B------:R-:W3:Y:S04]  /*120c0*/  LDL.LU R214, [R1+0x7c4] ;  /* 0x0007c40001d67983 */ /* 0x000ee80000300800 */
[----:B------:R-:W3:Y:S01]  /*120d0*/  LDL.LU R212, [R1+0x798] ;  /* 0x0007980001d47983 */ /* 0x000ee20000300800 */
[----:B----4-:R-:W-:-:S05]  /*120e0*/  IADD3 R241, P5, R241, R5, RZ ;  /* 0x00000005f1f17210 */ /* 0x010fca0007fbe0ff */
[----:B------:R0:W-:Y:S04]  /*120f0*/  STL [R1+0x7c0], R241 ;  /* 0x0007c0f101007387 */ /* 0x0001e80000100800 */
[----:B0-----:R-:W4:Y:S01]  /*12100*/  LDL.LU R241, [R1+0x7bc] ;  /* 0x0007bc0001f17983 */ /* 0x001f220000300800 */
[----:B------:R-:W-:-:S05]  /*12110*/  IMAD.X R243, R243, 0x1, R6, P6 ;  /* 0x00000001f3f37824 */ /* 0x000fca00030e0606 */
[----:B------:R0:W-:Y:S04]  /*12120*/  STL [R1+0x7e4], R243 ;  /* 0x0007e4f301007387 */ /* 0x0001e80000100800 */
[----:B0-----:R-:W4:Y:S01]  /*12130*/  LDL.LU R243, [R1+0x790] ;  /* 0x0007900001f37983 */ /* 0x001f220000300800 */
[----:B------:R-:W-:-:S05]  /*12140*/  IADD3 R245, P6, R245, R5, RZ ;  /* 0x00000005f5f57210 */ /* 0x000fca0007fde0ff */
[----:B------:R0:W-:Y:S04]  /*12150*/  STL [R1+0x7b8], R245 ;  /* 0x0007b8f501007387 */ /* 0x0001e80000100800 */
[----:B0-----:R-:W4:Y:S01]  /*12160*/  LDL.LU R245, [R1+0x7b4] ;  /* 0x0007b40001f57983 */ /* 0x001f220000300800 */
[----:B------:R-:W-:-:S03]  /*12170*/  IMAD.X R247, R247, 0x1, R6, P1 ;  /* 0x00000001f7f77824 */ /* 0x000fc600008e0606 */
        /* <DEDUP_REMOVED lines=14> */
[----:B0-----:R-:W4:Y:S01]  /*12260*/  LDL.LU R247, [R1+0x77c] ;  /* 0x00077c0001f77983 */ /* 0x001f220000300800 */
[----:B-----5:R-:W-:-:S05]  /*12270*/  IADD3 R216, P1, R216, R5, RZ ;  /* 0x00000005d8d87210 */ /* 0x020fca0007f3e0ff */
[----:B------:R-:W-:Y:S01]  /*12280*/  STL [R1+0x7b0], R216 ;  /* 0x0007b0d801007387 */ /* 0x000fe20000100800 */
[----:B------:R-:W-:-:S05]  /*12290*/  IMAD.X R235, R235, 0x1, R6, P2 ;  /* 0x00000001ebeb7824 */ /* 0x000fca00010e0606 */
[----:B------:R0:W-:Y:S01]  /*122a0*/  STL [R1+0x7d4], R235 ;  /* 0x0007d4eb01007387 */ /* 0x0001e20000100800 */
[----:B------:R-:W-:-:S03]  /*122b0*/  IADD3 R237, P2, R237, R5, RZ ;  /* 0x00000005eded7210 */ /* 0x000fc60007f5e0ff */
[----:B0-----:R-:W5:Y:S04]  /*122c0*/  LDL.LU R235, [R1+0x750] ;  /* 0x0007500001eb7983 */ /* 0x001f680000300800 */
[----:B------:R0:W-:Y:S01]  /*122d0*/  STL [R1+0x7a8], R237 ;  /* 0x0007a8ed01007387 */ /* 0x0001e20000100800 */
[----:B------:R-:W-:-:S03]  /*122e0*/  IMAD.X R249, R249, 0x1, R6, P3 ;  /* 0x00000001f9f97824 */ /* 0x000fc600018e0606 */
[----:B0-----:R-:W5:Y:S04]  /*122f0*/  LDL.LU R237, [R1+0x774] ;  /* 0x0007740001ed7983 */ /* 0x001f680000300800 */
[----:B------:R0:W-:Y:S04]  /*12300*/  STL [R1+0x7cc], R249 ;  /* 0x0007ccf901007387 */ /* 0x0001e80000100800 */
[----:B0-----:R-:W5:Y:S01]  /*12310*/  LDL.LU R249, [R1+0x748] ;  /* 0x0007480001f97983 */ /* 0x001f620000300800 */
[----:B--2---:R-:W-:-:S05]  /*12320*/  IADD3 R239, P3, R239, R5, RZ ;  /* 0x00000005efef7210 */ /* 0x004fca0007f7e0ff */
[----:B------:R0:W-:Y:S01]  /*12330*/  STL [R1+0x7a0], R239 ;  /* 0x0007a0ef01007387 */ /* 0x0001e20000100800 */
[--C-:B---3--:R-:W-:Y:S01]  /*12340*/  IMAD.X R214, R214, 0x1, R6.reuse, P4 ;  /* 0x00000001d6d67824 */ /* 0x108fe200020e0606 */
[----:B------:R-:W-:Y:S02]  /*12350*/  IADD3 R212, P4, R212, R5, RZ ;  /* 0x00000005d4d47210 */ /* 0x000fe40007f9e0ff */
[----:B0-----:R-:W2:Y:S01]  /*12360*/  LDL.LU R239, [R1+0x76c] ;  /* 0x00076c0001ef7983 */ /* 0x001ea20000300800 */
[----:B----4-:R-:W-:-:S05]  /*12370*/  IMAD.X R241, R241, 0x1, R6, P5 ;  /* 0x00000001f1f17824 */ /* 0x010fca00028e0606 */
[----:B------:R0:W-:Y:S04]  /*12380*/  STL [R1+0x7bc], R241 ;  /* 0x0007bcf101007387 */ /* 0x0001e80000100800 */
[----:B------:R-:W-:Y:S04]  /*12390*/  STL [R1+0x7c4], R214 ;  /* 0x0007c4d601007387 */ /* 0x000fe80000100800 */
[----:B0-----:R-:W3:Y:S04]  /*123a0*/  LDL.LU R241, [R1+0x740] ;  /* 0x0007400001f17983 */ /* 0x001ee80000300800 */
[----:B------:R-:W-:Y:S01]  /*123b0*/  STL [R1+0x798], R212 ;  /* 0x000798d401007387 */ /* 0x000fe20000100800 */
[----:B------:R-:W-:-:S05]  /*123c0*/  IADD3 R243, P5, R243, R5, RZ ;  /* 0x00000005f3f37210 */ /* 0x000fca0007fbe0ff */
[----:B------:R0:W-:Y:S04]  /*123d0*/  STL [R1+0x790], R243 ;  /* 0x000790f301007387 */ /* 0x0001e80000100800 */
[----:B0-----:R-:W4:Y:S01]  /*123e0*/  LDL.LU R243, [R1+0x764] ;  /* 0x0007640001f37983 */ /* 0x001f220000300800 */
[----:B------:R-:W-:Y:S01]  /*123f0*/  IMAD.X R245, R245, 0x1, R6, P6 ;  /* 0x00000001f5f57824 */ /* 0x000fe200030e0606 */
[----:B------:R-:W-:-:S04]  /*12400*/  IADD3 R210, P6, R210, R5, RZ ;  /* 0x00000005d2d27210 */ /* 0x000fc80007fde0ff */
[----:B------:R0:W-:Y:S01]  /*12410*/  STL [R1+0x7b4], R245 ;  /* 0x0007b4f501007387 */ /* 0x0001e20000100800 */
[--C-:B------:R-:W-:Y:S01]  /*12420*/  IMAD.X R211, R211, 0x1, R6.reuse, P1 ;  /* 0x00000001d3d37824 */ /* 0x100fe200008e0606 */
[----:B------:R-:W-:Y:S02]  /*12430*/  IADD3 R213, P1, R213, R5, RZ ;  /* 0x00000005d5d57210 */ /* 0x000fe40007f3e0ff */
[----:B0-----:R-:W4:Y:S01]  /*12440*/  LDL.LU R245, [R1+0x738] ;  /* 0x0007380001f57983 */ /* 0x001f220000300800 */
        /* <DEDUP_REMOVED lines=24> */
[----:B0-----:R-:W4:Y:S04]  /*125d0*/  LDL.LU R231, [R1+0x730] ;  /* 0x0007300001e77983 */ /* 0x001f280000300800 */
[----:B------:R0:W-:Y:S04]  /*125e0*/  STL [R1+0x758], R233 ;  /* 0x000758e901007387 */ /* 0x0001e80000100800 */
[----:B0-----:R-:W4:Y:S04]  /*125f0*/  LDL.LU R233, [R1+0x754] ;  /* 0x0007540001e97983 */ /* 0x001f280000300800 */
[----:B------:R0:W-:Y:S04]  /*12600*/  STL [R1+0x77c], R247 ;  /* 0x00077cf701007387 */ /* 0x0001e80000100800 */
[----:B0-----:R-:W4:Y:S01]  /*12610*/  LDL.LU R247, [R1+0x728] ;  /* 0x0007280001f77983 */ /* 0x001f220000300800 */
[-C--:B-----5:R-:W-:Y:S01]  /*12620*/  IADD3 R235, P1, R235, R5.reuse, RZ ;  /* 0x00000005ebeb7210 */ /* 0x0a0fe20007f3e0ff */
[----:B------:R-:W-:Y:S01]  /*12630*/  IMAD.X R237, R237, 0x1, R6, P2 ;  /* 0x00000001eded7824 */ /* 0x000fe200010e0606 */
[----:B------:R-:W-:-:S05]  /*12640*/  IADD3 R249, P2, R249, R5, RZ ;  /* 0x00000005f9f97210 */ /* 0x000fca0007f5e0ff */
[----:B------:R0:W-:Y:S04]  /*12650*/  STL [R1+0x748], R249 ;  /* 0x000748f901007387 */ /* 0x0001e80000100800 */
[----:B------:R-:W-:Y:S04]  /*12660*/  STL [R1+0x750], R235 ;  /* 0x000750eb01007387 */ /* 0x000fe80000100800 */
[----:B0-----:R-:W5:Y:S04]  /*12670*/  LDL.LU R249, [R1+0x74c] ;  /* 0x00074c0001f97983 */ /* 0x001f680000300800 */
[----:B------:R-:W-:Y:S04]  /*12680*/  STL [R1+0x774], R237 ;  /* 0x000774ed01007387 */ /* 0x000fe80000100800 */
[----:B------:R-:W5:Y:S04]  /*12690*/  LDL.LU R214, [R1+0x720] ;  /* 0x0007200001d67983 */ /* 0x000f680000300800 */
[----:B------:R-:W5:Y:S01]  /*126a0*/  LDL.LU R212, [R1+0x744] ;  /* 0x0007440001d47983 */ /* 0x000f620000300800 */
[----:B--2---:R-:W-:-:S05]  /*126b0*/  IMAD.X R239, R239, 0x1, R6, P3 ;  /* 0x00000001efef7824 */ /* 0x004fca00018e0606 */
[----:B------:R0:W-:Y:S04]  /*126c0*/  STL [R1+0x76c], R239 ;  /* 0x00076cef01007387 */ /* 0x0001e80000100800 */
[----:B0-----:R-:W2:Y:S01]  /*126d0*/  LDL.LU R239, [R1+0x718] ;  /* 0x0007180001ef7983 */ /* 0x001ea20000300800 */
[----:B---3--:R-:W-:-:S05]  /*126e0*/  IADD3 R241, P3, R241, R5, RZ ;  /* 0x00000005f1f17210 */ /* 0x008fca0007f7e0ff */
[----:B------:R0:W-:Y:S04]  /*126f0*/  STL [R1+0x740], R241 ;  /* 0x000740f101007387 */ /* 0x0001e80000100800 */
[----:B0-----:R-:W3:Y:S01]  /*12700*/  LDL.LU R241, [R1+0x73c] ;  /* 0x00073c0001f17983 */ /* 0x001ee20000300800 */
[----:B----4-:R-:W-:-:S05]  /*12710*/  IMAD.X R243, R243, 0x1, R6, P4 ;  /* 0x00000001f3f37824 */ /* 0x010fca00020e0606 */
[----:B------:R0:W-:Y:S04]  /*12720*/  STL [R1+0x764], R243 ;  /* 0x000764f301007387 */ /* 0x0001e80000100800 */
[----:B0-----:R-:W4:Y:S01]  /*12730*/  LDL.LU R243, [R1+0x710] ;  /* 0x0007100001f37983 */ /* 0x001f220000300800 */
[----:B------:R-:W-:-:S03]  /*12740*/  IADD3 R245, P4, R245, R5, RZ ;  /* 0x00000005f5f57210 */ /* 0x000fc60007f9e0ff */
        /* <DEDUP_REMOVED lines=12> */
[----:B------:R-:W4:Y:S01]  /*12810*/  LDL.LU R235, [R1+0x6e0] ;  /* 0x0006e00001eb7983 */ /* 0x000f220000300800 */
[----:B------:R-:W-:-:S03]  /*12820*/  IMAD.X R216, R216, 0x1, R6, P5 ;  /* 0x00000001d8d87824 */ /* 0x000fc600028e0606 */
        /* <DEDUP_REMOVED lines=10> */
[----:B------:R0:W-:Y:S04]  /*128d0*/  STL [R1+0x728], R247 ;  /* 0x000728f701007387 */ /* 0x0001e80000100800 */
[----:B0-----:R-:W4:Y:S01]  /*128e0*/  LDL.LU R247, [R1+0x6f4] ;  /* 0x0006f40001f77983 */ /* 0x001f220000300800 */
[----:B-----5:R-:W-:-:S05]  /*128f0*/  IMAD.X R249, R249, 0x1, R6, P1 ;  /* 0x00000001f9f97824 */ /* 0x020fca00008e0606 */
[----:B------:R0:W-:Y:S04]  /*12900*/  STL [R1+0x74c], R249 ;  /* 0x00074cf901007387 */ /* 0x0001e80000100800 */
[----:B0-----:R-:W5:Y:S01]  /*12910*/  LDL.LU R249, [R1+0x6c8] ;  /* 0x0006c80001f97983 */ /* 0x001f620000300800 */
[----:B------:R-:W-:Y:S01]  /*12920*/  IMAD.X R212, R212, 0x1, R6, P2 ;  /* 0x00000001d4d47824 */ /* 0x000fe200010e0606 */
[-C--:B------:R-:W-:Y:S02]  /*12930*/  IADD3 R214, P1, R214, R5.reuse, RZ ;  /* 0x00000005d6d67210 */ /* 0x080fe40007f3e0ff */
[----:B--2---:R-:W-:-:S05]  /*12940*/  IADD3 R239, P2, R239, R5, RZ ;  /* 0x00000005efef7210 */ /* 0x004fca0007f5e0ff */
[----:B------:R0:W-:Y:S04]  /*12950*/  STL [R1+0x718], R239 ;  /* 0x000718ef01007387 */ /* 0x0001e80000100800 */
[----:B------:R-:W-:Y:S04]  /*12960*/  STL [R1+0x720], R214 ;  /* 0x000720d601007387 */ /* 0x000fe80000100800 */
[----:B0-----:R-:W2:Y:S04]  /*12970*/  LDL.LU R239, [R1+0x6ec] ;  /* 0x0006ec0001ef7983 */ /* 0x001ea80000300800 */
[----:B------:R-:W-:Y:S01]  /*12980*/  STL [R1+0x744], R212 ;  /* 0x000744d401007387 */ /* 0x000fe20000100800 */
[----:B---3--:R-:W-:-:S05]  /*12990*/  IMAD.X R241, R241, 0x1, R6, P3 ;  /* 0x00000001f1f17824 */ /* 0x008fca00018e0606 */
[----:B------:R0:W-:Y:S04]  /*129a0*/  STL [R1+0x73c], R241 ;  /* 0x00073cf101007387 */ /* 0x0001e80000100800 */
[----:B0-----:R-:W3:Y:S01]  /*129b0*/  LDL.LU R241, [R1+0x6c0] ;  /* 0x0006c00001f17983 */ /* 0x001ee20000300800 */
[----:B----4-:R-:W-:Y:S01]  /*129c0*/  IADD3 R243, P3, R243, R5, RZ ;  /* 0x00000005f3f37210 */ /* 0x010fe20007f7e0ff */
[----:B------:R-:W-:-:S04]  /*129d0*/  IMAD.X R210, R210, 0x1, R6, P4 ;  /* 0x00000001d2d27824 */ /* 0x000fc800020e0606 */
[----:B------:R0:W-:Y:S01]  /*129e0*/  STL [R1+0x710], R243 ;  /* 0x000710f301007387 */ /* 0x0001e20000100800 */
[-C--:B------:R-:W-:Y:S01]  /*129f0*/  IADD3 R211, P4, R211, R5.reuse, RZ ;  /* 0x00000005d3d37210 */ /* 0x080fe20007f9e0ff */
[----:B------:R-:W-:Y:S02]  /*12a00*/  IMAD.X R213, R213, 0x1, R6, P5 ;  /* 0x00000001d5d57824 */ /* 0x000fe400028e0606 */
        /* <DEDUP_REMOVED lines=46> */
[----:B------:R0:W-:Y:S04]  /*12cf0*/  STL [R1+0x6c0], R241 ;  /* 0x0006c0f101007387 */ /* 0x0001e80000100800 */
[----:B0-----:R-:W3:Y:S04]  /*12d00*/  LDL.LU R241, [R1+0x6bc] ;  /* 0x0006bc0001f17983 */ /* 0x001ee80000300800 */
[----:B------:R-:W3:Y:S04]  /*12d10*/  LDL.LU R210, [R1+0x690] ;  /* 0x0006900001d27983 */ /* 0x000ee80000300800 */
[----:B------:R-:W3:Y:S01]  /*12d20*/  LDL.LU R211, [R1+0x6b4] ;  /* 0x0006b40001d37983 */ /* 0x000ee20000300800 */
[----:B----4-:R-:W-:-:S03]  /*12d30*/  IMAD.X R243, R243, 0x1, R6, P2 ;  /* 0x00000001f3f37824 */ /* 0x010fc600010e0606 */
        /* <DEDUP_REMOVED lines=13> */
[----:B------:R-:W-:-:S05]  /*12e10*/  IADD3 R216, P2, R216, R5, RZ ;  /* 0x00000005d8d87210 */ /* 0x000fca0007f5e0ff */
[----:B------:R-:W-:Y:S01]  /*12e20*/  STL [R1+0x6b8], R216 ;  /* 0x0006b8d801007387 */ /* 0x000fe20000100800 */
[----:B------:R-:W-:-:S05]  /*12e30*/  IMAD.X R235, R235, 0x1, R6, P3 ;  /* 0x00000001ebeb7824 */ /* 0x000fca00018e0606 */
[----:B------:R0:W-:Y:S01]  /*12e40*/  STL [R1+0x6dc], R235 ;  /* 0x0006dceb01007387 */ /* 0x0001e20000100800 */
[----:B------:R-:W-:-:S03]  /*12e50*/  IADD3 R237, P3, R237, R5, RZ ;  /* 0x00000005eded7210 */ /* 0x000fc60007f7e0ff */
[----:B0-----:R-:W4:Y:S04]  /*12e60*/  LDL.LU R235, [R1+0x658] ;  /* 0x0006580001eb7983 */ /* 0x001f280000300800 */
        /* <DEDUP_REMOVED lines=19> */
[----:B------:R-:W-:-:S04]  /*12fa0*/  IADD3 R210, P1, R210, R5, RZ ;  /* 0x00000005d2d27210 */ /* 0x000fc80007f3e0ff */
[----:B------:R0:W-:Y:S01]  /*12fb0*/  STL [R1+0x6bc], R241 ;  /* 0x0006bcf101007387 */ /* 0x0001e20000100800 */
[--C-:B------:R-:W-:Y:S01]  /*12fc0*/  IMAD.X R211, R211, 0x1, R6.reuse, P2 ;  /* 0x00000001d3d37824 */ /* 0x100fe200010e0606 */
[----:B----4-:R-:W-:Y:S02]  /*12fd0*/  IADD3 R213, P2, R213, R5, RZ ;  /* 0x00000005d5d57210 */ /* 0x010fe40007f5e0ff */
        /* <DEDUP_REMOVED lines=26> */
[----:B------:R0:W-:Y:S01]  /*13180*/  STL [R1+0x660], R233 ;  /* 0x000660e901007387 */ /* 0x0001e20000100800 */
[----:B------:R-:W-:-:S03]  /*13190*/  IADD3 R235, P2, R235, R5, RZ ;  /* 0x00000005ebeb7210 */ /* 0x000fc60007f5e0ff */
[----:B0-----:R-:W4:Y:S04]  /*131a0*/  LDL.LU R233, [R1+0x65c] ;  /* 0x00065c0001e97983 */ /* 0x001f280000300800 */
[----:B------:R0:W-:Y:S01]  /*131b0*/  STL [R1+0x684], R243 ;  /* 0x000684f301007387 */ /* 0x0001e20000100800 */
[----:B------:R-:W-:-:S03]  /*131c0*/  IMAD.X R237, R237, 0x1, R6, P3 ;  /* 0x00000001eded7824 */ /* 0x000fc600018e0606 */
[----:B0-----:R-:W4:Y:S01]  /*131d0*/  LDL.LU R243, [R1+0x630] ;  /* 0x0006300001f37983 */ /* 0x001f220000300800 */
        /* <DEDUP_REMOVED lines=15> */
[----:B0-----:R-:W2:Y:S04]  /*132d0*/  LDL.LU R239, [R1+0x618] ;  /* 0x0006180001ef7983 */ /* 0x001ea80000300800 */
[----:B------:R-:W2:Y:S04]  /*132e0*/  LDL.LU R210, [R1+0x63c] ;  /* 0x00063c0001d27983 */ /* 0x000ea80000300800 */
[----:B------:R-:W2:Y:S04]  /*132f0*/  LDL.LU R211, [R1+0x610] ;  /* 0x0006100001d37983 */ /* 0x000ea80000300800 */
[----:B------:R-:W2:Y:S01]  /*13300*/  LDL.LU R213, [R1+0x634] ;  /* 0x0006340001d57983 */ /* 0x000ea20000300800 */
[----:B---3--:R-:W-:-:S05]  /*13310*/  IADD3 R241, P5, R241, R5, RZ ;  /* 0x00000005f1f17210 */ /* 0x008fca0007fbe0ff */
        /* <DEDUP_REMOVED lines=11> */
[----:B0-----:R-:W3:Y:S01]  /*133d0*/  LDL.LU R241, [R1+0x5e0] ;  /* 0x0005e00001f17983 */ /* 0x001ee20000300800 */
[----:B----4-:R-:W-:-:S05]  /*133e0*/  IMAD.X R216, R216, 0x1, R6, P6 ;  /* 0x00000001d8d87824 */ /* 0x010fca00030e0606 */
[----:B------:R-:W-:Y:S01]  /*133f0*/  STL [R1+0x664], R216 ;  /* 0x000664d801007387 */ /* 0x000fe20000100800 */
[----:B------:R-:W-:-:S05]  /*13400*/  IADD3 R231, P6, R231, R5, RZ ;  /* 0x00000005e7e77210 */ /* 0x000fca0007fde0ff */
        /* <DEDUP_REMOVED lines=8> */
[----:B------:R-:W-:-:S05]  /*13490*/  IMAD.X R245, R245, 0x1, R6, P2 ;  /* 0x00000001f5f57824 */ /* 0x000fca00010e0606 */
        /* <DEDUP_REMOVED lines=13> */
[----:B------:R-:W-:-:S04]  /*13570*/  IMAD.X R210, R210, 0x1, R6, P5 ;  /* 0x00000001d2d27824 */ /* 0x000fc800028e0606 */
[----:B------:R0:W-:Y:S01]  /*13580*/  STL [R1+0x618], R239 ;  /* 0x000618ef01007387 */ /* 0x0001e20000100800 */
[-C--:B------:R-:W-:Y:S01]  /*13590*/  IADD3 R211, P5, R211, R5.reuse, RZ ;  /* 0x00000005d3d37210 */ /* 0x080fe20007fbe0ff */
[----:B------:R-:W-:Y:S02]  /*135a0*/  IMAD.X R213, R213, 0x1, R6, P6 ;  /* 0x00000001d5d57824 */ /* 0x000fe400030e0606 */
[----:B0-----:R-:W2:Y:S04]  /*135b0*/  LDL.LU R239, [R1+0x5ec] ;  /* 0x0005ec0001ef7983 */ /* 0x001ea80000300800 */
[----:B------:R-:W-:Y:S01]  /*135c0*/  STL [R1+0x63c], R210 ;  /* 0x00063cd201007387 */ /* 0x000fe20000100800 */
[----:B---3--:R-:W-:-:S03]  /*135d0*/  IADD3 R215, P6, R215, R5, RZ ;  /* 0x00000005d7d77210 */ /* 0x008fc60007fde0ff */
        /* <DEDUP_REMOVED lines=20> */
[----:B------:R-:W3:Y:S04]  /*13720*/  LDL.LU R216, [R1+0x5c0] ;  /* 0x0005c00001d87983 */ /* 0x000ee80000300800 */
[----:B------:R0:W-:Y:S04]  /*13730*/  STL [R1+0x5e8], R235 ;  /* 0x0005e8eb01007387 */ /* 0x0001e80000100800 */
[----:B0-----:R-:W3:Y:S04]  /*13740*/  LDL.LU R235, [R1+0x5e4] ;  /* 0x0005e40001eb7983 */ /* 0x001ee80000300800 */
[----:B------:R0:W-:Y:S04]  /*13750*/  STL [R1+0x60c], R237 ;  /* 0x00060ced01007387 */ /* 0x0001e80000100800 */
[----:B0-----:R-:W3:Y:S01]  /*13760*/  LDL.LU R237, [R1+0x5b8] ;  /* 0x0005b80001ed7983 */ /* 0x001ee20000300800 */
[----:B----4-:R-:W-:-:S03]  /*13770*/  IMAD.X R231, R231, 0x1, R6, P6 ;  /* 0x00000001e7e77824 */ /* 0x010fc600030e0606 */
[----:B------:R0:W-:Y:S04]  /*13780*/  STL [R1+0x5e0], R241 ;  /* 0x0005e0f101007387 */ /* 0x0001e80000100800 */
[----:B0-----:R-:W4:Y:S01]  /*13790*/  LDL.LU R241, [R1+0x5dc] ;  /* 0x0005dc0001f17983 */ /* 0x001f220000300800 */
[----:B------:R-:W-:Y:S01]  /*137a0*/  IADD3 R233, P6, R233, R5, RZ ;  /* 0x00000005e9e97210 */ /* 0x000fe20007fde0ff */
[----:B------:R-:W-:-:S05]  /*137b0*/  IMAD.X R243, R243, 0x1, R6, P1 ;  /* 0x00000001f3f37824 */ /* 0x000fca00008e0606 */
[----:B------:R0:W-:Y:S04]  /*137c0*/  STL [R1+0x5fc], R243 ;  /* 0x0005fcf301007387 */ /* 0x0001e80000100800 */
[----:B------:R-:W-:Y:S04]  /*137d0*/  STL [R1+0x604], R231 ;  /* 0x000604e701007387 */ /* 0x000fe80000100800 */
[----:B0-----:R-:W4:Y:S04]  /*137e0*/  LDL.LU R243, [R1+0x5b0] ;  /* 0x0005b00001f37983 */ /* 0x001f280000300800 */
[----:B------:R-:W-:Y:S04]  /*137f0*/  STL [R1+0x5d8], R233 ;  /* 0x0005d8e901007387 */ /* 0x000fe80000100800 */
[----:B------:R-:W4:Y:S01]  /*13800*/  LDL.LU R214, [R1+0x5d4] ;  /* 0x0005d40001d67983 */ /* 0x000f220000300800 */
[----:B------:R-:W-:-:S03]  /*13810*/  IADD3 R245, P1, R245, R5, RZ ;  /* 0x00000005f5f57210 */ /* 0x000fc60007f3e0ff */
[----:B------:R-:W4:Y:S04]  /*13820*/  LDL.LU R212, [R1+0x5a8] ;  /* 0x0005a80001d47983 */ /* 0x000f280000300800 */
[----:B------:R0:W-:Y:S04]  /*13830*/  STL [R1+0x5d0], R245 ;  /* 0x0005d0f501007387 */ /* 0x0001e80000100800 */
[----:B0-----:R-:W4:Y:S01]  /*13840*/  LDL.LU R245, [R1+0x5cc] ;  /* 0x0005cc0001f57983 */ /* 0x001f220000300800 */
[----:B------:R-:W-:-:S05]  /*13850*/  IMAD.X R247, R247, 0x1, R6, P2 ;  /* 0x00000001f7f77824 */ /* 0x000fca00010e0606 */
        /* <DEDUP_REMOVED lines=19> */
[----:B------:R-:W2:Y:S01]  /*13990*/  LDL.LU R233, [R1+0x568] ;  /* 0x0005680001e97983 */ /* 0x000ea20000300800 */
[----:B---3--:R-:W-:-:S03]  /*139a0*/  IADD3 R216, P3, R216, R5, RZ ;  /* 0x00000005d8d87210 */ /* 0x008fc60007f7e0ff */
[----:B0-----:R-:W3:Y:S04]  /*139b0*/  LDL.LU R239, [R1+0x58c] ;  /* 0x00058c0001ef7983 */ /* 0x001ee80000300800 */
[----:B------:R-:W-:Y:S01]  /*139c0*/  STL [R1+0x5c0], R216 ;  /* 0x0005c0d801007387 */ /* 0x000fe20000100800 */
[----:B------:R-:W-:-:S05]  /*139d0*/  IMAD.X R235, R235, 0x1, R6, P4 ;  /* 0x00000001ebeb7824 */ /* 0x000fca00020e0606 */
[----:B------:R0:W-:Y:S01]  /*139e0*/  STL [R1+0x5e4], R235 ;  /* 0x0005e4eb01007387 */ /* 0x0001e20000100800 */
[----:B------:R-:W-:-:S03]  /*139f0*/  IADD3 R237, P4, R237, R5, RZ ;  /* 0x00000005eded7210 */ /* 0x000fc60007f9e0ff */
[----:B0-----:R-:W3:Y:S04]  /*13a00*/  LDL.LU R235, [R1+0x560] ;  /* 0x0005600001eb7983 */ /* 0x001ee80000300800 */
[----:B------:R0:W-:Y:S01]  /*13a10*/  STL [R1+0x5b8], R237 ;  /* 0x0005b8ed01007387 */ /* 0x0001e20000100800 */
[----:B----4-:R-:W-:-:S03]  /*13a20*/  IMAD.X R241, R241, 0x1, R6, P5 ;  /* 0x00000001f1f17824 */ /* 0x010fc600028e0606 */
[----:B0-----:R-:W4:Y:S04]  /*13a30*/  LDL.LU R237, [R1+0x584] ;  /* 0x0005840001ed7983 */ /* 0x001f280000300800 */
[----:B------:R0:W-:Y:S04]  /*13a40*/  STL [R1+0x5dc], R241 ;  /* 0x0005dcf101007387 */ /* 0x0001e80000100800 */
[----:B0-----:R-:W4:Y:S01]  /*13a50*/  LDL.LU R241, [R1+0x558] ;  /* 0x0005580001f17983 */ /* 0x001f220000300800 */
[----:B------:R-:W-:-:S05]  /*13a60*/  IADD3 R243, P5, R243, R5, RZ ;  /* 0x00000005f3f37210 */ /* 0x000fca0007fbe0ff */
[----:B------:R0:W-:Y:S01]  /*13a70*/  STL [R1+0x5b0], R243 ;  /* 0x0005b0f301007387 */ /* 0x0001e20000100800 */
[--C-:B------:R-:W-:Y:S01]  /*13a80*/  IMAD.X R214, R214, 0x1, R6.reuse, P6 ;  /* 0x00000001d6d67824 */ /* 0x100fe200030e0606 */
[----:B------:R-:W-:Y:S02]  /*13a90*/  IADD3 R212, P6, R212, R5, RZ ;  /* 0x00000005d4d47210 */ /* 0x000fe40007fde0ff */
[----:B0-----:R-:W4:Y:S01]  /*13aa0*/  LDL.LU R243, [R1+0x57c] ;  /* 0x00057c0001f37983 */ /* 0x001f220000300800 */
[----:B------:R-:W-:-:S05]  /*13ab0*/  IMAD.X R245, R245, 0x1, R6, P1 ;  /* 0x00000001f5f57824 */ /* 0x000fca00008e0606 */
[----:B------:R0:W-:Y:S04]  /*13ac0*/  STL [R1+0x5cc], R245 ;  /* 0x0005ccf501007387 */ /* 0x0001e80000100800 */
[----:B------:R-:W-:Y:S04]  /*13ad0*/  STL [R1+0x5d4], R214 ;  /* 0x0005d4d601007387 */ /* 0x000fe80000100800 */
[----:B0-----:R-:W4:Y:S04]  /*13ae0*/  LDL.LU R245, [R1+0x550] ;  /* 0x0005500001f57983 */ /* 0x001f280000300800 */
[----:B------:R-:W-:Y:S01]  /*13af0*/  STL [R1+0x5a8], R212 ;  /* 0x0005a8d401007387 */ /* 0x000fe20000100800 */
[----:B------:R-:W-:-:S05]  /*13b00*/  IADD3 R247, P1, R247, R5, RZ ;  /* 0x00000005f7f77210 */ /* 0x000fca0007f3e0ff */
        /* <DEDUP_REMOVED lines=8> */
[----:B------:R-:W-:Y:S04]  /*13b90*/  STL [R1+0x598], R210 ;  /* 0x000598d201007387 */ /* 0x000fe80000100800 */
        /* <DEDUP_REMOVED lines=20> */
[----:B------:R-:W2:Y:S01]  /*13ce0*/  LDL.LU R216, [R1+0x56c] ;  /* 0x00056c0001d87983 */ /* 0x000ea20000300800 */
[----:B---3--:R-:W-:-:S03]  /*13cf0*/  IMAD.X R239, R239, 0x1, R6, P3 ;  /* 0x00000001efef7824 */ /* 0x008fc600018e0606 */
[----:B------:R0:W-:Y:S04]  /*13d00*/  STL [R1+0x594], R231 ;  /* 0x000594e701007387 */ /* 0x0001e80000100800 */
[----:B0-----:R-:W3:Y:S04]  /*13d10*/  LDL.LU R231, [R1+0x540] ;  /* 0x0005400001e77983 */ /* 0x001ee80000300800 */
[----:B------:R0:W-:Y:S04]  /*13d20*/  STL [R1+0x568], R233 ;  /* 0x000568e901007387 */ /* 0x0001e80000100800 */
[----:B0-----:R-:W3:Y:S01]  /*13d30*/  LDL.LU R233, [R1+0x564] ;  /* 0x0005640001e97983 */ /* 0x001ee20000300800 */
[----:B------:R-:W-:-:S03]  /*13d40*/  IADD3 R235, P3, R235, R5, RZ ;  /* 0x00000005ebeb7210 */ /* 0x000fc60007f7e0ff */
[----:B------:R0:W-:Y:S04]  /*13d50*/  STL [R1+0x58c], R239 ;  /* 0x00058cef01007387 */ /* 0x0001e80000100800 */
[----:B0-----:R-:W3:Y:S01]  /*13d60*/  LDL.LU R239, [R1+0x538] ;  /* 0x0005380001ef7983 */ /* 0x001ee20000300800 */
[----:B----4-:R-:W-:Y:S01]  /*13d70*/  IMAD.X R237, R237, 0x1, R6, P4 ;  /* 0x00000001eded7824 */ /* 0x010fe200020e0606 */
[----:B------:R-:W-:-:S05]  /*13d80*/  IADD3 R241, P4, R241, R5, RZ ;  /* 0x00000005f1f17210 */ /* 0x000fca0007f9e0ff */
[----:B------:R0:W-:Y:S04]  /*13d90*/  STL [R1+0x558], R241 ;  /* 0x000558f101007387 */ /* 0x0001e80000100800 */
[----:B------:R-:W-:Y:S04]  /*13da0*/  STL [R1+0x560], R235 ;  /* 0x000560eb01007387 */ /* 0x000fe80000100800 */
[----:B0-----:R-:W4:Y:S04]  /*13db0*/  LDL.LU R241, [R1+0x55c] ;  /* 0x00055c0001f17983 */ /* 0x001f280000300800 */
[----:B------:R-:W-:Y:S04]  /*13dc0*/  STL [R1+0x584], R237 ;  /* 0x000584ed01007387 */ /* 0x000fe80000100800 */
[----:B------:R-:W4:Y:S04]  /*13dd0*/  LDL.LU R214, [R1+0x530] ;  /* 0x0005300001d67983 */ /* 0x000f280000300800 */
[----:B------:R-:W4:Y:S01]  /*13de0*/  LDL.LU R212, [R1+0x554] ;  /* 0x0005540001d47983 */ /* 0x000f220000300800 */
[----:B------:R-:W-:-:S05]  /*13df0*/  IMAD.X R243, R243, 0x1, R6, P5 ;  /* 0x00000001f3f37824 */ /* 0x000fca00028e0606 */
        /* <DEDUP_REMOVED lines=26> */
[----:B---3--:R-:W-:-:S05]  /*13fa0*/  IADD3 R231, P1, R231, R5, RZ ;  /* 0x00000005e7e77210 */ /* 0x008fca0007f3e0ff */
[----:B------:R0:W-:Y:S01]  /*13fb0*/  STL [R1+0x540], R231 ;  /* 0x000540e701007387 */ /* 0x0001e20000100800 */
[----:B------:R-:W-:-:S03]  /*13fc0*/  IMAD.X R233, R233, 0x1, R6, P2 ;  /* 0x00000001e9e97824 */ /* 0x000fc600010e0606 */
[----:B0-----:R-:W2:Y:S04]  /*13fd0*/  LDL.LU R231, [R1+0x50c] ;  /* 0x00050c0001e77983 */ /* 0x001ea80000300800 */
[----:B------:R0:W-:Y:S01]  /*13fe0*/  STL [R1+0x564], R233 ;  /* 0x000564e901007387 */ /* 0x0001e20000100800 */
[----:B------:R-:W-:-:S03]  /*13ff0*/  IADD3 R239, P2, R239, R5, RZ ;  /* 0x00000005efef7210 */ /* 0x000fc60007f5e0ff */
        /* <DEDUP_REMOVED lines=13> */
[----:B------:R-:W-:-:S05]  /*140d0*/  IMAD.X R245, R245, 0x1, R6, P5 ;  /* 0x00000001f5f57824 */ /* 0x000fca00028e0606 */
        /* <DEDUP_REMOVED lines=54> */
[----:B0-----:R-:W4:Y:S04]  /*14440*/  LDL.LU R245, [R1+0x4cc] ;  /* 0x0004cc0001f57983 */ /* 0x001f280000300800 */
[----:B------:R-:W4:Y:S04]  /*14450*/  LDL.LU R210, [R1+0x4a0] ;  /* 0x0004a00001d27983 */ /* 0x000f280000300800 */
[----:B------:R-:W4:Y:S01]  /*14460*/  LDL.LU R211, [R1+0x4c4] ;  /* 0x0004c40001d37983 */ /* 0x000f220000300800 */
[----:B------:R-:W-:-:S03]  /*14470*/  IMAD.X R247, R247, 0x1, R6, P4 ;  /* 0x00000001f7f77824 */ /* 0x000fc600020e0606 */
        /* <DEDUP_REMOVED lines=89> */
[----:B0-----:R-:W4:Y:S04]  /*14a10*/  LDL.LU R243, [R1+0x428] ;  /* 0x0004280001f37983 */ /* 0x001f280000300800 */
[----:B------:R-:W4:Y:S04]  /*14a20*/  LDL.LU R210, [R1+0x44c] ;  /* 0x00044c0001d27983 */ /* 0x000f280000300800 */
[----:B------:R-:W4:Y:S01]  /*14a30*/  LDL.LU R211, [R1+0x420] ;  /* 0x0004200001d37983 */ /* 0x000f220000300800 */
[----:B------:R-:W-:-:S03]  /*14a40*/  IADD3 R245, P1, R245, R5, RZ ;  /* 0x00000005f5f57210 */ /* 0x000fc60007f3e0ff */
        /* <DEDUP_REMOVED lines=13> */
[----:B------:R-:W-:-:S05]  /*14b20*/  IMAD.X R216, R216, 0x1, R6, P2 ;  /* 0x00000001d8d87824 */ /* 0x000fca00010e0606 */
        /* <DEDUP_REMOVED lines=77> */
[----:B------:R-:W3:Y:S04]  /*15000*/  LDL.LU R211, [R1+0x3cc] ;  /* 0x0003cc0001d37983 */ /* 0x000ee80000300800 */
[----:B------:R-:W3:Y:S01]  /*15010*/  LDL.LU R213, [R1+0x3a0] ;  /* 0x0003a00001d57983 */ /* 0x000ee20000300800 */
[----:B----4-:R-:W-:-:S05]  /*15020*/  IMAD.X R243, R243, 0x1, R6, P5 ;  /* 0x00000001f3f37824 */ /* 0x010fca00028e0606 */
        /* <DEDUP_REMOVED lines=40> */
[----:B------:R-:W-:Y:S02]  /*152b0*/  IADD3 R213, P5, R213, R5, RZ ;  /* 0x00000005d5d57210 */ /* 0x000fe40007fbe0ff */
[----:B0-----:R-:W3:Y:S04]  /*152c0*/  LDL.LU R241, [R1+0x350] ;  /* 0x0003500001f17983 */ /* 0x001ee80000300800 */
[----:B------:R-:W-:Y:S01]  /*152d0*/  STL [R1+0x3a8], R210 ;  /* 0x0003a8d201007387 */ /* 0x000fe20000100800 */
[----:B----4-:R-:W-:-:S03]  /*152e0*/  IMAD.X R215, R215, 0x1, R6, P6 ;  /* 0x00000001d7d77824 */ /* 0x010fc600030e0606 */
        /* <DEDUP_REMOVED lines=20> */
[----:B------:R-:W4:Y:S04]  /*15430*/  LDL.LU R216, [R1+0x37c] ;  /* 0x00037c0001d87983 */ /* 0x000f280000300800 */
[----:B------:R0:W-:Y:S04]  /*15440*/  STL [R1+0x3a4], R231 ;  /* 0x0003a4e701007387 */ /* 0x0001e80000100800 */
[----:B0-----:R-:W4:Y:S04]  /*15450*/  LDL.LU R231, [R1+0x348] ;  /* 0x0003480001e77983 */ /* 0x001f280000300800 */
[----:B------:R0:W-:Y:S04]  /*15460*/  STL [R1+0x378], R233 ;  /* 0x000378e901007387 */ /* 0x0001e80000100800 */
[----:B0-----:R-:W4:Y:S01]  /*15470*/  LDL.LU R233, [R1+0x374] ;  /* 0x0003740001e97983 */ /* 0x001f220000300800 */
[----:B------:R-:W-:-:S03]  /*15480*/  IADD3 R235, P5, R235, R5, RZ ;  /* 0x00000005ebeb7210 */ /* 0x000fc60007fbe0ff */
[----:B------:R0:W-:Y:S04]  /*15490*/  STL [R1+0x39c], R243 ;  /* 0x00039cf301007387 */ /* 0x0001e80000100800 */
[----:B0-----:R-:W4:Y:S01]  /*154a0*/  LDL.LU R243, [R1+0x340] ;  /* 0x0003400001f37983 */ /* 0x001f220000300800 */
[----:B------:R-:W-:Y:S01]  /*154b0*/  IMAD.X R237, R237, 0x1, R6, P6 ;  /* 0x00000001eded7824 */ /* 0x000fe200030e0606 */
[----:B------:R-:W-:-:S05]  /*154c0*/  IADD3 R245, P6, R245, R5, RZ ;  /* 0x00000005f5f57210 */ /* 0x000fca0007fde0ff */
[----:B------:R0:W-:Y:S04]  /*154d0*/  STL [R1+0x360], R245 ;  /* 0x000360f501007387 */ /* 0x0001e80000100800 */
[----:B------:R-:W-:Y:S04]  /*154e0*/  STL [R1+0x370], R235 ;  /* 0x000370eb01007387 */ /* 0x000fe80000100800 */
[----:B0-----:R-:W4:Y:S04]  /*154f0*/  LDL.LU R245, [R1+0x364] ;  /* 0x0003640001f57983 */ /* 0x001f280000300800 */
[----:B------:R-:W-:Y:S04]  /*15500*/  STL [R1+0x394], R237 ;  /* 0x000394ed01007387 */ /* 0x000fe80000100800 */
[----:B------:R-:W4:Y:S01]  /*15510*/  LDL.LU R214, [R1+0x338] ;  /* 0x0003380001d67983 */ /* 0x000f220000300800 */
[----:B------:R-:W-:-:S03]  /*15520*/  IMAD.X R247, R247, 0x1, R6, P1 ;  /* 0x00000001f7f77824 */ /* 0x000fc600008e0606 */
[----:B------:R-:W4:Y:S04]  /*15530*/  LDL.LU R212, [R1+0x35c] ;  /* 0x00035c0001d47983 */ /* 0x000f280000300800 */
[----:B------:R0:W-:Y:S04]  /*15540*/  STL [R1+0x38c], R247 ;  /* 0x00038cf701007387 */ /* 0x0001e80000100800 */
[----:B0-----:R-:W4:Y:S01]  /*15550*/  LDL.LU R247, [R1+0x330] ;  /* 0x0003300001f77983 */ /* 0x001f220000300800 */
[----:B-----5:R-:W-:-:S05]  /*15560*/  IADD3 R249, P1, R249, R5, RZ ;  /* 0x00000005f9f97210 */ /* 0x020fca0007f3e0ff */
[----:B------:R0:W-:Y:S04]  /*15570*/  STL [R1+0x358], R249 ;  /* 0x000358f901007387 */ /* 0x0001e80000100800 */
[----:B0-----:R-:W5:Y:S04]  /*15580*/  LDL.LU R249, [R1+0x354] ;  /* 0x0003540001f97983 */ /* 0x001f680000300800 */
[----:B------:R-:W5:Y:S04]  /*15590*/  LDL.LU R235, [R1+0x328] ;  /* 0x0003280001eb7983 */ /* 0x000f680000300800 */
[----:B------:R-:W5:Y:S01]  /*155a0*/  LDL.LU R210, [R1+0x34c] ;  /* 0x00034c0001d27983 */ /* 0x000f620000300800 */
[----:B--2---:R-:W-:-:S05]  /*155b0*/  IMAD.X R239, R239, 0x1, R6, P2 ;  /* 0x00000001efef7824 */ /* 0x004fca00010e0606 */
[----:B------:R0:W-:Y:S04]  /*155c0*/  STL [R1+0x384], R239 ;  /* 0x000384ef01007387 */ /* 0x0001e80000100800 */
        /* <DEDUP_REMOVED lines=13> */
[----:B0-----:R-:W3:Y:S04]  /*156a0*/  LDL.LU R239, [R1+0x31c] ;  /* 0x00031c0001ef7983 */ /* 0x001ee80000300800 */
[----:B-1----:R-:W3:Y:S01]  /*156b0*/  LDL.LU R241, [R1+0x2f0] ;  /* 0x0002f00001f17983 */ /* 0x002ee20000300800 */
        /* <DEDUP_REMOVED lines=21> */
[----:B-----5:R-:W-:Y:S01]  /*15810*/  IMAD.X R249, R249, 0x1, R6, P1 ;  /* 0x00000001f9f97824 */ /* 0x020fe200008e0606 */
[----:B------:R-:W-:-:S04]  /*15820*/  IADD3 R235, P1, R235, R5, RZ ;  /* 0x00000005ebeb7210 */ /* 0x000fc80007f3e0ff */
[----:B------:R0:W-:Y:S04]  /*15830*/  STL [R1+0x354], R249 ;  /* 0x000354f901007387 */ /* 0x0001e80000100800 */
[----:B0-----:R-:W5:Y:S04]  /*15840*/  LDL.LU R249, [R1+0x2d8] ;  /* 0x0002d80001f97983 */ /* 0x001f680000300800 */
[----:B------:R0:W-:Y:S04]  /*15850*/  STL [R1+0x328], R235 ;  /* 0x000328eb01007387 */ /* 0x0001e80000100800 */
[----:B0-----:R-:W5:Y:S01]  /*15860*/  LDL.LU R235, [R1+0x2fc] ;  /* 0x0002fc0001eb7983 */ /* 0x001f620000300800 */
[--C-:B------:R-:W-:Y:S01]  /*15870*/  IMAD.X R210, R210, 0x1, R6.reuse, P2 ;  /* 0x00000001d2d27824 */ /* 0x100fe200010e0606 */
[----:B--2---:R-:W-:Y:S01]  /*15880*/  IADD3 R211, P2, R211, R5, RZ ;  /* 0x00000005d3d37210 */ /* 0x004fe20007f5e0ff */
[----:B------:R-:W-:-:S03]  /*15890*/  IMAD.X R213, R213, 0x1, R6, P3 ;  /* 0x00000001d5d57824 */ /* 0x000fc600018e0606 */
[----:B------:R-:W-:Y:S04]  /*158a0*/  STL [R1+0x34c], R210 ;  /* 0x00034cd201007387 */ /* 0x000fe80000100800 */
[----:B------:R-:W-:Y:S04]  /*158b0*/  STL [R1+0x320], R211 ;  /* 0x000320d301007387 */ /* 0x000fe80000100800 */
[----:B------:R-:W-:Y:S01]  /*158c0*/  STL [R1+0x344], R213 ;  /* 0x000344d501007387 */ /* 0x000fe20000100800 */
[----:B---3--:R-:W-:Y:S01]  /*158d0*/  IADD3 R215, P3, R215, R5, RZ ;  /* 0x00000005d7d77210 */ /* 0x008fe20007f7e0ff */
        /* <DEDUP_REMOVED lines=17> */
[----:B------:R-:W2:Y:S01]  /*159f0*/  LDL.LU R216, [R1+0x2d0] ;  /* 0x0002d00001d87983 */ /* 0x000ea20000300800 */
[----:B------:R-:W-:-:S03]  /*15a00*/  IADD3 R241, P2, R241, R5, RZ ;  /* 0x00000005f1f17210 */ /* 0x000fc60007f5e0ff */
        /* <DEDUP_REMOVED lines=13> */
[----:B------:R-:W4:Y:S04]  /*15ae0*/  LDL.LU R214, [R1+0x2e4] ;  /* 0x0002e40001d67983 */ /* 0x000f280000300800 */
[----:B------:R-:W4:Y:S01]  /*15af0*/  LDL.LU R212, [R1+0x2b8] ;  /* 0x0002b80001d47983 */ /* 0x000f220000300800 */
[----:B------:R-:W-:-:S05]  /*15b00*/  IADD3 R245, P4, R245, R5, RZ ;  /* 0x00000005f5f57210 */ /* 0x000fca0007f9e0ff */
[----:B------:R0:W-:Y:S04]  /*15b10*/  STL [R1+0x2e0], R245 ;  /* 0x0002e0f501007387 */ /* 0x0001e80000100800 */
[----:B0-----:R-:W4:Y:S01]  /*15b20*/  LDL.LU R245, [R1+0x2dc] ;  /* 0x0002dc0001f57983 */ /* 0x001f220000300800 */
[----:B------:R-:W-:-:S05]  /*15b30*/  IMAD.X R247, R247, 0x1, R6, P5 ;  /* 0x00000001f7f77824 */ /* 0x000fca00028e0606 */
[----:B------:R0:W-:Y:S04]  /*15b40*/  STL [R1+0x304], R247 ;  /* 0x000304f701007387 */ /* 0x0001e80000100800 */
[----:B0-----:R-:W4:Y:S01]  /*15b50*/  LDL.LU R247, [R1+0x2b0] ;  /* 0x0002b00001f77983 */ /* 0x001f220000300800 */
[----:B-----5:R-:W-:-:S05]  /*15b60*/  IADD3 R249, P5, R249, R5, RZ ;  /* 0x00000005f9f97210 */ /* 0x020fca0007fbe0ff */
[----:B------:R0:W-:Y:S01]  /*15b70*/  STL [R1+0x2d8], R249 ;  /* 0x0002d8f901007387 */ /* 0x0001e20000100800 */
[----:B------:R-:W-:-:S03]  /*15b80*/  IMAD.X R235, R235, 0x1, R6, P6 ;  /* 0x00000001ebeb7824 */ /* 0x000fc600030e0606 */
[----:B0-----:R-:W5:Y:S04]  /*15b90*/  LDL.LU R249, [R1+0x2d4] ;  /* 0x0002d40001f97983 */ /* 0x001f680000300800 */
[----:B------:R-:W5:Y:S04]  /*15ba0*/  LDL.LU R210, [R1+0x2a8] ;  /* 0x0002a80001d27983 */ /* 0x000f680000300800 */
[----:B------:R-:W5:Y:S04]  /*15bb0*/  LDL.LU R211, [R1+0x2cc] ;  /* 0x0002cc0001d37983 */ /* 0x000f680000300800 */
[----:B------:R-:W5:Y:S04]  /*15bc0*/  LDL.LU R213, [R1+0x2a0] ;  /* 0x0002a00001d57983 */ /* 0x000f680000300800 */
        /* <DEDUP_REMOVED lines=12> */
[----:B--2---:R-:W-:-:S05]  /*15c90*/  IADD3 R216, P6, R216, R5, RZ ;  /* 0x00000005d8d87210 */ /* 0x004fca0007fde0ff */
[----:B------:R-:W-:Y:S01]  /*15ca0*/  STL [R1+0x2d0], R216 ;  /* 0x0002d0d801007387 */ /* 0x000fe20000100800 */
[----:B---3--:R-:W-:-:S05]  /*15cb0*/  IMAD.X R237, R237, 0x1, R6, P1 ;  /* 0x00000001eded7824 */ /* 0x008fca00008e0606 */
[----:B------:R0:W-:Y:S01]  /*15cc0*/  STL [R1+0x2f4], R237 ;  /* 0x0002f4ed01007387 */ /* 0x0001e20000100800 */
[----:B------:R-:W-:-:S03]  /*15cd0*/  IADD3 R239, P1, R239, R5, RZ ;  /* 0x00000005efef7210 */ /* 0x000fc60007f3e0ff */
[----:B0-----:R-:W2:Y:S04]  /*15ce0*/  LDL.LU R237, [R1+0x294] ;  /* 0x0002940001ed7983 */ /* 0x001ea80000300800 */
[----:B------:R0:W-:Y:S04]  /*15cf0*/  STL [R1+0x2c8], R239 ;  /* 0x0002c8ef01007387 */ /* 0x0001e80000100800 */
[----:B0-----:R-:W3:Y:S01]  /*15d00*/  LDL.LU R239, [R1+0x268] ;  /* 0x0002680001ef7983 */ /* 0x001ee20000300800 */
[----:B----4-:R-:W-:-:S05]  /*15d10*/  IMAD.X R241, R241, 0x1, R6, P2 ;  /* 0x00000001f1f17824 */ /* 0x010fca00010e0606 */
        /* <DEDUP_REMOVED lines=15> */
[----:B-----5:R-:W-:Y:S01]  /*15e10*/  IMAD.X R249, R249, 0x1, R6, P5 ;  /* 0x00000001f9f97824 */ /* 0x020fe200028e0606 */
[----:B------:R-:W-:-:S04]  /*15e20*/  IADD3 R210, P5, R210, R5, RZ ;  /* 0x00000005d2d27210 */ /* 0x000fc80007fbe0ff */
[----:B------:R0:W-:Y:S01]  /*15e30*/  STL [R1+0x2d4], R249 ;  /* 0x0002d4f901007387 */ /* 0x0001e20000100800 */
[--C-:B------:R-:W-:Y:S01]  /*15e40*/  IMAD.X R211, R211, 0x1, R6.reuse, P6 ;  /* 0x00000001d3d37824 */ /* 0x100fe200030e0606 */
[----:B------:R-:W-:Y:S02]  /*15e50*/  IADD3 R213, P6, R213, R5, RZ ;  /* 0x00000005d5d57210 */ /* 0x000fe40007fde0ff */
[----:B0-----:R-:W5:Y:S01]  /*15e60*/  LDL.LU R249, [R1+0x264] ;  /* 0x0002640001f97983 */ /* 0x001f620000300800 */
        /* <DEDUP_REMOVED lines=20> */
[----:B------:R-:W-:Y:S01]  /*15fb0*/  IMAD.X R235, R235, 0x1, R6, P6 ;  /* 0x00000001ebeb7824 */ /* 0x000fe200030e0606 */
[----:B------:R-:W-:Y:S02]  /*15fc0*/  IADD3 R7, P6, R7, R5, RZ ;  /* 0x0000000507077210 */ /* 0x000fe40007fde0ff */
[----:B------:R-:W-:Y:S04]  /*15fd0*/  STL [R1+0x280], R229 ;  /* 0x000280e501007387 */ /* 0x000fe80000100800 */
[----:B------:R-:W-:Y:S04]  /*15fe0*/  STL [R1+0x2a4], R231 ;  /* 0x0002a4e701007387 */ /* 0x000fe80000100800 */
[----:B------:R0:W-:Y:S04]  /*15ff0*/  STL [R1+0x270], R7 ;  /* 0x0002700701007387 */ /* 0x0001e80000100800 */
[----:B------:R-:W-:Y:S04]  /*16000*/  STL [R1+0x278], R233 ;  /* 0x000278e901007387 */ /* 0x000fe80000100800 */
[----:B0-----:R-:W5:Y:S01]  /*16010*/  LDL.LU R7, [R1+0xa8c] ;  /* 0x000a8c0001077983 */ /* 0x001f620000300800 */
[----:B------:R-:W-:Y:S01]  /*16020*/  UMOV UR22, UR10 ;  /* 0x0000000a00167c82 */ /* 0x000fe20008000000 */
[----:B------:R-:W-:-:S02]  /*16030*/  UMOV UR23, UR11 ;  /* 0x0000000b00177c82 */ /* 0x000fc40008000000 */
[----:B------:R-:W-:Y:S01]  /*16040*/  HGMMA.64x32x16.F32 R56, gdesc[UR20].tnspA, R56 ;  /* 0x20600000143879f0 */ /* 0x000fe20008700838 */
[----:B------:R-:W-:Y:S01]  /*16050*/  UMOV UR26, UR14 ;  /* 0x0000000e001a7c82 */ /* 0x000fe20008000000 */
[----:B------:R-:W-:Y:S01]  /*16060*/  UMOV UR27, UR15 ;  /* 0x0000000f001b7c82 */ /* 0x000fe20008000000 */
[----:B------:R-:W-:Y:S01]  /*16070*/  UMOV UR30, UR18 ;  /* 0x00000012001e7c82 */ /* 0x000fe20008000000 */
[----:B------:R-:W-:Y:S01]  /*16080*/  UMOV UR31, UR19 ;  /* 0x00000013001f7c82 */ /* 0x000fe20008000000 */
[----:B------:R-:W-:Y:S01]  /*16090*/  IADD3 R190, P0, R190, R5, RZ ;  /* 0x00000005bebe7210 */ /* 0x000fe20007f1e0ff */
[----:B------:R-:W-:-:S04]  /*160a0*/  VIADD R0, R0, 0x1 ;  /* 0x0000000100007836 */ /* 0x000fc80000000000 */
[----:B------:R-:W-:Y:S01]  /*160b0*/  IMAD.X R191, R191, 0x1, R6, P0 ;  /* 0x00000001bfbf7824 */ /* 0x000fe200000e0606 */
[----:B------:R-:W-:-:S05]  /*160c0*/  IADD3 R186, P0, R186, R5, RZ ;  /* 0x00000005baba7210 */ /* 0x000fca0007f1e0ff */
[----:B------:R-:W-:Y:S01]  /*160d0*/  IMAD.X R187, R187, 0x1, R6, P0 ;  /* 0x00000001bbbb7824 */ /* 0x000fe200000e0606 */
[----:B------:R-:W-:Y:S02]  /*160e0*/  ISETP.NE.U32.AND P0, PT, R0, R17, PT ;  /* 0x000000110000720c */ /* 0x000fe40003f05070 */
[----:B------:R-:W0:Y:S01]  /*160f0*/  LDC R17, c[0x0][0x23c] ;  /* 0x00008f00ff117b82 */ /* 0x000e220000000800 */
[----:B------:R-:W-:Y:S04]  /*16100*/  HGMMA.64x32x16.F32 R56, gdesc[UR24].tnspA, R56 ;  /* 0x20600000183879f0 */ /* 0x000fe80008700838 */
[----:B------:R-:W-:Y:S01]  /*16110*/  HGMMA.64x32x16.F32 R40, gdesc[UR28].tnspA, R40 ;  /* 0x206000001c2879f0 */ /* 0x000fe20008700828 */
[----:B0-----:R-:W-:Y:S01]  /*16120*/  IMAD.SHL.U32 R17, R17, 0x40, RZ ;  /* 0x0000004011117824 */ /* 0x001fe200078e00ff */
[----:B------:R-:W-:Y:S01]  /*16130*/  UMOV UR34, UR6 ;  /* 0x0000000600227c82 */ /* 0x000fe20008000000 */
[----:B------:R-:W-:-:S02]  /*16140*/  UMOV UR35, UR7 ;  /* 0x0000000700237c82 */ /* 0x000fc40008000000 */
[----:B------:R-:W-:Y:S02]  /*16150*/  IMAD.SHL.U32 R17, R17, 0x2, RZ ;  /* 0x0000000211117824 */ /* 0x000fe400078e00ff */
[--C-:B--2---:R-:W-:Y:S01]  /*16160*/  IMAD.X R237, R237, 0x1, R6.reuse, P1 ;  /* 0x00000001eded7824 */ /* 0x104fe200008e0606 */
[----:B---3--:R-:W-:Y:S01]  /*16170*/  IADD3 R239, P1, R239, R5, RZ ;  /* 0x00000005efef7210 */ /* 0x008fe20007f3e0ff */
[--C-:B----4-:R-:W-:Y:S01]  /*16180*/  IMAD.X R241, R241, 0x1, R6.reuse, P2 ;  /* 0x00000001f1f17824 */ /* 0x110fe200010e0606 */
[----:B------:R-:W-:Y:S01]  /*16190*/  IADD3 R209, P2, R209, R17, RZ ;  /* 0x00000011d1d17210 */ /* 0x000fe20007f5e0ff */
[----:B------:R-:W-:Y:S01]  /*161a0*/  STL [R1+0x29c], R235 ;  /* 0x00029ceb01007387 */ /* 0x000fe20000100800 */
[----:B------:R-:W-:-:S03]  /*161b0*/  IMAD.X R243, R243, 0x1, R6, P3 ;  /* 0x00000001f3f37824 */ /* 0x000fc600018e0606 */
[----:B------:R-:W-:Y:S04]  /*161c0*/  STL [R1+0x294], R237 ;  /* 0x000294ed01007387 */ /* 0x000fe80000100800 */
[----:B------:R-:W-:Y:S04]  /*161d0*/  STL [R1+0x268], R239 ;  /* 0x000268ef01007387 */ /* 0x000fe80000100800 */
[----:B------:R-:W-:Y:S04]  /*161e0*/  STL [R1+0x28c], R241 ;  /* 0x00028cf101007387 */ /* 0x000fe80000100800 */
[----:B------:R-:W-:Y:S01]  /*161f0*/  STL [R1+0x260], R209 ;  /* 0x000260d101007387 */ /* 0x000fe20000100800 */
[----:B------:R-:W-:Y:S01]  /*16200*/  HGMMA.64x32x16.F32 R40, gdesc[UR32].tnspA, R40 ;  /* 0x20600000202879f0 */ /* 0x000fe20008700828 */
[----:B------:R-:W-:Y:S01]  /*16210*/  UMOV UR38, UR10 ;  /* 0x0000000a00267c82 */ /* 0x000fe20008000000 */
[----:B------:R-:W-:-:S02]  /*16220*/  UMOV UR39, UR11 ;  /* 0x0000000b00277c82 */ /* 0x000fc40008000000 */
[----:B------:R-:W-:Y:S01]  /*16230*/  HGMMA.64x32x16.F32 R40, gdesc[UR36].tnspA, R40 ;  /* 0x20600000242879f0 */ /* 0x000fe20008700828 */
[----:B------:R-:W-:Y:S01]  /*16240*/  UMOV UR42, UR14 ;  /* 0x0000000e002a7c82 */ /* 0x000fe20008000000 */
[----:B-----5:R-:W-:-:S05]  /*16250*/  IMAD.X R7, R7, 0x1, R6, P4 ;  /* 0x0000000107077824 */ /* 0x020fca00020e0606 */
[----:B------:R0:W-:Y:S04]  /*16260*/  STL [R1+0x27c], R7 ;  /* 0x00027c0701007387 */ /* 0x0001e80000100800 */
[----:B------:R1:W-:Y:S04]  /*16270*/  STL [R1+0x284], R243 ;  /* 0x000284f301007387 */ /* 0x0003e80000100800 */
[----:B0-----:R-:W2:Y:S01]  /*16280*/  LDL.LU R7, [R1+0xa88] ;  /* 0x000a880001077983 */ /* 0x001ea20000300800 */
[----:B------:R-:W-:Y:S01]  /*16290*/  UMOV UR43, UR15 ;  /* 0x0000000f002b7c82 */ /* 0x000fe20008000000 */
[----:B------:R-:W-:Y:S01]  /*162a0*/  UMOV UR46, UR18 ;  /* 0x00000012002e7c82 */ /* 0x000fe20008000000 */
[----:B------:R-:W-:Y:S01]  /*162b0*/  UMOV UR47, UR19 ;  /* 0x00000013002f7c82 */ /* 0x000fe20008000000 */
[----:B------:R-:W-:Y:S04]  /*162c0*/  HGMMA.64x32x16.F32 R40, gdesc[UR40].tnspA, R40 ;  /* 0x20600000282879f0 */ /* 0x000fe80008700828 */
[----:B------:R-:W-:Y:S01]  /*162d0*/  HGMMA.64x32x16.F32 R24, gdesc[UR44].tnspA, R24 ;  /* 0x206000002c1879f0 */ /* 0x000fe20008700818 */
[----:B------:R-:W-:Y:S01]  /*162e0*/  UMOV UR50, UR6 ;  /* 0x0000000600327c82 */ /* 0x000fe20008000000 */
[----:B------:R-:W-:-:S02]  /*162f0*/  UMOV UR51, UR7 ;  /* 0x0000000700337c82 */ /* 0x000fc40008000000 */
[----:B------:R-:W-:Y:S01]  /*16300*/  HGMMA.64x32x16.F32 R24, gdesc[UR48].tnspA, R24 ;  /* 0x20600000301879f0 */ /* 0x000fe20008700818 */
[----:B------:R-:W-:Y:S01]  /*16310*/  UMOV UR54, UR10 ;  /* 0x0000000a00367c82 */ /* 0x000fe20008000000 */
[----:B------:R-:W-:Y:S02]  /*16320*/  UMOV UR55, UR11 ;  /* 0x0000000b00377c82 */ /* 0x000fe40008000000 */
[----:B------:R-:W-:Y:S01]  /*16330*/  HGMMA.64x32x16.F32 R24, gdesc[UR52].tnspA, R24 ;  /* 0x20600000341879f0 */ /* 0x000fe20008700818 */
[----:B------:R-:W-:Y:S01]  /*16340*/  UMOV UR58, UR14 ;  /* 0x0000000e003a7c82 */ /* 0x000fe20008000000 */
[----:B------:R-:W-:Y:S01]  /*16350*/  UMOV UR59, UR15 ;  /* 0x0000000f003b7c82 */ /* 0x000fe20008000000 */
[-C--:B------:R-:W-:Y:S01]  /*16360*/  IADD3 R208, P3, R208, R17.reuse, RZ ;  /* 0x00000011d0d07210 */ /* 0x080fe20007f7e0ff */
[--C-:B------:R-:W-:Y:S01]  /*16370*/  IMAD.X R245, R245, 0x1, R6.reuse, P5 ;  /* 0x00000001f5f57824 */ /* 0x100fe200028e0606 */
[-C--:B------:R-:W-:Y:S01]  /*16380*/  IADD3 R207, P4, R207, R17.reuse, RZ ;  /* 0x00000011cfcf7210 */ /* 0x080fe20007f9e0ff */
[--C-:B------:R-:W-:Y:S01]  /*16390*/  IMAD.X R247, R247, 0x1, R6.reuse, P6 ;  /* 0x00000001f7f77824 */ /* 0x100fe200030e0606 */
[-C--:B------:R-:W-:Y:S01]  /*163a0*/  IADD3 R206, P5, R206, R17.reuse, RZ ;  /* 0x00000011cece7210 */ /* 0x080fe20007fbe0ff */
[----:B------:R1:W-:Y:S01]  /*163b0*/  STL [R1+0x258], R208 ;  /* 0x000258d001007387 */ /* 0x0003e20000100800 */
[-C--:B------:R-:W-:Y:S01]  /*163c0*/  IADD3 R205, P6, R205, R17.reuse, RZ ;  /* 0x00000011cdcd7210 */ /* 0x080fe20007fde0ff */
[----:B------:R-:W-:Y:S01]  /*163d0*/  IMAD.X R249, R249, 0x1, R6, P1 ;  /* 0x00000001f9f97824 */ /* 0x000fe200008e0606 */
[----:B------:R-:W-:Y:S01]  /*163e0*/  IADD3 R204, P1, R204, R17, RZ ;  /* 0x00000011cccc7210 */ /* 0x000fe20007f3e0ff */
[----:B------:R1:W-:Y:S04]  /*163f0*/  STL [R1+0x250], R207 ;  /* 0x000250cf01007387 */ /* 0x0003e80000100800 */
[----:B------:R1:W-:Y:S04]  /*16400*/  STL [R1+0x274], R245 ;  /* 0x000274f501007387 */ /* 0x0003e80000100800 */
[----:B------:R1:W-:Y:S04]  /*16410*/  STL [R1+0x248], R206 ;  /* 0x000248ce01007387 */ /* 0x0003e80000100800 */
[----:B------:R1:W-:Y:S04]  /*16420*/  STL [R1+0x26c], R247 ;  /* 0x00026cf701007387 */ /* 0x0003e80000100800 */
[----:B------:R1:W-:Y:S04]  /*16430*/  STL [R1+0x240], R205 ;  /* 0x000240cd01007387 */ /* 0x0003e80000100800 */
[----:B------:R1:W-:Y:S04]  /*16440*/  STL [R1+0x264], R249 ;  /* 0x000264f901007387 */ /* 0x0003e80000100800 */
[----:B------:R1:W-:Y:S01]  /*16450*/  STL [R1+0x238], R204 ;  /* 0x000238cc01007387 */ /* 0x0003e20000100800 */
[----:B------:R-:W-:Y:S03]  /*16460*/  HGMMA.64x32x16.F32 R24, gdesc[UR56].tnspA, R24, gsb0 ;  /* 0x20600000381879f0 */ /* 0x000fe60008000818 */
[----:B------:R-:W-:-:S02]  /*16470*/  WARPGROUP.DEPBAR.LE gsb0, 0x0 ;  /* 0x00008000000079c5 */ /* 0x000fc40000010000 */
[--C-:B--2---:R-:W-:Y:S01]  /*16480*/  IMAD.X R203, R203, 0x1, R7.reuse, P2 ;  /* 0x00000001cbcb7824 */ /* 0x104fe200010e0607 */
[-C--:B------:R-:W-:Y:S01]  /*16490*/  IADD3 R202, P2, R202, R17.reuse, RZ ;  /* 0x00000011caca7210 */ /* 0x080fe20007f5e0ff */
[--C-:B------:R-:W-:Y:S01]  /*164a0*/  IMAD.X R200, R200, 0x1, R7.reuse, P3 ;  /* 0x00000001c8c87824 */ /* 0x100fe200018e0607 */
[-C--:B------:R-:W-:Y:S01]  /*164b0*/  IADD3 R198, P3, R198, R17.reuse, RZ ;  /* 0x00000011c6c67210 */ /* 0x080fe20007f7e0ff */
[--C-:B------:R-:W-:Y:S01]  /*164c0*/  IMAD.X R196, R196, 0x1, R7.reuse, P4 ;  /* 0x00000001c4c47824 */ /* 0x100fe200020e0607 */
[----:B------:R1:W-:Y:S01]  /*164d0*/  STL [R1+0x25c], R203 ;  /* 0x00025ccb01007387 */ /* 0x0003e20000100800 */
[-C--:B------:R-:W-:Y:S01]  /*164e0*/  IADD3 R195, P4, R195, R17.reuse, RZ ;  /* 0x00000011c3c37210 */ /* 0x080fe20007f9e0ff */
[--C-:B------:R-:W-:Y:S01]  /*164f0*/  IMAD.X R194, R194, 0x1, R7.reuse, P5 ;  /* 0x00000001c2c27824 */ /* 0x100fe200028e0607 */
[-C--:B------:R-:W-:Y:S01]  /*16500*/  IADD3 R184, P5, R184, R17.reuse, RZ ;  /* 0x00000011b8b87210 */ /* 0x080fe20007fbe0ff */
[----:B------:R1:W-:Y:S01]  /*16510*/  STL [R1+0x22c], R202 ;  /* 0x00022cca01007387 */ /* 0x0003e20000100800 */
[----:B------:R-:W-:Y:S01]  /*16520*/  IMAD.X R183, R183, 0x1, R7, P6 ;  /* 0x00000001b7b77824 */ /* 0x000fe200030e0607 */
[----:B------:R-:W-:-:S02]  /*16530*/  IADD3 R182, P6, R182, R17, RZ ;  /* 0x00000011b6b67210 */ /* 0x000fc40007fde0ff */
[----:B------:R1:W-:Y:S01]  /*16540*/  STL [R1+0x254], R200 ;  /* 0x000254c801007387 */ /* 0x0003e20000100800 */
[----:B------:R-:W-:-:S03]  /*16550*/  IMAD.X R181, R181, 0x1, R7, P1 ;  /* 0x00000001b5b57824 */ /* 0x000fc600008e0607 */
[----:B------:R1:W-:Y:S01]  /*16560*/  STL [R1+0x21c], R198 ;  /* 0x00021cc601007387 */ /* 0x0003e20000100800 */
[----:B------:R-:W-:-:S03]  /*16570*/  IADD3 R180, P1, R180, R17, RZ ;  /* 0x00000011b4b47210 */ /* 0x000fc60007f3e0ff */
        /* <DEDUP_REMOVED lines=28> */
[----:B------:R1:W-:Y:S04]  /*16740*/  STL [R1+0x204], R173 ;  /* 0x000204ad01007387 */ /* 0x0003e80000100800 */
[----:B------:R1:W-:Y:S04]  /*16750*/  STL [R1+0x1d8], R172 ;  /* 0x0001d8ac01007387 */ /* 0x0003e80000100800 */
[----:B------:R1:W-:Y:S04]  /*16760*/  STL [R1+0x1fc], R171 ;  /* 0x0001fcab01007387 */ /* 0x0003e80000100800 */
[----:B------:R1:W-:Y:S04]  /*16770*/  STL [R1+0x1f4], R170 ;  /* 0x0001f4aa01007387 */ /* 0x0003e80000100800 */
[----:B------:R1:W-:Y:S04]  /*16780*/  STL [R1+0x1ec], R169 ;  /* 0x0001eca901007387 */ /* 0x0003e80000100800 */
[----:B------:R1:W-:Y:S04]  /*16790*/  STL [R1+0x1e4], R168 ;  /* 0x0001e4a801007387 */ /* 0x0003e80000100800 */
[----:B------:R1:W-:Y:S04]  /*167a0*/  STL [R1+0x1d4], R166 ;  /* 0x0001d4a601007387 */ /* 0x0003e80000100800 */
[----:B------:R1:W-:Y:S01]  /*167b0*/  STL [R1+0x1dc], R167 ;  /* 0x0001dca701007387 */ /* 0x0003e20000100800 */
[----:B------:R-:W-:Y:S05]  /*167c0*/  @P0 BRA `(.L_x_1) ;  /* 0xfffffef000e80947 */ /* 0x000fea000383ffff */
[----:B------:R-:W-:Y:S02]  /*167d0*/  F2FP.F16.F32.PACK_AB R4, R53, R85 ;  /* 0x000000553504723e */ /* 0x000fe400000000ff */
[----:B------:R-:W-:Y:S02]  /*167e0*/  F2FP.F16.F32.PACK_AB R11, R103, R135 ;  /* 0x00000087670b723e */ /* 0x000fe400000000ff */
[----:B------:R-:W-:Y:S02]  /*167f0*/  F2FP.F16.F32.PACK_AB R5, R55, R87 ;  /* 0x000000573705723e */ /* 0x000fe400000000ff */
[----:B------:R-:W-:Y:S02]  /*16800*/  F2FP.F16.F32.PACK_AB R103, R35, R67 ;  /* 0x000000432367723e */ /* 0x000fe400000000ff */
[----:B------:R-:W-:Y:S02]  /*16810*/  F2FP.F16.F32.PACK_AB R53, R47, R79 ;  /* 0x0000004f2f35723e */ /* 0x000fe400000000ff */
[----:B------:R-:W-:-:S02]  /*16820*/  F2FP.F16.F32.PACK_AB R6, R37, R69 ;  /* 0x000000452506723e */ /* 0x000fc400000000ff */
        /* <DEDUP_REMOVED lines=57> */
[----:B------:R-:W-:-:S07]  /*16bc0*/  F2FP.F16.F32.PACK_AB R16, R104, R136 ;  /* 0x000000886810723e */ /* 0x000fce00000000ff */
.L_x_0:
[----:B------:R-:W0:Y:S01]  /*16bd0*/  S2R R12, SR_TID.X ;  /* 0x00000000000c7919 */ /* 0x000e220000002100 */
[----:B------:R-:W-:Y:S01]  /*16be0*/  MOV R13, 0x400 ;  /* 0x00000400000d7802 */ /* 0x000fe20000000f00 */
[----:B------:R-:W2:Y:S01]  /*16bf0*/  LDC R88, c[0x0][0x244] ;  /* 0x00009100ff587b82 */ /* 0x000ea20000000800 */
[----:B------:R-:W3:Y:S01]  /*16c00*/  S2R R14, SR_CgaCtaId ;  /* 0x00000000000e7919 */ /* 0x000ee20000008800 */
[----:B------:R-:W4:Y:S04]  /*16c10*/  LDL.LU R160, [R1+0xa50] ;  /* 0x000a500001a07983 */ /* 0x000f280000300800 */
[----:B------:R-:W2:Y:S04]  /*16c20*/  LDL.LU R159, [R1+0xa4c] ;  /* 0x000a4c00019f7983 */ /* 0x000ea80000300800 */
[----:B------:R-:W5:Y:S04]  /*16c30*/  LDL.LU R158, [R1+0xa54] ;  /* 0x000a5400019e7983 */ /* 0x000f680000300800 */
[----:B------:R-:W5:Y:S04]  /*16c40*/  LDL.LU R157, [R1+0xa58] ;  /* 0x000a5800019d7983 */ /* 0x000f680000300800 */
[----:B------:R-:W5:Y:S01]  /*16c50*/  LDL.LU R156, [R1+0xa5c] ;  /* 0x000a5c00019c7983 */ /* 0x000f620000300800 */
[----:B0-----:R-:W-:-:S02]  /*16c60*/  IMAD.SHL.U32 R0, R12, 0x10, RZ ;  /* 0x000000100c007824 */ /* 0x001fc400078e00ff */
[C---:B------:R-:W-:Y:S02]  /*16c70*/  IMAD.SHL.U32 R3, R12.reuse, 0x40, RZ ;  /* 0x000000400c037824 */ /* 0x040fe400078e00ff */
[----:B------:R-:W-:Y:S01]  /*16c80*/  IMAD.SHL.U32 R2, R12, 0x8, RZ ;  /* 0x000000080c027824 */ /* 0x000fe200078e00ff */
[----:B---3--:R-:W-:Y:S02]  /*16c90*/  LEA R13, R14, R13, 0x18 ;  /* 0x0000000d0e0d7211 */ /* 0x008fe400078ec0ff */
[----:B------:R-:W-:Y:S02]  /*16ca0*/  LOP3.LUT R0, R0, 0xf0, RZ, 0xc0, !PT ;  /* 0x000000f000007812 */ /* 0x000fe400078ec0ff */
[----:B------:R-:W-:Y:S02]  /*16cb0*/  LOP3.LUT R3, R3, 0x400, RZ, 0xc0, !PT ;  /* 0x0000040003037812 */ /* 0x000fe400078ec0ff */
[----:B------:R-:W-:Y:S02]  /*16cc0*/  LOP3.LUT R2, R2, 0x300, RZ, 0xc0, !PT ;  /* 0x0000030002027812 */ /* 0x000fe400078ec0ff */
[----:B------:R-:W-:-:S02]  /*16cd0*/  IADD3 R3, R3, R13, R0 ;  /* 0x0000000d03037210 */ /* 0x000fc40007ffe000 */
[----:B------:R-:W-:-:S03]  /*16ce0*/  LOP3.LUT R0, R12, 0x7f, RZ, 0xc0, !PT ;  /* 0x0000007f0c007812 */ /* 0x000fc600078ec0ff */
[----:B------:R-:W-:Y:S01]  /*16cf0*/  IMAD.IADD R78, R2, 0x1, R3 ;  /* 0x00000001024e7824 */ /* 0x000fe200078e0203 */
[----:B------:R-:W-:Y:S01]  /*16d00*/  BAR.SYNC.DEFER_BLOCKING 0x0 ;  /* 0x0000000000007b1d */ /* 0x000fe20000010000 */
[----:B------:R-:W-:-:S07]  /*16d10*/  IMAD R0, R0, 0x10, R13 ;  /* 0x0000001000007824 */ /* 0x000fce00078e020d */
[----:B------:R-:W0:Y:S01]  /*16d20*/  LDC.64 R2, c[0x0][0x228] ;  /* 0x00008a00ff027b82 */ /* 0x000e220000000a00 */
[----:B------:R-:W-:Y:S07]  /*16d30*/  STSM.16.M88.4 [R78], R16 ;  /* 0x000000104e007844 */ /* 0x000fee0000000200 */
[----:B------:R-:W-:Y:S06]  /*16d40*/  BAR.SYNC.DEFER_BLOCKING 0x0 ;  /* 0x0000000000007b1d */ /* 0x000fec0000010000 */
[----:B------:R-:W3:Y:S02]  /*16d50*/  LDS.128 R72, [R0] ;  /* 0x0000000000487984 */ /* 0x000ee40000000c00 */
[----:B------:R-:W-:Y:S06]  /*16d60*/  BAR.SYNC.DEFER_BLOCKING 0x0 ;  /* 0x0000000000007b1d */ /* 0x000fec0000010000 */
[----:B------:R-:W-:Y:S02]  /*16d70*/  STSM.16.M88.4 [R78], R24 ;  /* 0x000000184e007844 */ /* 0x000fe40000000200 */
[----:B------:R-:W-:Y:S06]  /*16d80*/  BAR.SYNC.DEFER_BLOCKING 0x0 ;  /* 0x0000000000007b1d */ /* 0x000fec0000010000 */
[----:B------:R-:W1:Y:S02]  /*16d90*/  LDS.128 R32, [R0] ;  /* 0x0000000000207984 */ /* 0x000e640000000c00 */
        /* <DEDUP_REMOVED lines=13> */
[----:B------:R0:W-:Y:S02]  /*16e70*/  STSM.16.M88.4 [R78], R68 ;  /* 0x000000444e007844 */ /* 0x0001e40000000200 */
[----:B------:R-:W-:Y:S01]  /*16e80*/  BAR.SYNC.DEFER_BLOCKING 0x0 ;  /* 0x0000000000007b1d */ /* 0x000fe20000010000 */
[----:B----4-:R-:W-:-:S07]  /*16e90*/  VIADD R76, R160, 0x2 ;  /* 0x00000002a04c7836 */ /* 0x010fce0000000000 */
[----:B0-----:R-:W0:Y:S01]  /*16ea0*/  LDC R68, c[0x0][0x248] ;  /* 0x00009200ff447b82 */ /* 0x001e220000000800 */
[----:B------:R-:W4:Y:S07]  /*16eb0*/  LDS.128 R12, [R0] ;  /* 0x00000000000c7984 */ /* 0x000f2e0000000c00 */
[----:B------:R-:W-:Y:S06]  /*16ec0*/  BAR.SYNC.DEFER_BLOCKING 0x0 ;  /* 0x0000000000007b1d */ /* 0x000fec0000010000 */
[----:B------:R3:W-:Y:S02]  /*16ed0*/  STSM.16.M88.4 [R78], R80 ;  /* 0x000000504e007844 */ /* 0x0007e40000000200 */
[----:B------:R-:W-:Y:S08]  /*16ee0*/  BAR.SYNC.DEFER_BLOCKING 0x0 ;  /* 0x0000000000007b1d */ /* 0x000ff00000010000 */
[----:B---3--:R-:W3:Y:S01]  /*16ef0*/  LDC.64 R82, c[0x0][0x220] ;  /* 0x00008800ff527b82 */ /* 0x008ee20000000a00 */
[----:B------:R-:W4:Y:S07]  /*16f00*/  LDS.128 R16, [R0] ;  /* 0x0000000000107984 */ /* 0x000f2e0000000c00 */
[----:B------:R-:W-:Y:S06]  /*16f10*/  BAR.SYNC.DEFER_BLOCKING 0x0 ;  /* 0x0000000000007b1d */ /* 0x000fec0000010000 */
[----:B------:R-:W-:Y:S02]  /*16f20*/  STSM.16.M88.4 [R78], R52 ;  /* 0x000000344e007844 */ /* 0x000fe40000000200 */
[----:B------:R-:W-:Y:S06]  /*16f30*/  BAR.SYNC.DEFER_BLOCKING 0x0 ;  /* 0x0000000000007b1d */ /* 0x000fec0000010000 */
[----:B------:R-:W4:Y:S02]  /*16f40*/  LDS.128 R36, [R0] ;  /* 0x0000000000247984 */ /* 0x000f240000000c00 */
        /* <DEDUP_REMOVED lines=25> */
[----:B------:R1:W-:Y:S02]  /*170e0*/  STSM.16.M88.4 [R78], R8 ;  /* 0x000000084e007844 */ /* 0x0003e40000000200 */
[----:B------:R-:W-:Y:S01]  /*170f0*/  BAR.SYNC.DEFER_BLOCKING 0x0 ;  /* 0x0000000000007b1d */ /* 0x000fe20000010000 */
[----:B--2---:R-:W-:-:S02]  /*17100*/  IMAD R69, R159, R88, RZ ;  /* 0x000000589f457224 */ /* 0x004fc400078e02ff */
[----:B------:R-:W-:-:S03]  /*17110*/  VIADD R70, R160, 0x1 ;  /* 0x00000001a0467836 */ /* 0x000fc60000000000 */
[----:B------:R-:W2:Y:S02]  /*17120*/  LDS.128 R64, [R0] ;  /* 0x0000000000407984 */ /* 0x000ea40000000c00 */
[----:B------:R-:W-:Y:S01]  /*17130*/  BAR.SYNC.DEFER_BLOCKING 0x0 ;  /* 0x0000000000007b1d */ /* 0x000fe20000010000 */
[----:B------:R-:W-:Y:S01]  /*17140*/  IMAD R77, R88, 0x80, R69 ;  /* 0x00000080584d7824 */ /* 0x000fe200078e0245 */
[-C--:B------:R-:W-:Y:S02]  /*17150*/  ISETP.GE.AND P2, PT, R70, R3.reuse, PT ;  /* 0x000000034600720c */ /* 0x080fe40003f46270 */
[C---:B---3--:R-:W-:Y:S02]  /*17160*/  LEA R70, P3, R69.reuse, R82, 0x1 ;  /* 0x0000005245467211 */ /* 0x048fe400078608ff */
[----:B------:R-:W-:Y:S01]  /*17170*/  ISETP.GE.AND P0, PT, R76, R3, PT ;  /* 0x000000034c00720c */ /* 0x000fe20003f06270 */
[----:B------:R-:W-:Y:S01]  /*17180*/  IMAD R76, R88, 0x80, R77 ;  /* 0x00000080584c7824 */ /* 0x000fe200078e024d */
[----:B------:R-:W-:-:S02]  /*17190*/  LEA.HI.X.SX32 R71, R69, R83, 0x1, P3 ;  /* 0x0000005345477211 */ /* 0x000fc400018f0eff */
[----:B-1----:R-:W-:Y:S02]  /*171a0*/  LEA R8, P3, R77, R82, 0x1 ;  /* 0x000000524d087211 */ /* 0x002fe400078608ff */
[----:B------:R-:W-:Y:S02]  /*171b0*/  ISETP.GE.AND P1, PT, R159, R2, PT ;  /* 0x000000029f00720c */ /* 0x000fe40003f26270 */
[----:B------:R-:W-:Y:S01]  /*171c0*/  LEA.HI.X.SX32 R9, R77, R83, 0x1, P3 ;  /* 0x000000534d097211 */ /* 0x000fe200018f0eff */
[----:B------:R1:W-:Y:S01]  /*171d0*/  STSM.16.M88.4 [R78], R4 ;  /* 0x000000044e007844 */ /* 0x0003e20000000200 */
[CC--:B------:R-:W-:Y:S01]  /*171e0*/  ISETP.GE.AND P3, PT, R160.reuse, R3.reuse, PT ;  /* 0x00000003a000720c */ /* 0x0c0fe20003f66270 */
[----:B------:R-:W-:Y:S01]  /*171f0*/  BAR.SYNC.DEFER_BLOCKING 0x0 ;  /* 0x0000000000007b1d */ /* 0x000fe20000010000 */
[----:B------:R-:W-:Y:S01]  /*17200*/  ISETP.LT.AND P1, PT, R160, R3, !P1 ;  /* 0x00000003a000720c */ /* 0x000fe20004f21270 */
[----:B-1----:R-:W-:Y:S01]  /*17210*/  IMAD R5, R88, 0x80, R76 ;  /* 0x0000008058057824 */ /* 0x002fe200078e024c */
[----:B------:R-:W-:-:S04]  /*17220*/  LEA R6, P4, R76, R82, 0x1 ;  /* 0x000000524c067211 */ /* 0x000fc800078808ff */
[C---:B------:R-:W-:Y:S02]  /*17230*/  LEA R4, P5, R5.reuse, R82, 0x1 ;  /* 0x0000005205047211 */ /* 0x040fe400078a08ff */
[-C--:B------:R-:W-:Y:S02]  /*17240*/  LEA.HI.X.SX32 R7, R76, R83.reuse, 0x1, P4 ;  /* 0x000000534c077211 */ /* 0x080fe400020f0eff */
[----:B------:R-:W-:Y:S02]  /*17250*/  LEA.HI.X.SX32 R5, R5, R83, 0x1, P5 ;  /* 0x0000005305057211 */ /* 0x000fe400028f0eff */
[----:B-----5:R-:W-:Y:S01]  /*17260*/  ISETP.LT.AND P4, PT, R158, R2, !P3 ;  /* 0x000000029e00720c */ /* 0x020fe20005f81270 */
[----:B0-----:R-:W-:Y:S01]  /*17270*/  IMAD R81, R160, R68, RZ ;  /* 0x00000044a0517224 */ /* 0x001fe200078e02ff */
[-C--:B------:R-:W-:Y:S02]  /*17280*/  ISETP.LT.AND P5, PT, R157, R2.reuse, !P3 ;  /* 0x000000029d00720c */ /* 0x080fe40005fa1270 */
[----:B------:R-:W-:-:S02]  /*17290*/  ISETP.LT.AND P3, PT, R156, R2, !P3 ;  /* 0x000000029c00720c */ /* 0x000fc40005f61270 */
[----:B------:R-:W-:Y:S01]  /*172a0*/  ISETP.LT.AND P6, PT, R159, R2, !P2 ;  /* 0x000000029f00720c */ /* 0x000fe200057c1270 */
[----:B------:R-:W-:Y:S01]  /*172b0*/  IMAD.WIDE R10, R81, 0x2, R70 ;  /* 0x00000002510a7825 */ /* 0x000fe200078e0246 */
[----:B------:R-:W-:-:S03]  /*172c0*/  PRMT R84, R72, 0x7632, R84 ;  /* 0x0000763248547816 */ /* 0x000fc60000000054 */
[C---:B------:R-:W-:Y:S02]  /*172d0*/  IMAD.IADD R69, R81.reuse, 0x1, R68 ;  /* 0x0000000151457824 */ /* 0x040fe400078e0244 */
[C---:B------:R-:W-:Y:S01]  /*172e0*/  IMAD.WIDE R76, R81.reuse, 0x2, R8 ;  /* 0x00000002514c7825 */ /* 0x040fe200078e0208 */
[----:B------:R0:W-:Y:S01]  /*172f0*/  @P1 STG.E.U16 desc[UR60][R10.64], R72 ;  /* 0x000000480a001986 */ /* 0x0001e2000c10153c */
[----:B------:R-:W-:Y:S02]  /*17300*/  PRMT R85, R32, 0x7632, R85 ;  /* 0x0000763220557816 */ /* 0x000fe40000000055 */
[C---:B------:R-:W-:Y:S01]  /*17310*/  IMAD.WIDE R78, R81.reuse, 0x2, R6 ;  /* 0x00000002514e7825 */ /* 0x040fe200078e0206 */
[----:B------:R1:W-:Y:S03]  /*17320*/  @P4 STG.E.U16 desc[UR60][R76.64], R84 ;  /* 0x000000544c004986 */ /* 0x0003e6000c10153c */
[----:B------:R-:W-:Y:S01]  /*17330*/  IMAD.WIDE R80, R81, 0x2, R4 ;  /* 0x0000000251507825 */ /* 0x000fe200078e0204 */
[----:B------:R3:W-:Y:S01]  /*17340*/  @P5 STG.E.U16 desc[UR60][R78.64], R32 ;  /* 0x000000204e005986 */ /* 0x0007e2000c10153c */
[----:B------:R-:W-:-:S02]  /*17350*/  ISETP.LT.AND P4, PT, R158, R2, !P2 ;  /* 0x000000029e00720c */ /* 0x000fc40005781270 */
[----:B0-----:R-:W-:Y:S01]  /*17360*/  IMAD.WIDE R10, R69, 0x2, R70 ;  /* 0x00000002450a7825 */ /* 0x001fe200078e0246 */
[-C--:B------:R-:W-:Y:S01]  /*17370*/  ISETP.LT.AND P5, PT, R157, R2.reuse, !P2 ;  /* 0x000000029d00720c */ /* 0x080fe200057a1270 */
[----:B------:R0:W-:Y:S01]  /*17380*/  @P3 STG.E.U16 desc[UR60][R80.64], R85 ;  /* 0x0000005550003986 */ /* 0x0001e2000c10153c */
[-C--:B------:R-:W-:Y:S01]  /*17390*/  ISETP.LT.AND P2, PT, R156, R2.reuse, !P2 ;  /* 0x000000029c00720c */ /* 0x080fe20005741270 */
[----:B------:R-:W-:Y:S02]  /*173a0*/  VIADD R82, R160, 0x3 ;  /* 0x00000003a0527836 */ /* 0x000fe40000000000 */
[----:B------:R5:W-:Y:S01]  /*173b0*/  @P6 STG.E.U16 desc[UR60][R10.64], R28 ;  /* 0x0000001c0a006986 */ /* 0x000be2000c10153c */
[----:B------:R-:W-:Y:S01]  /*173c0*/  ISETP.LT.AND P6, PT, R159, R2, !P0 ;  /* 0x000000029f00720c */ /* 0x000fe200047c1270 */
[C---:B------:R-:W-:Y:S01]  /*173d0*/  IMAD.IADD R83, R69.reuse, 0x1, R68 ;  /* 0x0000000145537824 */ /* 0x040fe200078e0244 */
[----:B------:R-:W-:Y:S01]  /*173e0*/  ISETP.GE.AND P1, PT, R82, R3, PT ;  /* 0x000000035200720c */ /* 0x000fe20003f26270 */
[----:B-1----:R-:W-:Y:S01]  /*173f0*/  IMAD.WIDE R76, R69, 0x2, R8 ;  /* 0x00000002454c7825 */ /* 0x002fe200078e0208 */
[----:B------:R-:W-:-:S03]  /*17400*/  PRMT R82, R28, 0x7632, R82 ;  /* 0x000076321c527816 */ /* 0x000fc60000000052 */
[C---:B---3--:R-:W-:Y:S01]  /*17410*/  IMAD.WIDE R78, R69.reuse, 0x2, R6 ;  /* 0x00000002454e7825 */ /* 0x048fe200078e0206 */
[----:B------:R-:W-:Y:S01]  /*17420*/  PRMT R32, R20, 0x7632, R32 ;  /* 0x0000763214207816 */ /* 0x000fe20000000020 */
[----:B------:R1:W-:Y:S02]  /*17430*/  @P4 STG.E.U16 desc[UR60][R76.64], R82 ;  /* 0x000000524c004986 */ /* 0x0003e4000c10153c */
[----:B0-----:R-:W-:Y:S01]  /*17440*/  IMAD.WIDE R80, R69, 0x2, R4 ;  /* 0x0000000245507825 */ /* 0x001fe200078e0204 */
[-C--:B------:R-:W-:Y:S01]  /*17450*/  ISETP.LT.AND P4, PT, R158, R2.reuse, !P0 ;  /* 0x000000029e00720c */ /* 0x080fe20004781270 */
[----:B------:R0:W-:Y:S02]  /*17460*/  @P5 STG.E.U16 desc[UR60][R78.64], R20 ;  /* 0x000000144e005986 */ /* 0x0001e4000c10153c */
[----:B-----5:R-:W-:Y:S01]  /*17470*/  IMAD.WIDE R10, R83, 0x2, R70 ;  /* 0x00000002530a7825 */ /* 0x020fe200078e0246 */
[-C--:B------:R-:W-:Y:S01]  /*17480*/  ISETP.LT.AND P5, PT, R157, R2.reuse, !P0 ;  /* 0x000000029d00720c */ /* 0x080fe200047a1270 */
[----:B------:R3:W-:Y:S01]  /*17490*/  @P2 STG.E.U16 desc[UR60][R80.64], R32 ;  /* 0x0000002050002986 */ /* 0x0007e2000c10153c */
[----:B------:R-:W-:Y:S01]  /*174a0*/  ISETP.LT.AND P0, PT, R156, R2, !P0 ;  /* 0x000000029c00720c */ /* 0x000fe20004701270 */
[----:B------:R-:W-:-:S02]  /*174b0*/  VIADD R72, R160, 0x4 ;  /* 0x00000004a0487836 */ /* 0x000fc40000000000 */
[----:B------:R5:W-:Y:S01]  /*174c0*/  @P6 STG.E.U16 desc[UR60][R10.64], R73 ;  /* 0x000000490a006986 */ /* 0x000be2000c10153c */
[----:B------:R-:W-:Y:S01]  /*174d0*/  ISETP.LT.AND P6, PT, R159, R2, !P1 ;  /* 0x000000029f00720c */ /* 0x000fe20004fc1270 */
[C---:B------:R-:W-:Y:S01]  /*174e0*/  IMAD.IADD R69, R83.reuse, 0x1, R68 ;  /* 0x0000000153457824 */ /* 0x040fe200078e0244 */
[----:B------:R-:W-:Y:S01]  /*174f0*/  ISETP.GE.AND P3, PT, R72, R3, PT ;  /* 0x000000034800720c */ /* 0x000fe20003f66270 */
[----:B-1----:R-:W-:Y:S01]  /*17500*/  IMAD.WIDE R76, R83, 0x2, R8 ;  /* 0x00000002534c7825 */ /* 0x002fe200078e0208 */
[----:B------:R-:W-:-:S03]  /*17510*/  PRMT R72, R73, 0x7632, R72 ;  /* 0x0000763249487816 */ /* 0x000fc60000000048 */
[----:B0-----:R-:W-:-:S04]  /*17520*/  IMAD.WIDE R78, R83, 0x2, R6 ;  /* 0x00000002534e7825 */ /* 0x001fc800078e0206 */
[----:B---3--:R-:W-:Y:S01]  /*17530*/  IMAD.WIDE R80, R83, 0x2, R4 ;  /* 0x0000000253507825 */ /* 0x008fe200078e0204 */
[----:B-----5:R-:W-:Y:S01]  /*17540*/  PRMT R73, R33, 0x7632, R73 ;  /* 0x0000763221497816 */ /* 0x020fe20000000049 */
[----:B------:R0:W-:Y:S02]  /*17550*/  @P4 STG.E.U16 desc[UR60][R76.64], R72 ;  /* 0x000000484c004986 */ /* 0x0001e4000c10153c */
[----:B------:R-:W-:Y:S02]  /*17560*/  IMAD.WIDE R10, R69, 0x2, R70 ;  /* 0x00000002450a7825 */ /* 0x000fe400078e0246 */
[----:B------:R1:W-:Y:S01]  /*17570*/  @P5 STG.E.U16 desc[UR60][R78.64], R33 ;  /* 0x000000214e005986 */ /* 0x0003e2000c10153c */
[----:B------:R-:W-:-:S03]  /*17580*/  ISETP.LT.AND P5, PT, R157, R2, !P1 ;  /* 0x000000029d00720c */ /* 0x000fc60004fa1270 */
[----:B------:R3:W-:Y:S01]  /*17590*/  @P0 STG.E.U16 desc[UR60][R80.64], R73 ;  /* 0x0000004950000986 */ /* 0x0007e2000c10153c */
[----:B------:R-:W-:-:S03]  /*175a0*/  ISETP.LT.AND P0, PT, R158, R2, !P1 ;  /* 0x000000029e00720c */ /* 0x000fc60004f01270 */
[----:B------:R5:W-:Y:S01]  /*175b0*/  @P6 STG.E.U16 desc[UR60][R10.64], R29 ;  /* 0x0000001d0a006986 */ /* 0x000be2000c10153c */
[-C--:B------:R-:W-:Y:S01]  /*175c0*/  ISETP.LT.AND P6, PT, R156, R2.reuse, !P1 ;  /* 0x000000029c00720c */ /* 0x080fe20004fc1270 */
[----:B0-----:R-:W-:Y:S01]  /*175d0*/  IMAD.WIDE R76, R69, 0x2, R4 ;  /* 0x00000002454c7825 */ /* 0x001fe200078e0204 */
[----:B------:R-:W-:Y:S02]  /*175e0*/  ISETP.LT.AND P4, PT, R159, R2, !P3 ;  /* 0x000000029f00720c */ /* 0x000fe40005f81270 */
[----:B-1----:R-:W-:Y:S01]  /*175f0*/  PRMT R79, R21, 0x7632, R79 ;  /* 0x00007632154f7816 */ /* 0x002fe2000000004f */
[----:B------:R-:W-:-:S04]  /*17600*/  IMAD.WIDE R32, R69, 0x2, R6 ;  /* 0x0000000245207825 */ /* 0x000fc800078e0206 */
[----:B---3--:R-:W-:Y:S01]  /*17610*/  IMAD.WIDE R72, R69, 0x2, R8 ;  /* 0x0000000245487825 */ /* 0x008fe200078e0208 */
[----:B-----5:R-:W-:-:S03]  /*17620*/  PRMT R11, R29, 0x7632, R11 ;  /* 0x000076321d0b7816 */ /* 0x020fc6000000000b */
[----:B------:R-:W-:Y:S02]  /*17630*/  IMAD.IADD R83, R69, 0x1, R68 ;  /* 0x0000000145537824 */ /* 0x000fe400078e0244 */
[----:B------:R0:W-:Y:S01]  /*17640*/  @P0 STG.E.U16 desc[UR60][R72.64], R11 ;  /* 0x0000000b48000986 */ /* 0x0001e2000c10153c */
[----:B------:R-:W-:-:S03]  /*17650*/  VIADD R28, R160, 0x5 ;  /* 0x00000005a01c7836 */ /* 0x000fc60000000000 */
[----:B------:R1:W-:Y:S01]  /*17660*/  @P5 STG.E.U16 desc[UR60][R32.64], R21 ;  /* 0x0000001520005986 */ /* 0x0003e2000c10153c */
[----:B------:R-:W-:-:S03]  /*17670*/  ISETP.LT.AND P5, PT, R158, R2, !P3 ;  /* 0x000000029e00720c */ /* 0x000fc60005fa1270 */
[----:B------:R3:W-:Y:S01]  /*17680*/  @P6 STG.E.U16 desc[UR60][R76.64], R79 ;  /* 0x0000004f4c006986 */ /* 0x0007e2000c10153c */
[-C--:B------:R-:W-:Y:S01]  /*17690*/  ISETP.LT.AND P6, PT, R157, R2.reuse, !P3 ;  /* 0x000000029d00720c */ /* 0x080fe20005fc1270 */
[----:B------:R-:W-:Y:S01]  /*176a0*/  VIADD R20, R160, 0x6 ;  /* 0x00000006a0147836 */ /* 0x000fe20000000000 */
[-C--:B------:R-:W-:Y:S01]  /*176b0*/  ISETP.LT.AND P3, PT, R156, R2.reuse, !P3 ;  /* 0x000000029c00720c */ /* 0x080fe20005f61270 */
[C---:B0-----:R-:W-:Y:S01]  /*176c0*/  IMAD.WIDE R10, R83.reuse, 0x2, R70 ;  /* 0x00000002530a7825 */ /* 0x041fe200078e0246 */
[-C--:B------:R-:W-:Y:S02]  /*176d0*/  ISETP.GE.AND P2, PT, R28, R3.reuse, PT ;  /* 0x000000031c00720c */ /* 0x080fe40003f46270 */
[----:B------:R-:W-:Y:S01]  /*176e0*/  ISETP.GE.AND P1, PT, R20, R3, PT ;  /* 0x000000031400720c */ /* 0x000fe20003f26270 */
[----:B------:R-:W-:Y:S01]  /*176f0*/  IMAD.WIDE R28, R83, 0x2, R8 ;  /* 0x00000002531c7825 */ /* 0x000fe200078e0208 */
[----:B------:R-:W-:Y:S01]  /*17700*/  PRMT R73, R74, 0x7632, R73 ;  /* 0x000076324a497816 */ /* 0x000fe20000000049 */
[----:B------:R0:W-:Y:S01]  /*17710*/  @P4 STG.E.U16 desc[UR60][R10.64], R74 ;  /* 0x0000004a0a004986 */ /* 0x0001e2000c10153c */
[----:B------:R-:W-:Y:S01]  /*17720*/  ISETP.LT.AND P4, PT, R159, R2, !P2 ;  /* 0x000000029f00720c */ /* 0x000fe20005781270 */
[----:B-1----:R-:W-:Y:S01]  /*17730*/  IMAD.WIDE R20, R83, 0x2, R6 ;  /* 0x0000000253147825 */ /* 0x002fe200078e0206 */
[----:B---3--:R-:W-:-:S03]  /*17740*/  PRMT R76, R34, 0x7632, R76 ;  /* 0x00007632224c7816 */ /* 0x008fc6000000004c */
[C---:B------:R-:W-:Y:S01]  /*17750*/  IMAD.WIDE R32, R83.reuse, 0x2, R4 ;  /* 0x0000000253207825 */ /* 0x040fe200078e0204 */
[----:B------:R1:W-:Y:S03]  /*17760*/  @P5 STG.E.U16 desc[UR60][R28.64], R73 ;  /* 0x000000491c005986 */ /* 0x0003e6000c10153c */
[----:B------:R-:W-:Y:S01]  /*17770*/  IMAD.IADD R69, R83, 0x1, R68 ;  /* 0x0000000153457824 */ /* 0x000fe200078e0244 */
[----:B------:R3:W-:Y:S01]  /*17780*/  @P6 STG.E.U16 desc[UR60][R20.64], R34 ;  /* 0x0000002214006986 */ /* 0x0007e2000c10153c */
[----:B------:R-:W-:-:S03]  /*17790*/  ISETP.LT.AND P5, PT, R157, R2, !P2 ;  /* 0x000000029d00720c */ /* 0x000fc600057a1270 */
[----:B------:R5:W-:Y:S01]  /*177a0*/  @P3 STG.E.U16 desc[UR60][R32.64], R76 ;  /* 0x0000004c20003986 */ /* 0x000be2000c10153c */
[-C--:B------:R-:W-:Y:S01]  /*177b0*/  ISETP.LT.AND P3, PT, R158, R2.reuse, !P2 ;  /* 0x000000029e00720c */ /* 0x080fe20005761270 */
[----:B0-----:R-:W-:Y:S01]  /*177c0*/  IMAD.WIDE R10, R69, 0x2, R70 ;  /* 0x00000002450a7825 */ /* 0x001fe200078e0246 */
[----:B------:R-:W-:-:S03]  /*177d0*/  ISETP.LT.AND P6, PT, R156, R2, !P2 ;  /* 0x000000029c00720c */ /* 0x000fc600057c1270 */
[----:B-1----:R-:W-:Y:S01]  /*177e0*/  IMAD.WIDE R28, R69, 0x2, R8 ;  /* 0x00000002451c7825 */ /* 0x002fe200078e0208 */
[----:B------:R0:W-:Y:S01]  /*177f0*/  @P4 STG.E.U16 desc[UR60][R10.64], R30 ;  /* 0x0000001e0a004986 */ /* 0x0001e2000c10153c */
[----:B------:R-:W-:Y:S02]  /*17800*/  ISETP.LT.AND P2, PT, R159, R2, !P1 ;  /* 0x000000029f00720c */ /* 0x000fe40004f41270 */
[----:B---3--:R-:W-:Y:S01]  /*17810*/  IMAD.WIDE R20, R69, 0x2, R6 ;  /* 0x0000000245147825 */ /* 0x008fe200078e0206 */
[----:B-----5:R-:W-:-:S03]  /*17820*/  PRMT R32, R22, 0x7632, R32 ;  /* 0x0000763216207816 */ /* 0x020fc60000000020 */
[----:B------:R-:W-:Y:S01]  /*17830*/  IMAD.WIDE R72, R69, 0x2, R4 ;  /* 0x0000000245487825 */ /* 0x000fe200078e0204 */
[----:B0-----:R-:W-:-:S03]  /*17840*/  PRMT R11, R30, 0x7632, R11 ;  /* 0x000076321e0b7816 */ /* 0x001fc6000000000b */
[----:B------:R-:W-:Y:S02]  /*17850*/  IMAD.IADD R69, R69, 0x1, R68 ;  /* 0x0000000145457824 */ /* 0x000fe400078e0244 */
[----:B------:R0:W-:Y:S01]  /*17860*/  @P3 STG.E.U16 desc[UR60][R28.64], R11 ;  /* 0x0000000b1c003986 */ /* 0x0001e2000c10153c */
[----:B------:R-:W-:-:S03]  /*17870*/  VIADD R78, R160, 0x7 ;  /* 0x00000007a04e7836 */ /* 0x000fc60000000000 */
[----:B------:R1:W-:Y:S01]  /*17880*/  @P5 STG.E.U16 desc[UR60][R20.64], R22 ;  /* 0x0000001614005986 */ /* 0x0003e2000c10153c */
[----:B------:R-:W-:-:S03]  /*17890*/  ISETP.LT.AND P5, PT, R158, R2, !P1 ;  /* 0x000000029e00720c */ /* 0x000fc60004fa1270 */
[----:B------:R3:W-:Y:S01]  /*178a0*/  @P6 STG.E.U16 desc[UR60][R72.64], R32 ;  /* 0x0000002048006986 */ /* 0x0007e2000c10153c */
[-C--:B------:R-:W-:Y:S02]  /*178b0*/  ISETP.LT.AND P6, PT, R157, R2.reuse, !P1 ;  /* 0x000000029d00720c */ /* 0x080fe40004fc1270 */
[-C--:B------:R-:W-:Y:S01]  /*178c0*/  ISETP.LT.AND P1, PT, R156, R2.reuse, !P1 ;  /* 0x000000029c00720c */ /* 0x080fe20004f21270 */
[----:B0-----:R-:W-:Y:S01]  /*178d0*/  IMAD.WIDE R10, R69, 0x2, R70 ;  /* 0x00000002450a7825 */ /* 0x001fe200078e0246 */
[----:B------:R-:W-:Y:S02]  /*178e0*/  ISETP.GE.AND P0, PT, R78, R3, PT ;  /* 0x000000034e00720c */ /* 0x000fe40003f06270 */
[----:B------:R-:W-:Y:S01]  /*178f0*/  PRMT R34, R75, 0x7632, R34 ;  /* 0x000076324b227816 */ /* 0x000fe20000000022 */
[----:B------:R-:W-:Y:S01]  /*17900*/  IMAD.WIDE R28, R69, 0x2, R8 ;  /* 0x00000002451c7825 */ /* 0x000fe200078e0208 */
[----:B------:R0:W-:Y:S01]  /*17910*/  @P2 STG.E.U16 desc[UR60][R10.64], R75 ;  /* 0x0000004b0a002986 */ /* 0x0001e2000c10153c */
[----:B------:R-:W-:-:S02]  /*17920*/  ISETP.LT.AND P2, PT, R159, R2, !P0 ;  /* 0x000000029f00720c */ /* 0x000fc40004741270 */
[C---:B-1----:R-:W-:Y:S01]  /*17930*/  IMAD.WIDE R20, R69.reuse, 0x2, R6 ;  /* 0x0000000245147825 */ /* 0x042fe200078e0206 */
[----:B------:R-:W-:Y:S01]  /*17940*/  @P5 STG.E.U16 desc[UR60][R28.64], R34 ;  /* 0x000000221c005986 */ /* 0x000fe2000c10153c */
[-C--:B------:R-:W-:Y:S02]  /*17950*/  ISETP.LT.AND P5, PT, R158, R2.reuse, !P0 ;  /* 0x000000029e00720c */ /* 0x080fe400047a1270 */
[----:B---3--:R-:W-:Y:S01]  /*17960*/  IMAD.WIDE R32, R69, 0x2, R4 ;  /* 0x0000000245207825 */ /* 0x008fe200078e0204 */
[----:B------:R1:W-:Y:S01]  /*17970*/  @P6 STG.E.U16 desc[UR60][R20.64], R35 ;  /* 0x0000002314006986 */ /* 0x0003e2000c10153c */
[-C--:B------:R-:W-:Y:S02]  /*17980*/  ISETP.LT.AND P6, PT, R157, R2.reuse, !P0 ;  /* 0x000000029d00720c */ /* 0x080fe400047c1270 */
[----:B0-----:R-:W-:Y:S01]  /*17990*/  PRMT R11, R35, 0x7632, R11 ;  /* 0x00007632230b7816 */ /* 0x001fe2000000000b */
[----:B------:R-:W-:Y:S01]  /*179a0*/  IMAD.IADD R69, R69, 0x1, R68 ;  /* 0x0000000145457824 */ /* 0x000fe200078e0244 */
[----:B------:R-:W-:Y:S01]  /*179b0*/  ISETP.LT.AND P0, PT, R156, R2, !P0 ;  /* 0x000000029c00720c */ /* 0x000fe20004701270 */
[----:B------:R-:W-:-:S02]  /*179c0*/  VIADD R74, R160, 0x8 ;  /* 0x00000008a04a7836 */ /* 0x000fc40000000000 */
[----:B------:R0:W-:Y:S01]  /*179d0*/  @P1 STG.E.U16 desc[UR60][R32.64], R11 ;  /* 0x0000000b20001986 */ /* 0x0001e2000c10153c */
[----:B------:R-:W-:Y:S02]  /*179e0*/  PRMT R72, R31, 0x7632, R72 ;  /* 0x000076321f487816 */ /* 0x000fe40000000048 */
[----:B------:R-:W-:Y:S01]  /*179f0*/  ISETP.GE.AND P4, PT, R74, R3, PT ;  /* 0x000000034a00720c */ /* 0x000fe20003f86270 */
[----:B-1----:R-:W-:-:S04]  /*17a00*/  IMAD.WIDE R20, R69, 0x2, R8 ;  /* 0x0000000245147825 */ /* 0x002fc800078e0208 */
[----:B0-----:R-:W-:Y:S01]  /*17a10*/  IMAD.WIDE R10, R69, 0x2, R70 ;  /* 0x00000002450a7825 */ /* 0x001fe200078e0246 */
[----:B------:R-:W-:-:S03]  /*17a20*/  ISETP.LT.AND P1, PT, R159, R2, !P4 ;  /* 0x000000029f00720c */ /* 0x000fc60006721270 */
[C---:B------:R-:W-:Y:S01]  /*17a30*/  IMAD.WIDE R28, R69.reuse, 0x2, R6 ;  /* 0x00000002451c7825 */ /* 0x040fe200078e0206 */
[----:B------:R0:W-:Y:S03]  /*17a40*/  @P2 STG.E.U16 desc[UR60][R10.64], R31 ;  /* 0x0000001f0a002986 */ /* 0x0001e6000c10153c */
[----:B------:R-:W-:Y:S01]  /*17a50*/  IMAD.WIDE R32, R69, 0x2, R4 ;  /* 0x0000000245207825 */ /* 0x000fe200078e0204 */
[----:B------:R1:W-:Y:S01]  /*17a60*/  @P5 STG.E.U16 desc[UR60][R20.64], R72 ;  /* 0x0000004814005986 */ /* 0x0003e2000c10153c */
[----:B------:R-:W-:Y:S02]  /*17a70*/  ISETP.LT.AND P5, PT, R157, R2, !P4 ;  /* 0x000000029d00720c */ /* 0x000fe400067a1270 */
[----:B------:R-:W-:Y:S01]  /*17a80*/  VIADD R30, R160, 0x9 ;  /* 0x00000009a01e7836 */ /* 0x000fe20000000000 */
[----:B------:R-:W-:Y:S01]  /*17a90*/  @P6 STG.E.U16 desc[UR60][R28.64], R23 ;  /* 0x000000171c006986 */ /* 0x000fe2000c10153c */
[----:B0-----:R-:W-:Y:S01]  /*17aa0*/  PRMT R11, R23, 0x7632, R11 ;  /* 0x00007632170b7816 */ /* 0x001fe2000000000b */
[----:B------:R-:W-:-:S04]  /*17ab0*/  IMAD.IADD R73, R69, 0x1, R68 ;  /* 0x0000000145497824 */ /* 0x000fc800078e0244 */
[----:B------:R0:W-:Y:S01]  /*17ac0*/  @P0 STG.E.U16 desc[UR60][R32.64], R11 ;  /* 0x0000000b20000986 */ /* 0x0001e2000c10153c */
[-C--:B------:R-:W-:Y:S01]  /*17ad0*/  ISETP.LT.AND P0, PT, R158, R2.reuse, !P4 ;  /* 0x000000029e00720c */ /* 0x080fe20006701270 */
[C---:B------:R-:W-:Y:S01]  /*17ae0*/  IMAD.WIDE R34, R73.reuse, 0x2, R70 ;  /* 0x0000000249227825 */ /* 0x040fe200078e0246 */
[----:B------:R-:W-:Y:S02]  /*17af0*/  ISETP.GE.AND P3, PT, R30, R3, PT ;  /* 0x000000031e00720c */ /* 0x000fe40003f66270 */
[-C--:B------:R-:W-:Y:S01]  /*17b00*/  ISETP.LT.AND P4, PT, R156, R2.reuse, !P4 ;  /* 0x000000029c00720c */ /* 0x080fe20006781270 */
[----:B------:R-:W-:Y:S01]  /*17b10*/  VIADD R22, R160, 0xa ;  /* 0x0000000aa0167836 */ /* 0x000fe20000000000 */
[----:B------:R4:W-:Y:S01]  /*17b20*/  @P1 STG.E.U16 desc[UR60][R34.64], R24 ;  /* 0x0000001822001986 */ /* 0x0009e2000c10153c */
[----:B------:R-:W-:Y:S01]  /*17b30*/  PRMT R31, R24, 0x7632, R31 ;  /* 0x00007632181f7816 */ /* 0x000fe2000000001f */
[----:B-1----:R-:W-:Y:S01]  /*17b40*/  IMAD.WIDE R20, R73, 0x2, R6 ;  /* 0x0000000249147825 */ /* 0x002fe200078e0206 */
[----:B------:R-:W-:-:S02]  /*17b50*/  ISETP.LT.AND P6, PT, R159, R2, !P3 ;  /* 0x000000029f00720c */ /* 0x000fc40005fc1270 */
[----:B------:R-:W-:Y:S01]  /*17b60*/  ISETP.LT.AND P1, PT, R158, R2, !P3 ;  /* 0x000000029e00720c */ /* 0x000fe20005f21270 */
[----:B0-----:R-:W-:Y:S01]  /*17b70*/  IMAD.WIDE R10, R73, 0x2, R8 ;  /* 0x00000002490a7825 */ /* 0x001fe200078e0208 */
[----:B------:R-:W-:-:S03]  /*17b80*/  ISETP.GE.AND P2, PT, R22, R3, PT ;  /* 0x000000031600720c */ /* 0x000fc60003f46270 */
[----:B------:R-:W-:Y:S01]  /*17b90*/  VIADD R30, R160, 0xb ;  /* 0x0000000ba01e7836 */ /* 0x000fe20000000000 */
[----:B------:R0:W-:Y:S01]  /*17ba0*/  @P0 STG.E.U16 desc[UR60][R10.64], R31 ;  /* 0x0000001f0a000986 */ /* 0x0001e2000c10153c */
[C---:B------:R-:W-:Y:S01]  /*17bb0*/  IMAD.IADD R69, R73.reuse, 0x1, R68 ;  /* 0x0000000149457824 */ /* 0x040fe200078e0244 */
[----:B----4-:R-:W-:Y:S01]  /*17bc0*/  PRMT R24, R12, 0x7632, R24 ;  /* 0x000076320c187816 */ /* 0x010fe20000000018 */
[----:B------:R-:W-:Y:S01]  /*17bd0*/  IMAD.WIDE R22, R73, 0x2, R4 ;  /* 0x0000000249167825 */ /* 0x000fe200078e0204 */
[----:B------:R1:W-:Y:S01]  /*17be0*/  @P5 STG.E.U16 desc[UR60][R20.64], R12 ;  /* 0x0000000c14005986 */ /* 0x0003e2000c10153c */
[-C--:B------:R-:W-:Y:S02]  /*17bf0*/  ISETP.LT.AND P5, PT, R157, R2.reuse, !P3 ;  /* 0x000000029d00720c */ /* 0x080fe40005fa1270 */
[----:B------:R-:W-:Y:S01]  /*17c00*/  IMAD.WIDE R28, R69, 0x2, R70 ;  /* 0x00000002451c7825 */ /* 0x000fe200078e0246 */
[----:B------:R-:W-:Y:S02]  /*17c10*/  ISETP.GE.AND P0, PT, R30, R3, PT ;  /* 0x000000031e00720c */ /* 0x000fe40003f06270 */
[----:B------:R-:W-:-:S02]  /*17c20*/  ISETP.LT.AND P3, PT, R156, R2, !P3 ;  /* 0x000000029c00720c */ /* 0x000fc40005f61270 */
[----:B0-----:R-:W-:Y:S01]  /*17c30*/  PRMT R11, R16, 0x7632, R11 ;  /* 0x00007632100b7816 */ /* 0x001fe2000000000b */
[----:B------:R-:W-:Y:S01]  /*17c40*/  IMAD.WIDE R30, R69, 0x2, R8 ;  /* 0x00000002451e7825 */ /* 0x000fe200078e0208 */
[----:B------:R-:W-:Y:S01]  /*17c50*/  @P4 STG.E.U16 desc[UR60][R22.64], R24 ;  /* 0x0000001816004986 */ /* 0x000fe2000c10153c */
[----:B------:R-:W-:-:S03]  /*17c60*/  ISETP.LT.AND P4, PT, R159, R2, !P2 ;  /* 0x000000029f00720c */ /* 0x000fc60005781270 */
[----:B------:R0:W-:Y:S01]  /*17c70*/  @P6 STG.E.U16 desc[UR60][R28.64], R16 ;  /* 0x000000101c006986 */ /* 0x0001e2000c10153c */
[----:B------:R-:W-:Y:S01]  /*17c80*/  ISETP.LT.AND P6, PT, R158, R2, !P2 ;  /* 0x000000029e00720c */ /* 0x000fe200057c1270 */
[C---:B-1----:R-:W-:Y:S02]  /*17c90*/  IMAD.WIDE R20, R69.reuse, 0x2, R4 ;  /* 0x0000000245147825 */ /* 0x042fe400078e0204 */
[----:B------:R1:W-:Y:S02]  /*17ca0*/  @P1 STG.E.U16 desc[UR60][R30.64], R11 ;  /* 0x0000000b1e001986 */ /* 0x0003e4000c10153c */
[C---:B------:R-:W-:Y:S01]  /*17cb0*/  IMAD.IADD R33, R69.reuse, 0x1, R68 ;  /* 0x0000000145217824 */ /* 0x040fe200078e0244 */
[----:B0-----:R-:W-:Y:S01]  /*17cc0*/  PRMT R16, R36, 0x7632, R16 ;  /* 0x0000763224107816 */ /* 0x001fe20000000010 */
[----:B-1----:R-:W-:Y:S01]  /*17cd0*/  IMAD.WIDE R10, R69, 0x2, R6 ;  /* 0x00000002450a7825 */ /* 0x002fe200078e0206 */
[----:B------:R-:W-:-:S03]  /*17ce0*/  PRMT R24, R25, 0x7632, R24 ;  /* 0x0000763219187816 */ /* 0x000fc60000000018 */
[C---:B------:R-:W-:Y:S01]  /*17cf0*/  IMAD.WIDE R22, R33.reuse, 0x2, R70 ;  /* 0x0000000221167825 */ /* 0x040fe200078e0246 */
[----:B------:R0:W-:Y:S03]  /*17d00*/  @P5 STG.E.U16 desc[UR60][R10.64], R36 ;  /* 0x000000240a005986 */ /* 0x0001e6000c10153c */
[----:B------:R-:W-:Y:S01]  /*17d10*/  IMAD.WIDE R28, R33, 0x2, R8 ;  /* 0x00000002211c7825 */ /* 0x000fe200078e0208 */
[----:B------:R1:W-:Y:S01]  /*17d20*/  @P3 STG.E.U16 desc[UR60][R20.64], R16 ;  /* 0x0000001014003986 */ /* 0x0003e2000c10153c */
[-C--:B------:R-:W-:Y:S02]  /*17d30*/  ISETP.LT.AND P3, PT, R157, R2.reuse, !P2 ;  /* 0x000000029d00720c */ /* 0x080fe40005761270 */
[-C--:B------:R-:W-:Y:S01]  /*17d40*/  ISETP.LT.AND P2, PT, R156, R2.reuse, !P2 ;  /* 0x000000029c00720c */ /* 0x080fe20005741270 */
[----:B------:R3:W-:Y:S01]  /*17d50*/  @P4 STG.E.U16 desc[UR60][R22.64], R25 ;  /* 0x0000001916004986 */ /* 0x0007e2000c10153c */
[----:B------:R-:W-:Y:S01]  /*17d60*/  ISETP.LT.AND P4, PT, R159, R2, !P0 ;  /* 0x000000029f00720c */ /* 0x000fe20004781270 */
[----:B------:R-:W-:-:S02]  /*17d70*/  VIADD R12, R160, 0xc ;  /* 0x0000000ca00c7836 */ /* 0x000fc40000000000 */
[----:B------:R4:W-:Y:S01]  /*17d80*/  @P6 STG.E.U16 desc[UR60][R28.64], R24 ;  /* 0x000000181c006986 */ /* 0x0009e2000c10153c */
[----:B------:R-:W-:Y:S01]  /*17d90*/  ISETP.LT.AND P6, PT, R158, R2, !P0 ;  /* 0x000000029e00720c */ /* 0x000fe200047c1270 */
[----:B0-----:R-:W-:Y:S01]  /*17da0*/  IMAD.WIDE R10, R33, 0x2, R6 ;  /* 0x00000002210a7825 */ /* 0x001fe200078e0206 */
[----:B-1----:R-:W-:-:S03]  /*17db0*/  PRMT R16, R13, 0x7632, R16 ;  /* 0x000076320d107816 */ /* 0x002fc60000000010 */
[C---:B------:R-:W-:Y:S02]  /*17dc0*/  IMAD.IADD R31, R33.reuse, 0x1, R68 ;  /* 0x00000001211f7824 */ /* 0x040fe400078e0244 */
[----:B------:R-:W-:Y:S01]  /*17dd0*/  IMAD.WIDE R20, R33, 0x2, R4 ;  /* 0x0000000221147825 */ /* 0x000fe200078e0204 */
[----:B------:R-:W-:Y:S01]  /*17de0*/  ISETP.GE.AND P1, PT, R12, R3, PT ;  /* 0x000000030c00720c */ /* 0x000fe20003f26270 */
[----:B------:R0:W-:Y:S01]  /*17df0*/  @P3 STG.E.U16 desc[UR60][R10.64], R13 ;  /* 0x0000000d0a003986 */ /* 0x0001e2000c10153c */
[-C--:B------:R-:W-:Y:S01]  /*17e00*/  ISETP.LT.AND P5, PT, R157, R2.reuse, !P0 ;  /* 0x000000029d00720c */ /* 0x080fe200047a1270 */
[----:B---3--:R-:W-:Y:S01]  /*17e10*/  IMAD.WIDE R22, R31, 0x2, R70 ;  /* 0x000000021f167825 */ /* 0x008fe200078e0246 */
[----:B----4-:R-:W-:Y:S01]  /*17e20*/  PRMT R29, R17, 0x7632, R29 ;  /* 0x00007632111d7816 */ /* 0x010fe2000000001d */
[----:B------:R-:W-:Y:S01]  /*17e30*/  @P2 STG.E.U16 desc[UR60][R20.64], R16 ;  /* 0x0000001014002986 */ /* 0x000fe2000c10153c */
[-C--:B------:R-:W-:Y:S01]  /*17e40*/  ISETP.LT.AND P0, PT, R156, R2.reuse, !P0 ;  /* 0x000000029c00720c */ /* 0x080fe20004701270 */
[----:B------:R-:W-:Y:S01]  /*17e50*/  IMAD.WIDE R24, R31, 0x2, R8 ;  /* 0x000000021f187825 */ /* 0x000fe200078e0208 */
[----:B------:R-:W-:Y:S01]  /*17e60*/  ISETP.LT.AND P2, PT, R159, R2, !P1 ;  /* 0x000000029f00720c */ /* 0x000fe20004f41270 */
[----:B------:R-:W-:Y:S02]  /*17e70*/  @P4 STG.E.U16 desc[UR60][R22.64], R17 ;  /* 0x0000001116004986 */ /* 0x000fe4000c10153c */
[----:B------:R-:W-:-:S02]  /*17e80*/  VIADD R12, R160, 0xd ;  /* 0x0000000da00c7836 */ /* 0x000fc40000000000 */
[----:B------:R1:W-:Y:S01]  /*17e90*/  @P6 STG.E.U16 desc[UR60][R24.64], R29 ;  /* 0x0000001d18006986 */ /* 0x0003e2000c10153c */
[C---:B------:R-:W-:Y:S01]  /*17ea0*/  IMAD.IADD R33, R31.reuse, 0x1, R68 ;  /* 0x000000011f217824 */ /* 0x040fe200078e0244 */
[-C--:B------:R-:W-:Y:S01]  /*17eb0*/  ISETP.LT.AND P6, PT, R158, R2.reuse, !P1 ;  /* 0x000000029e00720c */ /* 0x080fe20004fc1270 */
[----:B0-----:R-:W-:Y:S01]  /*17ec0*/  IMAD.WIDE R10, R31, 0x2, R4 ;  /* 0x000000021f0a7825 */ /* 0x001fe200078e0204 */
[----:B------:R-:W-:Y:S02]  /*17ed0*/  ISETP.LT.AND P4, PT, R157, R2, !P1 ;  /* 0x000000029d00720c */ /* 0x000fe40004f81270 */
[----:B------:R-:W-:Y:S01]  /*17ee0*/  ISETP.GE.AND P3, PT, R12, R3, PT ;  /* 0x000000030c00720c */ /* 0x000fe20003f66270 */
[----:B------:R-:W-:-:S04]  /*17ef0*/  IMAD.WIDE R12, R33, 0x2, R70 ;  /* 0x00000002210c7825 */ /* 0x000fc800078e0246 */
[----:B-1----:R-:W-:Y:S01]  /*17f00*/  IMAD.WIDE R28, R31, 0x2, R6 ;  /* 0x000000021f1c7825 */ /* 0x002fe200078e0206 */
[----:B------:R-:W-:Y:S02]  /*17f10*/  PRMT R25, R37, 0x7632, R25 ;  /* 0x0000763225197816 */ /* 0x000fe40000000019 */
[----:B------:R-:W-:Y:S02]  /*17f20*/  PRMT R24, R26, 0x7632, R24 ;  /* 0x000076321a187816 */ /* 0x000fe40000000018 */
[----:B------:R0:W-:Y:S01]  /*17f30*/  @P5 STG.E.U16 desc[UR60][R28.64], R37 ;  /* 0x000000251c005986 */ /* 0x0001e2000c10153c */
[----:B------:R-:W-:-:S03]  /*17f40*/  IMAD.WIDE R16, R33, 0x2, R8 ;  /* 0x0000000221107825 */ /* 0x000fc600078e0208 */
[----:B------:R1:W-:Y:S01]  /*17f50*/  @P0 STG.E.U16 desc[UR60][R10.64], R25 ;  /* 0x000000190a000986 */ /* 0x0003e2000c10153c */
[-C--:B------:R-:W-:Y:S01]  /*17f60*/  ISETP.LT.AND P0, PT, R156, R2.reuse, !P1 ;  /* 0x000000029c00720c */ /* 0x080fe20004f01270 */
[----:B------:R-:W-:Y:S02]  /*17f70*/  IMAD.WIDE R20, R33, 0x2, R6 ;  /* 0x0000000221147825 */ /* 0x000fe400078e0206 */
[----:B------:R3:W-:Y:S01]  /*17f80*/  @P2 STG.E.U16 desc[UR60][R12.64], R26 ;  /* 0x0000001a0c002986 */ /* 0x0007e2000c10153c */
[-C--:B------:R-:W-:Y:S01]  /*17f90*/  ISETP.LT.AND P2, PT, R159, R2.reuse, !P3 ;  /* 0x000000029f00720c */ /* 0x080fe20005f41270 */
[----:B------:R-:W-:Y:S02]  /*17fa0*/  IMAD.IADD R23, R33, 0x1, R68 ;  /* 0x0000000121177824 */ /* 0x000fe400078e0244 */
[----:B------:R4:W-:Y:S01]  /*17fb0*/  @P6 STG.E.U16 desc[UR60][R16.64], R24 ;  /* 0x0000001810006986 */ /* 0x0009e2000c10153c */
[-C--:B------:R-:W-:Y:S01]  /*17fc0*/  ISETP.LT.AND P6, PT, R158, R2.reuse, !P3 ;  /* 0x000000029e00720c */ /* 0x080fe20005fc1270 */
[----:B------:R-:W-:Y:S01]  /*17fd0*/  VIADD R30, R160, 0xe ;  /* 0x0000000ea01e7836 */ /* 0x000fe20000000000 */
[----:B0-----:R-:W0:Y:S01]  /*17fe0*/  LDC R29, c[0x0][0x228] ;  /* 0x00008a00ff1d7b82 */ /* 0x001e220000000800 */
[----:B------:R5:W-:Y:S01]  /*17ff0*/  @P4 STG.E.U16 desc[UR60][R20.64], R14 ;  /* 0x0000000e14004986 */ /* 0x000be2000c10153c */
[----:B------:R-:W-:Y:S01]  /*18000*/  ISETP.LT.AND P4, PT, R157, R2, !P3 ;  /* 0x000000029d00720c */ /* 0x000fe20005f81270 */
[----:B-1----:R-:W-:Y:S01]  /*18010*/  IMAD.WIDE R10, R33, 0x2, R4 ;  /* 0x00000002210a7825 */ /* 0x002fe200078e0204 */
[----:B------:R-:W-:-:S03]  /*18020*/  PRMT R28, R14, 0x7632, R28 ;  /* 0x000076320e1c7816 */ /* 0x000fc6000000001c */
[C---:B---3--:R-:W-:Y:S01]  /*18030*/  IMAD.WIDE R12, R23.reuse, 0x2, R70 ;  /* 0x00000002170c7825 */ /* 0x048fe200078e0246 */
[----:B------:R-:W1:Y:S01]  /*18040*/  LDC R26, c[0x0][0x228] ;  /* 0x00008a00ff1a7b82 */ /* 0x000e620000000800 */
[----:B------:R3:W-:Y:S01]  /*18050*/  @P0 STG.E.U16 desc[UR60][R10.64], R28 ;  /* 0x0000001c0a000986 */ /* 0x0007e2000c10153c */
[----:B----4-:R-:W-:Y:S01]  /*18060*/  PRMT R24, R18, 0x7632, R24 ;  /* 0x0000763212187816 */ /* 0x010fe20000000018 */
[C---:B------:R-:W-:Y:S02]  /*18070*/  IMAD.WIDE R16, R23.reuse, 0x2, R8 ;  /* 0x0000000217107825 */ /* 0x040fe400078e0208 */
[----:B------:R-:W-:Y:S01]  /*18080*/  @P2 STG.E.U16 desc[UR60][R12.64], R18 ;  /* 0x000000120c002986 */ /* 0x000fe2000c10153c */
[-C--:B------:R-:W-:Y:S01]  /*18090*/  ISETP.LT.AND P2, PT, R156, R2.reuse, !P3 ;  /* 0x000000029c00720c */ /* 0x080fe20005f41270 */
[----:B-----5:R-:W-:Y:S01]  /*180a0*/  IMAD.WIDE R20, R23, 0x2, R6 ;  /* 0x0000000217147825 */ /* 0x020fe200078e0206 */
[----:B------:R-:W-:Y:S01]  /*180b0*/  ISETP.GE.AND P5, PT, R30, R3, PT ;  /* 0x000000031e00720c */ /* 0x000fe20003fa6270 */
[----:B------:R-:W-:Y:S01]  /*180c0*/  @P6 STG.E.U16 desc[UR60][R16.64], R24 ;  /* 0x0000001810006986 */ /* 0x000fe2000c10153c */
[----:B------:R-:W4:Y:S02]  /*180d0*/  LDC R30, c[0x0][0x228] ;  /* 0x00008a00ff1e7b82 */ /* 0x000f240000000800 */
[-C--:B------:R-:W-:Y:S01]  /*180e0*/  ISETP.LT.AND P3, PT, R159, R2.reuse, !P5 ;  /* 0x000000029f00720c */ /* 0x080fe20006f61270 */
[----:B------:R5:W-:Y:S01]  /*180f0*/  @P4 STG.E.U16 desc[UR60][R20.64], R38 ;  /* 0x0000002614004986 */ /* 0x000be2000c10153c */
[-C--:B------:R-:W-:Y:S01]  /*18100*/  ISETP.LT.AND P4, PT, R158, R2.reuse, !P5 ;  /* 0x000000029e00720c */ /* 0x080fe20006f81270 */
[----:B---3--:R-:W-:Y:S01]  /*18110*/  IMAD.WIDE R10, R23, 0x2, R4 ;  /* 0x00000002170a7825 */ /* 0x008fe200078e0204 */
[----:B------:R-:W-:-:S02]  /*18120*/  ISETP.LT.AND P6, PT, R157, R2, !P5 ;  /* 0x000000029d00720c */ /* 0x000fc40006fc1270 */
[----:B------:R-:W3:Y:S01]  /*18130*/  LDC R28, c[0x0][0x228] ;  /* 0x00008a00ff1c7b82 */ /* 0x000ee20000000800 */
[----:B------:R-:W-:Y:S02]  /*18140*/  IMAD.IADD R25, R23, 0x1, R68 ;  /* 0x0000000117197824 */ /* 0x000fe400078e0244 */
[----:B------:R-:W-:Y:S01]  /*18150*/  VIADD R22, R160, 0xf ;  /* 0x0000000fa0167836 */ /* 0x000fe20000000000 */
[----:B-----5:R-:W-:Y:S01]  /*18160*/  PRMT R21, R38, 0x7632, R21 ;  /* 0x0000763226157816 */ /* 0x020fe20000000015 */
[----:B------:R-:W-:Y:S01]  /*18170*/  IMAD.WIDE R12, R25, 0x2, R70 ;  /* 0x00000002190c7825 */ /* 0x000fe200078e0246 */
[----:B------:R-:W-:Y:S02]  /*18180*/  PRMT R23, R27, 0x7632, R23 ;  /* 0x000076321b177816 */ /* 0x000fe40000000017 */
[----:B------:R-:W5:Y:S01]  /*18190*/  LDC R24, c[0x0][0x228] ;  /* 0x00008a00ff187b82 */ /* 0x000f620000000800 */
[----:B------:R2:W-:Y:S01]  /*181a0*/  @P2 STG.E.U16 desc[UR60][R10.64], R21 ;  /* 0x000000150a002986 */ /* 0x0005e2000c10153c */
[----:B------:R-:W-:Y:S01]  /*181b0*/  IMAD.WIDE R16, R25, 0x2, R8 ;  /* 0x0000000219107825 */ /* 0x000fe200078e0208 */
[----:B------:R-:W-:-:S02]  /*181c0*/  ISETP.LT.AND P2, PT, R156, R2, !P5 ;  /* 0x000000029c00720c */ /* 0x000fc40006f41270 */
[----:B------:R-:W-:Y:S01]  /*181d0*/  ISETP.GE.AND P1, PT, R22, R3, PT ;  /* 0x000000031600720c */ /* 0x000fe20003f26270 */
[C---:B------:R-:W-:Y:S01]  /*181e0*/  VIADD R14, R160.reuse, 0x10 ;  /* 0x00000010a00e7836 */ /* 0x040fe20000000000 */
[----:B------:R-:W-:Y:S01]  /*181f0*/  @P3 STG.E.U16 desc[UR60][R12.64], R27 ;  /* 0x0000001b0c003986 */ /* 0x000fe2000c10153c */
[----:B------:R-:W-:Y:S02]  /*18200*/  VIADD R18, R160, 0x11 ;  /* 0x00000011a0127836 */ /* 0x000fe40000000000 */
[----:B--2---:R-:W-:Y:S01]  /*18210*/  IMAD.WIDE R20, R25, 0x2, R6 ;  /* 0x0000000219147825 */ /* 0x004fe200078e0206 */
[----:B------:R2:W-:Y:S01]  /*18220*/  @P4 STG.E.U16 desc[UR60][R16.64], R23 ;  /* 0x0000001710004986 */ /* 0x0005e2000c10153c */
[-C--:B------:R-:W-:Y:S02]  /*18230*/  ISETP.LT.AND P4, PT, R159, R2.reuse, !P1 ;  /* 0x000000029f00720c */ /* 0x080fe40004f81270 */
[----:B------:R-:W-:Y:S01]  /*18240*/  ISETP.LT.AND P5, PT, R158, R2, !P1 ;  /* 0x000000029e00720c */ /* 0x000fe20004fa1270 */
[----:B------:R0:W-:Y:S01]  /*18250*/  @P6 STG.E.U16 desc[UR60][R20.64], R15 ;  /* 0x0000000f14006986 */ /* 0x0001e2000c10153c */
[----:B------:R-:W-:-:S02]  /*18260*/  PRMT R11, R15, 0x7632, R11 ;  /* 0x000076320f0b7816 */ /* 0x000fc4000000000b */
[----:B------:R-:W-:Y:S02]  /*18270*/  ISETP.LT.AND P6, PT, R157, R2, !P1 ;  /* 0x000000029d00720c */ /* 0x000fe40004fc1270 */
[-C--:B------:R-:W-:Y:S01]  /*18280*/  ISETP.GE.AND P0, PT, R14, R3.reuse, PT ;  /* 0x000000030e00720c */ /* 0x080fe20003f06270 */
[----:B------:R-:W-:Y:S02]  /*18290*/  VIADD R14, R160, 0x12 ;  /* 0x00000012a00e7836 */ /* 0x000fe40000000000 */
[C---:B--2---:R-:W-:Y:S01]  /*182a0*/  IMAD.WIDE R22, R25.reuse, 0x2, R4 ;  /* 0x0000000219167825 */ /* 0x044fe200078e0204 */
[-C--:B------:R-:W-:Y:S02]  /*182b0*/  ISETP.GE.AND P3, PT, R18, R3.reuse, PT ;  /* 0x000000031200720c */ /* 0x080fe40003f66270 */
[----:B------:R-:W2:Y:S01]  /*182c0*/  LDC R18, c[0x0][0x228] ;  /* 0x00008a00ff127b82 */ /* 0x000ea20000000800 */
[----:B------:R-:W-:Y:S01]  /*182d0*/  IMAD.IADD R25, R25, 0x1, R68 ;  /* 0x0000000119197824 */ /* 0x000fe200078e0244 */
[----:B------:R1:W-:Y:S01]  /*182e0*/  @P2 STG.E.U16 desc[UR60][R22.64], R11 ;  /* 0x0000000b16002986 */ /* 0x0003e2000c10153c */
[----:B------:R-:W-:-:S02]  /*182f0*/  ISETP.GE.AND P2, PT, R14, R3, PT ;  /* 0x000000030e00720c */ /* 0x000fc40003f46270 */
[----:B------:R-:W-:Y:S01]  /*18300*/  IMAD.WIDE R12, R25, 0x2, R8 ;  /* 0x00000002190c7825 */ /* 0x000fe200078e0208 */
[----:B------:R-:W-:Y:S02]  /*18310*/  PRMT R16, R19, 0x7632, R16 ;  /* 0x0000763213107816 */ /* 0x000fe40000000010 */
[----:B0-----:R-:W0:Y:S01]  /*18320*/  LDC R20, c[0x0][0x228] ;  /* 0x00008a00ff147b82 */ /* 0x001e220000000800 */
[----:B------:R-:W-:-:S04]  /*18330*/  IMAD.WIDE R14, R25, 0x2, R6 ;  /* 0x00000002190e7825 */ /* 0x000fc800078e0206 */
[----:B-1----:R-:W-:Y:S01]  /*18340*/  IMAD.WIDE R10, R25, 0x2, R70 ;  /* 0x00000002190a7825 */ /* 0x002fe200078e0246 */
[-C--:B------:R-:W-:Y:S02]  /*18350*/  ISETP.LT.AND P1, PT, R156, R2.reuse, !P1 ;  /* 0x000000029c00720c */ /* 0x080fe40004f21270 */
[----:B------:R-:W1:Y:S02]  /*18360*/  LDC R22, c[0x0][0x228] ;  /* 0x00008a00ff167b82 */ /* 0x000e640000000800 */
[----:B------:R4:W-:Y:S04]  /*18370*/  @P4 STG.E.U16 desc[UR60][R10.64], R19 ;  /* 0x000000130a004986 */ /* 0x0009e8000c10153c */
[----:B------:R3:W-:Y:S01]  /*18380*/  @P5 STG.E.U16 desc[UR60][R12.64], R16 ;  /* 0x000000100c005986 */ /* 0x0007e2000c10153c */
[-C--:B------:R-:W-:Y:S01]  /*18390*/  ISETP.LT.AND P5, PT, R159, R2.reuse, !P0 ;  /* 0x000000029f00720c */ /* 0x080fe200047a1270 */
[----:B------:R-:W5:Y:S02]  /*183a0*/  LDC R23, c[0x0][0x228] ;  /* 0x00008a00ff177b82 */ /* 0x000f640000000800 */
[----:B------:R3:W-:Y:S01]  /*183b0*/  @P6 STG.E.U16 desc[UR60][R14.64], R39 ;  /* 0x000000270e006986 */ /* 0x0007e2000c10153c */
[----:B------:R-:W-:Y:S01]  /*183c0*/  ISETP.LT.AND P6, PT, R158, R2, !P0 ;  /* 0x000000029e00720c */ /* 0x000fe200047c1270 */
[----:B------:R-:W-:Y:S01]  /*183d0*/  IMAD.IADD R21, R25, 0x1, R68 ;  /* 0x0000000119157824 */ /* 0x000fe200078e0244 */
[----:B------:R-:W-:Y:S01]  /*183e0*/  PRMT R17, R39, 0x7632, R17 ;  /* 0x0000763227117816 */ /* 0x000fe20000000011 */
[----:B----4-:R-:W-:-:S02]  /*183f0*/  IMAD.WIDE R10, R25, 0x2, R4 ;  /* 0x00000002190a7825 */ /* 0x010fc400078e0204 */
[----:B------:R-:W4:Y:S01]  /*18400*/  LDC R19, c[0x0][0x228] ;  /* 0x00008a00ff137b82 */ /* 0x000f220000000800 */
[----:B------:R-:W-:Y:S01]  /*18410*/  PRMT R27, R40, 0x7632, R27 ;  /* 0x00007632281b7816 */ /* 0x000fe2000000001b */
[C---:B---3--:R-:W-:Y:S01]  /*18420*/  IMAD.WIDE R12, R21.reuse, 0x2, R70 ;  /* 0x00000002150c7825 */ /* 0x048fe200078e0246 */
[----:B------:R3:W-:Y:S03]  /*18430*/  @P1 STG.E.U16 desc[UR60][R10.64], R17 ;  /* 0x000000110a001986 */ /* 0x0007e6000c10153c */
[----:B------:R-:W-:Y:S01]  /*18440*/  IMAD.WIDE R14, R21, 0x2, R8 ;  /* 0x00000002150e7825 */ /* 0x000fe200078e0208 */
[----:B------:R-:W-:Y:S01]  /*18450*/  ISETP.LT.AND P4, PT, R157, R2, !P0 ;  /* 0x000000029d00720c */ /* 0x000fe20004781270 */
[----:B------:R3:W-:Y:S01]  /*18460*/  @P5 STG.E.U16 desc[UR60][R12.64], R40 ;  /* 0x000000280c005986 */ /* 0x0007e2000c10153c */
[----:B------:R-:W4:Y:S03]  /*18470*/  LDC R25, c[0x0][0x228] ;  /* 0x00008a00ff197b82 */ /* 0x000f260000000800 */
[----:B------:R1:W-:Y:S01]  /*18480*/  @P6 STG.E.U16 desc[UR60][R14.64], R27 ;  /* 0x0000001b0e006986 */ /* 0x0003e2000c10153c */
[----:B--2---:R-:W-:-:S02]  /*18490*/  ISETP.LT.AND P6, PT, R156, R18, !P0 ;  /* 0x000000129c00720c */ /* 0x004fc400047c1270 */
[----:B0-----:R-:W-:Y:S02]  /*184a0*/  ISETP.LT.AND P0, PT, R159, R20, !P3 ;  /* 0x000000149f00720c */ /* 0x001fe40005f01270 */
[----:B------:R-:W0:Y:S01]  /*184b0*/  LDC R20, c[0x0][0x228] ;  /* 0x00008a00ff147b82 */ /* 0x000e220000000800 */
[----:B---3--:R-:W-:Y:S01]  /*184c0*/  IMAD.WIDE R16, R21, 0x2, R6 ;  /* 0x0000000215107825 */ /* 0x008fe200078e0206 */
[----:B------:R-:W-:-:S03]  /*184d0*/  PRMT R13, R44, 0x7632, R13 ;  /* 0x000076322c0d7816 */ /* 0x000fc6000000000d */
[----:B------:R-:W-:Y:S02]  /*184e0*/  VIADD R2, R160, 0x13 ;  /* 0x00000013a0027836 */ /* 0x000fe40000000000 */
[----:B------:R-:W-:Y:S01]  /*184f0*/  IMAD.WIDE R10, R21, 0x2, R4 ;  /* 0x00000002150a7825 */ /* 0x000fe200078e0204 */
[----:B------:R-:W-:Y:S01]  /*18500*/  @P4 STG.E.U16 desc[UR60][R16.64], R44 ;  /* 0x0000002c10004986 */ /* 0x000fe2000c10153c */
[----:B-1----:R-:W-:Y:S01]  /*18510*/  ISETP.LT.AND P4, PT, R158, R22, !P3 ;  /* 0x000000169e00720c */ /* 0x002fe20005f81270 */
[----:B------:R-:W1:Y:S01]  /*18520*/  LDC R27, c[0x0][0x228] ;  /* 0x00008a00ff1b7b82 */ /* 0x000e620000000800 */
[----:B------:R-:W-:Y:S01]  /*18530*/  ISETP.GE.AND P1, PT, R2, R3, PT ;  /* 0x000000030200720c */ /* 0x000fe20003f26270 */
[----:B------:R2:W-:Y:S01]  /*18540*/  @P6 STG.E.U16 desc[UR60][R10.64], R13 ;  /* 0x0000000d0a006986 */ /* 0x0005e2000c10153c */
[----:B-----5:R-:W-:Y:S01]  /*18550*/  ISETP.LT.AND P5, PT, R157, R23, !P3 ;  /* 0x000000179d00720c */ /* 0x020fe20005fa1270 */
[----:B------:R-:W-:Y:S01]  /*18560*/  VIADD R2, R160, 0x14 ;  /* 0x00000014a0027836 */ /* 0x000fe20000000000 */
[----:B----4-:R-:W-:Y:S01]  /*18570*/  ISETP.LT.AND P6, PT, R156, R19, !P3 ;  /* 0x000000139c00720c */ /* 0x010fe20005fc1270 */
[----:B------:R-:W-:-:S02]  /*18580*/  IMAD.IADD R21, R21, 0x1, R68 ;  /* 0x0000000115157824 */ /* 0x000fc400078e0244 */
[----:B------:R-:W3:Y:S01]  /*18590*/  LDC R22, c[0x0][0x228] ;  /* 0x00008a00ff167b82 */ /* 0x000ee20000000800 */
[----:B------:R-:W-:Y:S01]  /*185a0*/  ISETP.GE.AND P3, PT, R2, R3, PT ;  /* 0x000000030200720c */ /* 0x000fe20003f66270 */
[----:B------:R-:W-:Y:S01]  /*185b0*/  IMAD.WIDE R14, R21, 0x2, R8 ;  /* 0x00000002150e7825 */ /* 0x000fe200078e0208 */
[----:B------:R-:W-:-:S03]  /*185c0*/  PRMT R2, R52, 0x7632, R2 ;  /* 0x0000763234027816 */ /* 0x000fc60000000002 */
[C---:B--2---:R-:W-:Y:S01]  /*185d0*/  IMAD.WIDE R12, R21.reuse, 0x2, R70 ;  /* 0x00000002150c7825 */ /* 0x044fe200078e0246 */
[----:B------:R-:W-:Y:S01]  /*185e0*/  PRMT R11, R48, 0x7632, R11 ;  /* 0x00007632300b7816 */ /* 0x000fe2000000000b */
[----:B------:R-:W2:Y:S02]  /*185f0*/  LDC R23, c[0x0][0x228] ;  /* 0x00008a00ff177b82 */ /* 0x000ea40000000800 */
[C---:B------:R-:W-:Y:S01]  /*18600*/  IMAD.WIDE R16, R21.reuse, 0x2, R6 ;  /* 0x0000000215107825 */ /* 0x040fe200078e0206 */
[----:B------:R4:W-:Y:S03]  /*18610*/  @P0 STG.E.U16 desc[UR60][R12.64], R52 ;  /* 0x000000340c000986 */ /* 0x0009e6000c10153c */
[----:B------:R-:W-:Y:S01]  /*18620*/  IMAD.WIDE R18, R21, 0x2, R4 ;  /* 0x0000000215127825 */ /* 0x000fe200078e0204 */
[----:B------:R5:W-:Y:S01]  /*18630*/  @P4 STG.E.U16 desc[UR60][R14.64], R2 ;  /* 0x000000020e004986 */ /* 0x000be2000c10153c */
[----:B0-----:R-:W-:-:S02]  /*18640*/  ISETP.LT.AND P4, PT, R159, R20, !P2 ;  /* 0x000000149f00720c */ /* 0x001fc40005781270 */
[----:B------:R-:W-:Y:S01]  /*18650*/  IMAD.IADD R21, R21, 0x1, R68 ;  /* 0x0000000115157824 */ /* 0x000fe200078e0244 */
[----:B------:R-:W-:Y:S01]  /*18660*/  @P5 STG.E.U16 desc[UR60][R16.64], R48 ;  /* 0x0000003010005986 */ /* 0x000fe2000c10153c */
[----:B------:R-:W-:Y:S01]  /*18670*/  ISETP.LT.AND P5, PT, R157, R25, !P2 ;  /* 0x000000199d00720c */ /* 0x000fe200057a1270 */
[----:B------:R-:W0:Y:S02]  /*18680*/  LDC R20, c[0x0][0x228] ;  /* 0x00008a00ff147b82 */ /* 0x000e240000000800 */
[----:B------:R1:W-:Y:S01]  /*18690*/  @P6 STG.E.U16 desc[UR60][R18.64], R11 ;  /* 0x0000000b12006986 */ /* 0x0003e2000c10153c */
[----:B------:R-:W-:Y:S02]  /*186a0*/  ISETP.LT.AND P6, PT, R158, R24, !P2 ;  /* 0x000000189e00720c */ /* 0x000fe400057c1270 */
[----:B------:R-:W-:Y:S01]  /*186b0*/  ISETP.LT.AND P2, PT, R156, R26, !P2 ;  /* 0x0000001a9c00720c */ /* 0x000fe20005741270 */
[----:B----4-:R-:W-:Y:S01]  /*186c0*/  IMAD.WIDE R12, R21, 0x2, R8 ;  /* 0x00000002150c7825 */ /* 0x010fe200078e0208 */
[----:B------:R-:W-:Y:S01]  /*186d0*/  PRMT R26, R45, 0x7632, R26 ;  /* 0x000076322d1a7816 */ /* 0x000fe2000000001a */
[----:B------:R-:W4:Y:S02]  /*186e0*/  LDC R24, c[0x0][0x228] ;  /* 0x00008a00ff187b82 */ /* 0x000f240000000800 */
[----:B-----5:R-:W-:-:S04]  /*186f0*/  IMAD.WIDE R14, R21, 0x2, R6 ;  /* 0x00000002150e7825 */ /* 0x020fc800078e0206 */
[----:B-1----:R-:W-:Y:S01]  /*18700*/  IMAD.WIDE R10, R21, 0x2, R70 ;  /* 0x00000002150a7825 */ /* 0x002fe200078e0246 */
[----:B------:R-:W-:Y:S01]  /*18710*/  PRMT R19, R41, 0x7632, R19 ;  /* 0x0000763229137816 */ /* 0x000fe20000000013 */
[----:B------:R-:W1:Y:S02]  /*18720*/  LDC R25, c[0x0][0x228] ;  /* 0x00008a00ff197b82 */ /* 0x000e640000000800 */
[----:B------:R-:W-:Y:S01]  /*18730*/  IMAD.WIDE R16, R21, 0x2, R4 ;  /* 0x0000000215107825 */ /* 0x000fe200078e0204 */
[----:B------:R5:W-:Y:S04]  /*18740*/  @P4 STG.E.U16 desc[UR60][R10.64], R41 ;  /* 0x000000290a004986 */ /* 0x000be8000c10153c */
[----:B------:R5:W-:Y:S01]  /*18750*/  @P6 STG.E.U16 desc[UR60][R12.64], R19 ;  /* 0x000000130c006986 */ /* 0x000be2000c10153c */
[----:B------:R-:W1:Y:S03]  /*18760*/  LDC R18, c[0x0][0x228] ;  /* 0x00008a00ff127b82 */ /* 0x000e660000000800 */
[----:B------:R-:W-:Y:S04]  /*18770*/  @P5 STG.E.U16 desc[UR60][R14.64], R45 ;  /* 0x0000002d0e005986 */ /* 0x000fe8000c10153c */
[----:B------:R0:W-:Y:S01]  /*18780*/  @P2 STG.E.U16 desc[UR60][R16.64], R26 ;  /* 0x0000001a10002986 */ /* 0x0001e2000c10153c */
[----:B---3--:R-:W-:Y:S01]  /*18790*/  ISETP.LT.AND P2, PT, R159, R22, !P1 ;  /* 0x000000169f00720c */ /* 0x008fe20004f41270 */
[----:B------:R-:W-:Y:S01]  /*187a0*/  IMAD.IADD R21, R21, 0x1, R68 ;  /* 0x0000000115157824 */ /* 0x000fe200078e0244 */
[----:B--2---:R-:W-:Y:S01]  /*187b0*/  ISETP.LT.AND P6, PT, R158, R23, !P1 ;  /* 0x000000179e00720c */ /* 0x004fe20004fc1270 */
[----:B------:R-:W2:Y:S02]  /*187c0*/  LDC R22, c[0x0][0x228] ;  /* 0x00008a00ff167b82 */ /* 0x000ea40000000800 */
[----:B-----5:R-:W-:Y:S01]  /*187d0*/  IMAD.WIDE R10, R21, 0x2, R70 ;  /* 0x00000002150a7825 */ /* 0x020fe200078e0246 */
[----:B------:R-:W-:-:S03]  /*187e0*/  ISETP.LT.AND P5, PT, R157, R27, !P1 ;  /* 0x0000001b9d00720c */ /* 0x000fc60004fa1270 */
[----:B------:R-:W-:Y:S01]  /*187f0*/  IMAD.WIDE R12, R21, 0x2, R8 ;  /* 0x00000002150c7825 */ /* 0x000fe200078e0208 */
[----:B0-----:R-:W-:Y:S01]  /*18800*/  PRMT R17, R53, 0x7632, R17 ;  /* 0x0000763235117816 */ /* 0x001fe20000000011 */
[----:B------:R-:W0:Y:S02]  /*18810*/  LDC R23, c[0x0][0x228] ;  /* 0x00008a00ff177b82 */ /* 0x000e240000000800 */
[----:B------:R-:W-:Y:S01]  /*18820*/  @P2 STG.E.U16 desc[UR60][R10.64], R53 ;  /* 0x000000350a002986 */ /* 0x000fe2000c10153c */
[----:B------:R-:W-:Y:S01]  /*18830*/  ISETP.LT.AND P2, PT, R156, R20, !P1 ;  /* 0x000000149c00720c */ /* 0x000fe20004f41270 */
[----:B------:R-:W-:Y:S02]  /*18840*/  IMAD.WIDE R14, R21, 0x2, R6 ;  /* 0x00000002150e7825 */ /* 0x000fe400078e0206 */
[----:B------:R3:W-:Y:S02]  /*18850*/  @P6 STG.E.U16 desc[UR60][R12.64], R17 ;  /* 0x000000110c006986 */ /* 0x0007e4000c10153c */
[----:B------:R-:W5:Y:S01]  /*18860*/  LDC R20, c[0x0][0x228] ;  /* 0x00008a00ff147b82 */ /* 0x000f620000000800 */
[----:B----4-:R-:W-:Y:S01]  /*18870*/  ISETP.LT.AND P6, PT, R159, R24, !P3 ;  /* 0x000000189f00720c */ /* 0x010fe20005fc1270 */
[----:B------:R-:W-:Y:S01]  /*18880*/  IMAD.IADD R19, R21, 0x1, R68 ;  /* 0x0000000115137824 */ /* 0x000fe200078e0244 */
[----:B------:R-:W-:Y:S01]  /*18890*/  @P5 STG.E.U16 desc[UR60][R14.64], R49 ;  /* 0x000000310e005986 */ /* 0x000fe2000c10153c */
[----:B-1----:R-:W-:-:S04]  /*188a0*/  ISETP.LT.AND P5, PT, R158, R25, !P3 ;  /* 0x000000199e00720c */ /* 0x002fc80005fa1270 */
[----:B------:R-:W1:Y:S01]  /*188b0*/  LDC R24, c[0x0][0x228] ;  /* 0x00008a00ff187b82 */ /* 0x000e620000000800 */
[----:B---3--:R-:W-:Y:S01]  /*188c0*/  PRMT R13, R49, 0x7632, R13 ;  /* 0x00007632310d7816 */ /* 0x008fe2000000000d */
[----:B------:R-:W-:-:S04]  /*188d0*/  IMAD.WIDE R16, R21, 0x2, R4 ;  /* 0x0000000215107825 */ /* 0x000fc800078e0204 */
[----:B------:R-:W-:Y:S02]  /*188e0*/  IMAD.WIDE R10, R19, 0x2, R70 ;  /* 0x00000002130a7825 */ /* 0x000fe400078e0246 */
[----:B------:R-:W3:Y:S01]  /*188f0*/  LDC R25, c[0x0][0x228] ;  /* 0x00008a00ff197b82 */ /* 0x000ee20000000800 */
[----:B------:R4:W-:Y:S01]  /*18900*/  @P2 STG.E.U16 desc[UR60][R16.64], R13 ;  /* 0x0000000d10002986 */ /* 0x0009e2000c10153c */
[----:B------:R-:W-:Y:S01]  /*18910*/  ISETP.LT.AND P2, PT, R157, R18, !P3 ;  /* 0x000000129d00720c */ /* 0x000fe20005f41270 */
[----:B------:R-:W-:Y:S01]  /*18920*/  VIADD R2, R160, 0x15 ;  /* 0x00000015a0027836 */ /* 0x000fe20000000000 */
[----:B--2---:R-:W-:Y:S01]  /*18930*/  ISETP.LT.AND P3, PT, R156, R22, !P3 ;  /* 0x000000169c00720c */ /* 0x004fe20005f61270 */
[----:B------:R2:W-:Y:S03]  /*18940*/  @P6 STG.E.U16 desc[UR60][R10.64], R42 ;  /* 0x0000002a0a006986 */ /* 0x0005e6000c10153c */
[----:B------:R-:W3:Y:S01]  /*18950*/  LDC R18, c[0x0][0x228] ;  /* 0x00008a00ff127b82 */ /* 0x000ee20000000800 */
[----:B------:R-:W-:Y:S01]  /*18960*/  ISETP.GE.AND P0, PT, R2, R3, PT ;  /* 0x000000030200720c */ /* 0x000fe20003f06270 */
[----:B----4-:R-:W-:-:S06]  /*18970*/  IMAD.WIDE R12, R19, 0x2, R8 ;  /* 0x00000002130c7825 */ /* 0x010fcc00078e0208 */
[----:B------:R-:W4:Y:S01]  /*18980*/  LDC R22, c[0x0][0x228] ;  /* 0x00008a00ff167b82 */ /* 0x000f220000000800 */
[----:B--2---:R-:W-:Y:S01]  /*18990*/  PRMT R11, R42, 0x7632, R11 ;  /* 0x000076322a0b7816 */ /* 0x004fe2000000000b */
[----:B------:R-:W-:Y:S01]  /*189a0*/  IMAD.IADD R21, R19, 0x1, R68 ;  /* 0x0000000113157824 */ /* 0x000fe200078e0244 */
[----:B0-----:R-:W-:Y:S01]  /*189b0*/  ISETP.LT.AND P6, PT, R159, R23, !P0 ;  /* 0x000000179f00720c */ /* 0x001fe200047c1270 */
[----:B------:R-:W-:Y:S02]  /*189c0*/  IMAD.WIDE R14, R19, 0x2, R4 ;  /* 0x00000002130e7825 */ /* 0x000fe400078e0204 */
[----:B------:R0:W-:Y:S01]  /*189d0*/  @P5 STG.E.U16 desc[UR60][R12.64], R11 ;  /* 0x0000000b0c005986 */ /* 0x0001e2000c10153c */
[----:B-----5:R-:W-:Y:S01]  /*189e0*/  ISETP.LT.AND P5, PT, R158, R20, !P0 ;  /* 0x000000149e00720c */ /* 0x020fe200047a1270 */
[----:B------:R-:W-:Y:S01]  /*189f0*/  VIADD R2, R160, 0x16 ;  /* 0x00000016a0027836 */ /* 0x000fe20000000000 */
[----:B------:R-:W2:Y:S01]  /*18a00*/  LDC R20, c[0x0][0x228] ;  /* 0x00008a00ff147b82 */ /* 0x000ea20000000800 */
[----:B------:R-:W-:-:S07]  /*18a10*/  IMAD.WIDE R16, R21, 0x2, R70 ;  /* 0x0000000215107825 */ /* 0x000fce00078e0246 */
[----:B------:R-:W5:Y:S01]  /*18a20*/  LDC R23, c[0x0][0x228] ;  /* 0x00008a00ff177b82 */ /* 0x000f620000000800 */
[----:B0-----:R-:W-:Y:S01]  /*18a30*/  IMAD.WIDE R10, R19, 0x2, R6 ;  /* 0x00000002130a7825 */ /* 0x001fe200078e0206 */
[----:B------:R-:W-:-:S06]  /*18a40*/  PRMT R13, R46, 0x7632, R13 ;  /* 0x000076322e0d7816 */ /* 0x000fcc000000000d */
[----:B------:R-:W0:Y:S01]  /*18a50*/  LDC R19, c[0x0][0x228] ;  /* 0x00008a00ff137b82 */ /* 0x000e220000000800 */
[----:B------:R3:W-:Y:S04]  /*18a60*/  @P2 STG.E.U16 desc[UR60][R10.64], R46 ;  /* 0x0000002e0a002986 */ /* 0x0007e8000c10153c */
[----:B------:R3:W-:Y:S01]  /*18a70*/  @P3 STG.E.U16 desc[UR60][R14.64], R13 ;  /* 0x0000000d0e003986 */ /* 0x0007e2000c10153c */
[----:B-1----:R-:W-:Y:S02]  /*18a80*/  ISETP.LT.AND P3, PT, R157, R24, !P0 ;  /* 0x000000189d00720c */ /* 0x002fe40004761270 */
[----:B------:R-:W1:Y:S01]  /*18a90*/  LDC R24, c[0x0][0x228] ;  /* 0x00008a00ff187b82 */ /* 0x000e620000000800 */
[----:B------:R-:W-:Y:S02]  /*18aa0*/  ISETP.GE.AND P4, PT, R2, R3, PT ;  /* 0x000000030200720c */ /* 0x000fe40003f86270 */
[----:B---3--:R-:W-:-:S02]  /*18ab0*/  ISETP.LT.AND P0, PT, R156, R25, !P0 ;  /* 0x000000199c00720c */ /* 0x008fc40004701270 */
[----:B------:R-:W-:-:S03]  /*18ac0*/  PRMT R11, R54, 0x7632, R11 ;  /* 0x00007632360b7816 */ /* 0x000fc6000000000b */
[----:B------:R-:W3:Y:S01]  /*18ad0*/  LDC R26, c[0x0][0x228] ;  /* 0x00008a00ff1a7b82 */ /* 0x000ee20000000800 */
[----:B------:R-:W-:Y:S01]  /*18ae0*/  IMAD.WIDE R12, R21, 0x2, R8 ;  /* 0x00000002150c7825 */ /* 0x000fe200078e0208 */
[----:B------:R-:W-:Y:S01]  /*18af0*/  @P6 STG.E.U16 desc[UR60][R16.64], R54 ;  /* 0x0000003610006986 */ /* 0x000fe2000c10153c */
[----:B----4-:R-:W-:-:S03]  /*18b00*/  ISETP.LT.AND P6, PT, R158, R22, !P4 ;  /* 0x000000169e00720c */ /* 0x010fc600067c1270 */
[----:B------:R4:W-:Y:S01]  /*18b10*/  @P5 STG.E.U16 desc[UR60][R12.64], R11 ;  /* 0x0000000b0c005986 */ /* 0x0009e2000c10153c */
[----:B------:R-:W-:Y:S01]  /*18b20*/  ISETP.LT.AND P5, PT, R159, R18, !P4 ;  /* 0x000000129f00720c */ /* 0x000fe200067a1270 */
[----:B------:R-:W3:Y:S01]  /*18b30*/  LDC R22, c[0x0][0x228] ;  /* 0x00008a00ff167b82 */ /* 0x000ee20000000800 */
[----:B------:R-:W-:-:S07]  /*18b40*/  IMAD.WIDE R14, R21, 0x2, R4 ;  /* 0x00000002150e7825 */ /* 0x000fce00078e0204 */
[----:B------:R-:W3:Y:S01]  /*18b50*/  LDC R18, c[0x0][0x228] ;  /* 0x00008a00ff127b82 */ /* 0x000ee20000000800 */
[----:B----4-:R-:W-:Y:S01]  /*18b60*/  IMAD.WIDE R10, R21, 0x2, R6 ;  /* 0x00000002150a7825 */ /* 0x010fe200078e0206 */
[----:B------:R-:W-:-:S03]  /*18b70*/  PRMT R13, R50, 0x7632, R13 ;  /* 0x00007632320d7816 */ /* 0x000fc6000000000d */
[----:B------:R-:W-:Y:S01]  /*18b80*/  IMAD.IADD R21, R21, 0x1, R68 ;  /* 0x0000000115157824 */ /* 0x000fe200078e0244 */
[----:B------:R4:W-:Y:S01]  /*18b90*/  @P3 STG.E.U16 desc[UR60][R10.64], R50 ;  /* 0x000000320a003986 */ /* 0x0009e2000c10153c */
[----:B------:R-:W-:Y:S01]  /*18ba0*/  VIADD R2, R160, 0x17 ;  /* 0x00000017a0027836 */ /* 0x000fe20000000000 */
[----:B------:R-:W3:Y:S02]  /*18bb0*/  LDC R25, c[0x0][0x228] ;  /* 0x00008a00ff197b82 */ /* 0x000ee40000000800 */
[----:B------:R5:W-:Y:S01]  /*18bc0*/  @P0 STG.E.U16 desc[UR60][R14.64], R13 ;  /* 0x0000000d0e000986 */ /* 0x000be2000c10153c */
[----:B0-----:R-:W-:Y:S01]  /*18bd0*/  ISETP.LT.AND P0, PT, R157, R19, !P4 ;  /* 0x000000139d00720c */ /* 0x001fe20006701270 */
[----:B------:R-:W-:Y:S01]  /*18be0*/  IMAD.WIDE R16, R21, 0x2, R8 ;  /* 0x0000000215107825 */ /* 0x000fe200078e0208 */
[----:B--2---:R-:W-:Y:S02]  /*18bf0*/  ISETP.LT.AND P4, PT, R156, R20, !P4 ;  /* 0x000000149c00720c */ /* 0x004fe40006781270 */
[----:B------:R-:W-:Y:S01]  /*18c00*/  ISETP.GE.AND P1, PT, R2, R3, PT ;  /* 0x000000030200720c */ /* 0x000fe20003f26270 */
[----:B------:R-:W0:Y:S01]  /*18c10*/  LDC R27, c[0x0][0x228] ;  /* 0x00008a00ff1b7b82 */ /* 0x000e220000000800 */
[----:B----4-:R-:W-:Y:S01]  /*18c20*/  PRMT R11, R43, 0x7632, R11 ;  /* 0x000076322b0b7816 */ /* 0x010fe2000000000b */
[----:B-----5:R-:W-:Y:S01]  /*18c30*/  IMAD.WIDE R12, R21, 0x2, R70 ;  /* 0x00000002150c7825 */ /* 0x020fe200078e0246 */
[----:B------:R-:W-:-:S05]  /*18c40*/  PRMT R19, R47, 0x7632, R19 ;  /* 0x000076322f137816 */ /* 0x000fca0000000013 */
[----:B------:R-:W2:Y:S01]  /*18c50*/  LDC R20, c[0x0][0x228] ;  /* 0x00008a00ff147b82 */ /* 0x000ea20000000800 */
[----:B------:R4:W-:Y:S01]  /*18c60*/  @P5 STG.E.U16 desc[UR60][R12.64], R43 ;  /* 0x0000002b0c005986 */ /* 0x0009e2000c10153c */
[----:B------:R-:W-:Y:S01]  /*18c70*/  ISETP.LT.AND P5, PT, R159, R23, !P1 ;  /* 0x000000179f00720c */ /* 0x000fe20004fa1270 */
[----:B------:R-:W-:Y:S02]  /*18c80*/  VIADD R2, R160, 0x18 ;  /* 0x00000018a0027836 */ /* 0x000fe40000000000 */
[----:B------:R5:W-:Y:S01]  /*18c90*/  @P6 STG.E.U16 desc[UR60][R16.64], R11 ;  /* 0x0000000b10006986 */ /* 0x000be2000c10153c */
[----:B-1----:R-:W-:Y:S01]  /*18ca0*/  ISETP.LT.AND P6, PT, R158, R24, !P1 ;  /* 0x000000189e00720c */ /* 0x002fe20004fc1270 */
[C---:B------:R-:W-:Y:S01]  /*18cb0*/  IMAD.IADD R23, R21.reuse, 0x1, R68 ;  /* 0x0000000115177824 */ /* 0x040fe200078e0244 */
[----:B------:R-:W-:Y:S01]  /*18cc0*/  ISETP.GE.AND P2, PT, R2, R3, PT ;  /* 0x000000030200720c */ /* 0x000fe20003f46270 */
[----:B------:R-:W-:Y:S01]  /*18cd0*/  VIADD R2, R160, 0x19 ;  /* 0x00000019a0027836 */ /* 0x000fe20000000000 */
[----:B------:R-:W1:Y:S01]  /*18ce0*/  LDC R24, c[0x0][0x228] ;  /* 0x00008a00ff187b82 */ /* 0x000e620000000800 */
[----:B----4-:R-:W-:-:S04]  /*18cf0*/  IMAD.WIDE R12, R21, 0x2, R4 ;  /* 0x00000002150c7825 */ /* 0x010fc800078e0204 */
[----:B-----5:R-:W-:Y:S01]  /*18d00*/  IMAD.WIDE R10, R21, 0x2, R6 ;  /* 0x00000002150a7825 */ /* 0x020fe200078e0206 */
[----:B------:R-:W-:-:S03]  /*18d10*/  PRMT R21, R55, 0x7632, R21 ;  /* 0x0000763237157816 */ /* 0x000fc60000000015 */
[C---:B------:R-:W-:Y:S01]  /*18d20*/  IMAD.WIDE R14, R23.reuse, 0x2, R70 ;  /* 0x00000002170e7825 */ /* 0x040fe200078e0246 */
[----:B------:R4:W-:Y:S03]  /*18d30*/  @P0 STG.E.U16 desc[UR60][R10.64], R47 ;  /* 0x0000002f0a000986 */ /* 0x0009e6000c10153c */
[----:B------:R-:W-:Y:S01]  /*18d40*/  IMAD.WIDE R16, R23, 0x2, R8 ;  /* 0x0000000217107825 */ /* 0x000fe200078e0208 */
[----:B------:R5:W-:Y:S01]  /*18d50*/  @P4 STG.E.U16 desc[UR60][R12.64], R19 ;  /* 0x000000130c004986 */ /* 0x000be2000c10153c */
[----:B---3--:R-:W-:Y:S02]  /*18d60*/  ISETP.LT.AND P4, PT, R157, R18, !P1 ;  /* 0x000000129d00720c */ /* 0x008fe40004f81270 */
[----:B------:R-:W-:Y:S01]  /*18d70*/  ISETP.LT.AND P1, PT, R156, R22, !P1 ;  /* 0x000000169c00720c */ /* 0x000fe20004f21270 */
[----:B------:R-:W-:Y:S01]  /*18d80*/  @P5 STG.E.U16 desc[UR60][R14.64], R55 ;  /* 0x000000370e005986 */ /* 0x000fe2000c10153c */
[----:B------:R-:W-:Y:S01]  /*18d90*/  ISETP.GE.AND P3, PT, R2, R3, PT ;  /* 0x000000030200720c */ /* 0x000fe20003f66270 */
[----:B------:R-:W-:-:S02]  /*18da0*/  VIADD R2, R160, 0x1a ;  /* 0x0000001aa0027836 */ /* 0x000fc40000000000 */
[----:B------:R3:W-:Y:S01]  /*18db0*/  @P6 STG.E.U16 desc[UR60][R16.64], R21 ;  /* 0x0000001510006986 */ /* 0x0007e2000c10153c */
[----:B------:R-:W-:Y:S01]  /*18dc0*/  ISETP.LT.AND P6, PT, R158, R26, !P2 ;  /* 0x0000001a9e00720c */ /* 0x000fe200057c1270 */
[C---:B----4-:R-:W-:Y:S01]  /*18dd0*/  IMAD.WIDE R10, R23.reuse, 0x2, R6 ;  /* 0x00000002170a7825 */ /* 0x050fe200078e0206 */
[----:B------:R-:W4:Y:S01]  /*18de0*/  LDC R26, c[0x0][0x228] ;  /* 0x00008a00ff1a7b82 */ /* 0x000f220000000800 */
[----:B------:R-:W0:Y:S01]  /*18df0*/  LDS.128 R12, [R0] ;  /* 0x00000000000c7984 */ /* 0x000e220000000c00 */
[----:B------:R-:W-:Y:S01]  /*18e00*/  ISETP.GE.AND P0, PT, R2, R3, PT ;  /* 0x000000030200720c */ /* 0x000fe20003f06270 */
[----:B-----5:R-:W-:-:S04]  /*18e10*/  IMAD.WIDE R18, R23, 0x2, R4 ;  /* 0x0000000217127825 */ /* 0x020fc800078e0204 */
[----:B------:R-:W-:Y:S01]  /*18e20*/  VIADD R2, R160, 0x1b ;  /* 0x0000001ba0027836 */ /* 0x000fe20000000000 */
[----:B---3--:R-:W-:Y:S01]  /*18e30*/  PRMT R17, R51, 0x7632, R17 ;  /* 0x0000763233117816 */ /* 0x008fe20000000011 */
[----:B------:R3:W-:Y:S01]  /*18e40*/  @P4 STG.E.U16 desc[UR60][R10.64], R51 ;  /* 0x000000330a004986 */ /* 0x0007e2000c10153c */
[----:B------:R-:W-:-:S03]  /*18e50*/  ISETP.LT.AND P5, PT, R159, R25, !P2 ;  /* 0x000000199f00720c */ /* 0x000fc600057a1270 */
[----:B------:R5:W-:Y:S01]  /*18e60*/  @P1 STG.E.U16 desc[UR60][R18.64], R17 ;  /* 0x0000001112001986 */ /* 0x000be2000c10153c */
[----:B------:R-:W-:Y:S02]  /*18e70*/  ISETP.GE.AND P1, PT, R2, R3, PT ;  /* 0x000000030200720c */ /* 0x000fe40003f26270 */
[----:B------:R-:W0:Y:S01]  /*18e80*/  LDC R2, c[0x0][0x228] ;  /* 0x00008a00ff027b82 */ /* 0x000e220000000800 */
[----:B--2---:R-:W-:Y:S01]  /*18e90*/  ISETP.LT.AND P4, PT, R157, R20, !P2 ;  /* 0x000000149d00720c */ /* 0x004fe20005781270 */
[----:B------:R-:W-:Y:S01]  /*18ea0*/  IMAD.IADD R25, R23, 0x1, R68 ;  /* 0x0000000117197824 */ /* 0x000fe200078e0244 */
[----:B-1----:R-:W-:Y:S02]  /*18eb0*/  ISETP.LT.AND P2, PT, R156, R24, !P2 ;  /* 0x000000189c00720c */ /* 0x002fe40005741270 */
[----:B---3--:R-:W-:-:S03]  /*18ec0*/  PRMT R11, R56, 0x7632, R11 ;  /* 0x00007632380b7816 */ /* 0x008fc6000000000b */
[----:B------:R-:W1:Y:S01]  /*18ed0*/  LDC R24, c[0x0][0x228] ;  /* 0x00008a00ff187b82 */ /* 0x000e620000000800 */
[----:B-----5:R-:W-:-:S04]  /*18ee0*/  IMAD.WIDE R16, R25, 0x2, R70 ;  /* 0x0000000219107825 */ /* 0x020fc800078e0246 */
[C---:B------:R-:W-:Y:S01]  /*18ef0*/  IMAD.WIDE R20, R25.reuse, 0x2, R8 ;  /* 0x0000000219147825 */ /* 0x040fe200078e0208 */
[----:B------:R-:W-:Y:S03]  /*18f00*/  @P5 STG.E.U16 desc[UR60][R16.64], R56 ;  /* 0x0000003810005986 */ /* 0x000fe6000c10153c */
[----:B------:R-:W-:Y:S01]  /*18f10*/  IMAD.WIDE R22, R25, 0x2, R6 ;  /* 0x0000000219167825 */ /* 0x000fe200078e0206 */
[----:B------:R2:W-:Y:S01]  /*18f20*/  @P6 STG.E.U16 desc[UR60][R20.64], R11 ;  /* 0x0000000b14006986 */ /* 0x0005e2000c10153c */
[----:B----4-:R-:W-:Y:S02]  /*18f30*/  ISETP.LT.AND P5, PT, R159, R26, !P3 ;  /* 0x0000001a9f00720c */ /* 0x010fe40005fa1270 */
[----:B0-----:R-:W-:Y:S01]  /*18f40*/  ISETP.LT.AND P6, PT, R158, R27, !P3 ;  /* 0x0000001b9e00720c */ /* 0x001fe20005fc1270 */
[----:B------:R0:W-:Y:S01]  /*18f50*/  @P4 STG.E.U16 desc[UR60][R22.64], R60 ;  /* 0x0000003c16004986 */ /* 0x0001e2000c10153c */
[----:B------:R-:W-:Y:S01]  /*18f60*/  ISETP.LT.AND P4, PT, R157, R28, !P3 ;  /* 0x0000001c9d00720c */ /* 0x000fe20005f81270 */
[C---:B------:R-:W-:Y:S01]  /*18f70*/  IMAD.IADD R27, R25.reuse, 0x1, R68 ;  /* 0x00000001191b7824 */ /* 0x040fe200078e0244 */
[----:B------:R-:W-:Y:S01]  /*18f80*/  ISETP.LT.AND P3, PT, R156, R2, !P3 ;  /* 0x000000029c00720c */ /* 0x000fe20005f61270 */
[----:B------:R-:W-:Y:S01]  /*18f90*/  VIADD R0, R160, 0x1c ;  /* 0x0000001ca0007836 */ /* 0x000fe20000000000 */
[----:B------:R-:W3:Y:S01]  /*18fa0*/  LDC R2, c[0x0][0x228] ;  /* 0x00008a00ff027b82 */ /* 0x000ee20000000800 */
[----:B--2---:R-:W-:Y:S01]  /*18fb0*/  PRMT R21, R60, 0x7632, R21 ;  /* 0x000076323c157816 */ /* 0x004fe20000000015 */
[----:B------:R-:W-:-:S06]  /*18fc0*/  IMAD.WIDE R10, R25, 0x2, R4 ;  /* 0x00000002190a7825 */ /* 0x000fcc00078e0204 */
[----:B0-----:R-:W0:Y:S01]  /*18fd0*/  LDC R22, c[0x0][0x228] ;  /* 0x00008a00ff167b82 */ /* 0x001e220000000800 */
[C---:B------:R-:W-:Y:S01]  /*18fe0*/  IMAD.WIDE R16, R27.reuse, 0x2, R70 ;  /* 0x000000021b107825 */ /* 0x040fe200078e0246 */
[----:B------:R-:W-:Y:S01]  /*18ff0*/  PRMT R25, R64, 0x7632, R25 ;  /* 0x0000763240197816 */ /* 0x000fe20000000019 */
[----:B------:R2:W-:Y:S02]  /*19000*/  @P2 STG.E.U16 desc[UR60][R10.64], R21 ;  /* 0x000000150a002986 */ /* 0x0005e4000c10153c */
[----:B------:R-:W-:-:S03]  /*19010*/  IMAD.WIDE R18, R27, 0x2, R8 ;  /* 0x000000021b127825 */ /* 0x000fc600078e0208 */
[----:B------:R-:W4:Y:S01]  /*19020*/  LDC R23, c[0x0][0x228] ;  /* 0x00008a00ff177b82 */ /* 0x000f220000000800 */
[----:B------:R5:W-:Y:S01]  /*19030*/  @P5 STG.E.U16 desc[UR60][R16.64], R64 ;  /* 0x0000004010005986 */ /* 0x000be2000c10153c */
[----:B--2---:R-:W-:-:S03]  /*19040*/  IMAD.WIDE R20, R27, 0x2, R6 ;  /* 0x000000021b147825 */ /* 0x004fc600078e0206 */
[----:B------:R2:W-:Y:S03]  /*19050*/  @P6 STG.E.U16 desc[UR60][R18.64], R25 ;  /* 0x0000001912006986 */ /* 0x0005e6000c10153c */
[----:B------:R-:W4:Y:S01]  /*19060*/  LDC R26, c[0x0][0x228] ;  /* 0x00008a00ff1a7b82 */ /* 0x000f220000000800 */
[----:B------:R0:W-:Y:S01]  /*19070*/  @P4 STG.E.U16 desc[UR60][R20.64], R12 ;  /* 0x0000000c14004986 */ /* 0x0001e2000c10153c */
[----:B-1----:R-:W-:Y:S02]  /*19080*/  ISETP.LT.AND P4, PT, R157, R24, !P0 ;  /* 0x000000189d00720c */ /* 0x002fe40004781270 */
[----:B------:R-:W-:-:S04]  /*19090*/  ISETP.LT.AND P5, PT, R159, R29, !P0 ;  /* 0x0000001d9f00720c */ /* 0x000fc800047a1270 */
[----:B------:R-:W1:Y:S01]  /*190a0*/  LDC R24, c[0x0][0x228] ;  /* 0x00008a00ff187b82 */ /* 0x000e620000000800 */
[----:B------:R-:W-:Y:S01]  /*190b0*/  ISETP.LT.AND P6, PT, R158, R30, !P0 ;  /* 0x0000001e9e00720c */ /* 0x000fe200047c1270 */
[----:B------:R-:W-:Y:S01]  /*190c0*/  IMAD.WIDE R10, R27, 0x2, R4 ;  /* 0x000000021b0a7825 */ /* 0x000fe200078e0204 */
[----:B-----5:R-:W-:-:S03]  /*190d0*/  PRMT R17, R12, 0x7632, R17 ;  /* 0x000076320c117816 */ /* 0x020fc60000000011 */
[----:B------:R-:W-:Y:S02]  /*190e0*/  IMAD.IADD R27, R27, 0x1, R68 ;  /* 0x000000011b1b7824 */ /* 0x000fe400078e0244 */
[----:B--2---:R-:W2:Y:S01]  /*190f0*/  LDC R25, c[0x0][0x228] ;  /* 0x00008a00ff197b82 */ /* 0x004ea20000000800 */
[----:B------:R5:W-:Y:S01]  /*19100*/  @P3 STG.E.U16 desc[UR60][R10.64], R17 ;  /* 0x000000110a003986 */ /* 0x000be2000c10153c */
[----:B0-----:R-:W-:Y:S01]  /*19110*/  ISETP.LT.AND P0, PT, R156, R22, !P0 ;  /* 0x000000169c00720c */ /* 0x001fe20004701270 */
[----:B------:R-:W-:Y:S01]  /*19120*/  IMAD.WIDE R18, R27, 0x2, R8 ;  /* 0x000000021b127825 */ /* 0x000fe200078e0208 */
[----:B------:R-:W-:-:S03]  /*19130*/  ISETP.GE.AND P2, PT, R0, R3, PT ;  /* 0x000000030000720c */ /* 0x000fc60003f46270 */
[C---:B------:R-:W-:Y:S01]  /*19140*/  IMAD.WIDE R20, R27.reuse, 0x2, R6 ;  /* 0x000000021b147825 */ /* 0x040fe200078e0206 */
[----:B------:R-:W0:Y:S03]  /*19150*/  LDC R22, c[0x0][0x228] ;  /* 0x00008a00ff167b82 */ /* 0x000e260000000800 */
[----:B-----5:R-:W-:Y:S01]  /*19160*/  IMAD.WIDE R16, R27, 0x2, R70 ;  /* 0x000000021b107825 */ /* 0x020fe200078e0246 */
[----:B------:R-:W-:-:S04]  /*19170*/  PRMT R11, R57, 0x7632, R11 ;  /* 0x00007632390b7816 */ /* 0x000fc8000000000b */
[----:B------:R-:W5:Y:S01]  /*19180*/  LDC R12, c[0x0][0x228] ;  /* 0x00008a00ff0c7b82 */ /* 0x000f620000000800 */
[----:B------:R-:W-:Y:S01]  /*19190*/  VIADD R0, R160, 0x1d ;  /* 0x0000001da0007836 */ /* 0x000fe20000000000 */
[----:B------:R-:W-:Y:S04]  /*191a0*/  @P5 STG.E.U16 desc[UR60][R16.64], R57 ;  /* 0x0000003910005986 */ /* 0x000fe8000c10153c */
[----:B------:R1:W-:Y:S01]  /*191b0*/  @P6 STG.E.U16 desc[UR60][R18.64], R11 ;  /* 0x0000000b12006986 */ /* 0x0003e2000c10153c */
[----:B---3--:R-:W-:Y:S02]  /*191c0*/  ISETP.LT.AND P6, PT, R159, R2, !P1 ;  /* 0x000000029f00720c */ /* 0x008fe40004fc1270 */
[----:B------:R-:W-:Y:S01]  /*191d0*/  PRMT R2, R61, 0x7632, R2 ;  /* 0x000076323d027816 */ /* 0x000fe20000000002 */
[----:B------:R3:W-:Y:S01]  /*191e0*/  @P4 STG.E.U16 desc[UR60][R20.64], R61 ;  /* 0x0000003d14004986 */ /* 0x0007e2000c10153c */
[----:B----4-:R-:W-:-:S02]  /*191f0*/  ISETP.LT.AND P4, PT, R158, R23, !P1 ;  /* 0x000000179e00720c */ /* 0x010fc40004f81270 */
[----:B------:R-:W-:Y:S01]  /*19200*/  ISETP.GE.AND P3, PT, R0, R3, PT ;  /* 0x000000030000720c */ /* 0x000fe20003f66270 */
[----:B------:R-:W4:Y:S01]  /*19210*/  LDC R23, c[0x0][0x228] ;  /* 0x00008a00ff177b82 */ /* 0x000f220000000800 */
[----:B------:R-:W-:Y:S02]  /*19220*/  VIADD R0, R160, 0x1e ;  /* 0x0000001ea0007836 */ /* 0x000fe40000000000 */
[----:B-1----:R-:W-:-:S04]  /*19230*/  IMAD.WIDE R10, R27, 0x2, R4 ;  /* 0x000000021b0a7825 */ /* 0x002fc800078e0204 */
[----:B------:R-:W-:Y:S01]  /*19240*/  IMAD.IADD R27, R27, 0x1, R68 ;  /* 0x000000011b1b7824 */ /* 0x000fe200078e0244 */
[----:B------:R1:W-:Y:S01]  /*19250*/  @P0 STG.E.U16 desc[UR60][R10.64], R2 ;  /* 0x000000020a000986 */ /* 0x0003e2000c10153c */
[----:B------:R-:W-:Y:S01]  /*19260*/  ISETP.LT.AND P0, PT, R157, R24, !P1 ;  /* 0x000000189d00720c */ /* 0x000fe20004f01270 */
[----:B---3--:R-:W3:Y:S01]  /*19270*/  LDC R20, c[0x0][0x228] ;  /* 0x00008a00ff147b82 */ /* 0x008ee20000000800 */
[----:B------:R-:W-:Y:S01]  /*19280*/  ISETP.GE.AND P5, PT, R0, R3, PT ;  /* 0x000000030000720c */ /* 0x000fe20003fa6270 */
[----:B------:R-:W-:Y:S01]  /*19290*/  IMAD.WIDE R16, R27, 0x2, R70 ;  /* 0x000000021b107825 */ /* 0x000fe200078e0246 */
[----:B--2---:R-:W-:-:S03]  /*192a0*/  ISETP.LT.AND P1, PT, R156, R25, !P1 ;  /* 0x000000199c00720c */ /* 0x004fc60004f21270 */
[----:B------:R-:W-:Y:S01]  /*192b0*/  VIADD R0, R160, 0x1f ;  /* 0x0000001fa0007836 */ /* 0x000fe20000000000 */
[----:B------:R2:W-:Y:S01]  /*192c0*/  @P6 STG.E.U16 desc[UR60][R16.64], R65 ;  /* 0x0000004110006986 */ /* 0x0005e2000c10153c */
[----:B------:R-:W-:Y:S01]  /*192d0*/  IMAD.WIDE R18, R27, 0x2, R8 ;  /* 0x000000021b127825 */ /* 0x000fe200078e0208 */
[----:B------:R-:W3:Y:S01]  /*192e0*/  LDC R21, c[0x0][0x228] ;  /* 0x00008a00ff157b82 */ /* 0x000ee20000000800 */
[----:B-1----:R-:W-:Y:S02]  /*192f0*/  PRMT R11, R65, 0x7632, R11 ;  /* 0x00007632410b7816 */ /* 0x002fe4000000000b */
[----:B------:R-:W-:Y:S01]  /*19300*/  ISETP.GE.AND P6, PT, R0, R3, PT ;  /* 0x000000030000720c */ /* 0x000fe20003fc6270 */
[----:B------:R-:W-:Y:S02]  /*19310*/  IMAD.WIDE R2, R27, 0x2, R6 ;  /* 0x000000021b027825 */ /* 0x000fe400078e0206 */
[----:B------:R1:W-:Y:S02]  /*19320*/  @P4 STG.E.U16 desc[UR60][R18.64], R11 ;  /* 0x0000000b12004986 */ /* 0x0003e4000c10153c */
[----:B------:R-:W3:Y:S01]  /*19330*/  LDC R0, c[0x0][0x228] ;  /* 0x00008a00ff007b82 */ /* 0x000ee20000000800 */
[----:B--2---:R-:W-:Y:S01]  /*19340*/  PRMT R17, R13, 0x7632, R17 ;  /* 0x000076320d117816 */ /* 0x004fe20000000011 */
[----:B------:R-:W-:Y:S01]  /*19350*/  @P0 STG.E.U16 desc[UR60][R2.64], R13 ;  /* 0x0000000d02000986 */ /* 0x000fe2000c10153c */
[----:B0-----:R-:W-:-:S02]  /*19360*/  ISETP.LT.AND P0, PT, R158, R22, !P2 ;  /* 0x000000169e00720c */ /* 0x001fc40005701270 */
[----:B-----5:R-:W-:-:S03]  /*19370*/  ISETP.LT.AND P4, PT, R159, R12, !P2 ;  /* 0x0000000c9f00720c */ /* 0x020fc60005781270 */
[----:B------:R-:W0:Y:S01]  /*19380*/  LDC R22, c[0x0][0x228] ;  /* 0x00008a00ff167b82 */ /* 0x000e220000000800 */
[----:B-1----:R-:W-:-:S05]  /*19390*/  IMAD.WIDE R10, R27, 0x2, R4 ;  /* 0x000000021b0a7825 */ /* 0x002fca00078e0204 */
[----:B------:R1:W-:Y:S01]  /*193a0*/  @P1 STG.E.U16 desc[UR60][R10.64], R17 ;  /* 0x000000110a001986 */ /* 0x0003e2000c10153c */
[----:B----4-:R-:W-:Y:S01]  /*193b0*/  ISETP.LT.AND P1, PT, R157, R23, !P2 ;  /* 0x000000179d00720c */ /* 0x010fe20005721270 */
[----:B------:R-:W2:Y:S01]  /*193c0*/  LDC R12, c[0x0][0x228] ;  /* 0x00008a00ff0c7b82 */ /* 0x000ea20000000800 */
[----:B------:R-:W-:Y:S01]  /*193d0*/  IMAD.IADD R27, R27, 0x1, R68 ;  /* 0x000000011b1b7824 */ /* 0x000fe200078e0244 */
[----:B------:R-:W-:-:S03]  /*193e0*/  ISETP.LT.AND P2, PT, R156, R26, !P2 ;  /* 0x0000001a9c00720c */ /* 0x000fc60005741270 */
[----:B------:R-:W-:-:S03]  /*193f0*/  IMAD.WIDE R18, R27, 0x2, R8 ;  /* 0x000000021b127825 */ /* 0x000fc600078e0208 */
[----:B------:R-:W4:Y:S01]  /*19400*/  LDC R23, c[0x0][0x228] ;  /* 0x00008a00ff177b82 */ /* 0x000f220000000800 */
[----:B-1----:R-:W-:Y:S01]  /*19410*/  IMAD.WIDE R16, R27, 0x2, R70 ;  /* 0x000000021b107825 */ /* 0x002fe200078e0246 */
[----:B------:R-:W-:-:S03]  /*19420*/  PRMT R11, R58, 0x7632, R11 ;  /* 0x000076323a0b7816 */ /* 0x000fc6000000000b */
[----:B------:R-:W-:Y:S01]  /*19430*/  IMAD.WIDE R2, R27, 0x2, R6 ;  /* 0x000000021b027825 */ /* 0x000fe200078e0206 */
[----:B------:R-:W-:Y:S02]  /*19440*/  @P4 STG.E.U16 desc[UR60][R16.64], R58 ;  /* 0x0000003a10004986 */ /* 0x000fe4000c10153c */
[----:B------:R-:W1:Y:S02]  /*19450*/  LDC R24, c[0x0][0x228] ;  /* 0x00008a00ff187b82 */ /* 0x000e640000000800 */
[----:B------:R5:W-:Y:S01]  /*19460*/  @P0 STG.E.U16 desc[UR60][R18.64], R11 ;  /* 0x0000000b12000986 */ /* 0x000be2000c10153c */
[----:B---3--:R-:W-:-:S03]  /*19470*/  ISETP.LT.AND P0, PT, R158, R0, !P3 ;  /* 0x000000009e00720c */ /* 0x008fc60005f01270 */
[----:B------:R3:W-:Y:S01]  /*19480*/  @P1 STG.E.U16 desc[UR60][R2.64], R62 ;  /* 0x0000003e02001986 */ /* 0x0007e2000c10153c */
[----:B------:R-:W-:Y:S01]  /*19490*/  ISETP.LT.AND P4, PT, R159, R20, !P3 ;  /* 0x000000149f00720c */ /* 0x000fe20005f81270 */
[----:B------:R-:W1:Y:S01]  /*194a0*/  LDC R0, c[0x0][0x228] ;  /* 0x00008a00ff007b82 */ /* 0x000e620000000800 */
[----:B-----5:R-:W-:-:S07]  /*194b0*/  IMAD.WIDE R10, R27, 0x2, R4 ;  /* 0x000000021b0a7825 */ /* 0x020fce00078e0204 */
[----:B------:R-:W5:Y:S01]  /*194c0*/  LDC R20, c[0x0][0x228] ;  /* 0x00008a00ff147b82 */ /* 0x000f620000000800 */
[----:B---3--:R-:W-:Y:S02]  /*194d0*/  PRMT R3, R62, 0x7632, R3 ;  /* 0x000076323e037816 */ /* 0x008fe40000000003 */
[----:B------:R-:W-:-:S03]  /*194e0*/  ISETP.LT.AND P1, PT, R157, R21, !P3 ;  /* 0x000000159d00720c */ /* 0x000fc60005f21270 */
[----:B------:R3:W-:Y:S02]  /*194f0*/  @P2 STG.E.U16 desc[UR60][R10.64], R3 ;  /* 0x000000030a002986 */ /* 0x0007e4000c10153c */
[----:B------:R-:W5:Y:S01]  /*19500*/  LDC R25, c[0x0][0x228] ;  /* 0x00008a00ff197b82 */ /* 0x000f620000000800 */
[----:B0-----:R-:W-:Y:S01]  /*19510*/  ISETP.LT.AND P2, PT, R159, R22, !P5 ;  /* 0x000000169f00720c */ /* 0x001fe20006f41270 */
[----:B------:R-:W-:-:S06]  /*19520*/  IMAD.IADD R21, R27, 0x1, R68 ;  /* 0x000000011b157824 */ /* 0x000fcc00078e0244 */
[----:B------:R-:W0:Y:S01]  /*19530*/  LDC R26, c[0x0][0x228] ;  /* 0x00008a00ff1a7b82 */ /* 0x000e220000000800 */
[----:B--2---:R-:W-:Y:S01]  /*19540*/  ISETP.LT.AND P3, PT, R156, R12, !P3 ;  /* 0x0000000c9c00720c */ /* 0x004fe20005f61270 */
[----:B------:R-:W-:-:S06]  /*19550*/  IMAD.WIDE R12, R21, 0x2, R70 ;  /* 0x00000002150c7825 */ /* 0x000fcc00078e0246 */
[----:B------:R-:W2:Y:S01]  /*19560*/  LDC R22, c[0x0][0x228] ;  /* 0x00008a00ff167b82 */ /* 0x000ea20000000800 */
[C---:B------:R-:W-:Y:S01]  /*19570*/  IMAD.WIDE R16, R21.reuse, 0x2, R8 ;  /* 0x0000000215107825 */ /* 0x040fe200078e0208 */
[----:B------:R-:W-:Y:S01]  /*19580*/  PRMT R19, R66, 0x7632, R19 ;  /* 0x0000763242137816 */ /* 0x000fe20000000013 */
[----:B------:R1:W-:Y:S01]  /*19590*/  @P4 STG.E.U16 desc[UR60][R12.64], R66 ;  /* 0x000000420c004986 */ /* 0x0003e2000c10153c */
[----:B----4-:R-:W-:Y:S01]  /*195a0*/  ISETP.LT.AND P4, PT, R158, R23, !P5 ;  /* 0x000000179e00720c */ /* 0x010fe20006f81270 */
[C---:B------:R-:W-:Y:S02]  /*195b0*/  IMAD.IADD R23, R21.reuse, 0x1, R68 ;  /* 0x0000000115177824 */ /* 0x040fe400078e0244 */
[----:B------:R4:W-:Y:S01]  /*195c0*/  @P0 STG.E.U16 desc[UR60][R16.64], R19 ;  /* 0x0000001310000986 */ /* 0x0009e2000c10153c */
[----:B---3--:R-:W-:Y:S01]  /*195d0*/  IMAD.WIDE R2, R21, 0x2, R6 ;  /* 0x0000000215027825 */ /* 0x008fe200078e0206 */
[----:B-1----:R-:W-:-:S03]  /*195e0*/  ISETP.LT.AND P0, PT, R157, R24, !P5 ;  /* 0x000000189d00720c */ /* 0x002fc60006f01270 */
[----:B------:R-:W-:Y:S01]  /*195f0*/  IMAD.WIDE R10, R23, 0x2, R70 ;  /* 0x00000002170a7825 */ /* 0x000fe200078e0246 */
[----:B------:R-:W-:-:S03]  /*19600*/  PRMT R13, R14, 0x7632, R13 ;  /* 0x000076320e0d7816 */ /* 0x000fc6000000000d */
[----:B----4-:R-:W-:Y:S01]  /*19610*/  IMAD.WIDE R18, R21, 0x2, R4 ;  /* 0x0000000215127825 */ /* 0x010fe200078e0204 */
[----:B------:R-:W-:Y:S01]  /*19620*/  ISETP.LT.AND P5, PT, R156, R0, !P5 ;  /* 0x000000009c00720c */ /* 0x000fe20006fa1270 */
[----:B------:R-:W-:Y:S01]  /*19630*/  @P1 STG.E.U16 desc[UR60][R2.64], R14 ;  /* 0x0000000e02001986 */ /* 0x000fe2000c10153c */
[----:B-----5:R-:W-:-:S03]  /*19640*/  ISETP.LT.AND P1, PT, R159, R20, !P6 ;  /* 0x000000149f00720c */ /* 0x020fc60007721270 */
[----:B------:R1:W-:Y:S01]  /*19650*/  @P3 STG.E.U16 desc[UR60][R18.64], R13 ;  /* 0x0000000d12003986 */ /* 0x0003e2000c10153c */
[----:B------:R-:W-:-:S03]  /*19660*/  ISETP.LT.AND P3, PT, R158, R25, !P6 ;  /* 0x000000199e00720c */ /* 0x000fc60007761270 */
[----:B------:R3:W-:Y:S01]  /*19670*/  @P2 STG.E.U16 desc[UR60][R10.64], R59 ;  /* 0x0000003b0a002986 */ /* 0x0007e2000c10153c */
[----:B0-----:R-:W-:Y:S01]  /*19680*/  ISETP.LT.AND P2, PT, R157, R26, !P6 ;  /* 0x0000001a9d00720c */ /* 0x001fe20007741270 */
[C---:B------:R-:W-:Y:S01]  /*19690*/  IMAD.IADD R21, R23.reuse, 0x1, R68 ;  /* 0x0000000117157824 */ /* 0x040fe200078e0244 */
[----:B--2---:R-:W-:Y:S01]  /*196a0*/  ISETP.LT.AND P6, PT, R156, R22, !P6 ;  /* 0x000000169c00720c */ /* 0x004fe200077c1270 */
[----:B------:R-:W-:Y:S01]  /*196b0*/  IMAD.WIDE R16, R23, 0x2, R6 ;  /* 0x0000000217107825 */ /* 0x000fe200078e0206 */
[----:B------:R-:W-:-:S03]  /*196c0*/  PRMT R0, R59, 0x7632, R0 ;  /* 0x000076323b007816 */ /* 0x000fc60000000000 */
[----:B-1----:R-:W-:-:S04]  /*196d0*/  IMAD.WIDE R12, R23, 0x2, R8 ;  /* 0x00000002170c7825 */ /* 0x002fc800078e0208 */
[----:B------:R-:W-:Y:S01]  /*196e0*/  IMAD.WIDE R2, R23, 0x2, R4 ;  /* 0x0000000217027825 */ /* 0x000fe200078e0204 */
[----:B---3--:R-:W-:Y:S01]  /*196f0*/  PRMT R11, R63, 0x7632, R11 ;  /* 0x000076323f0b7816 */ /* 0x008fe2000000000b */
[----:B------:R0:W-:Y:S01]  /*19700*/  @P4 STG.E.U16 desc[UR60][R12.64], R0 ;  /* 0x000000000c004986 */ /* 0x0001e2000c10153c */
[----:B------:R-:W-:Y:S01]  /*19710*/  PRMT R10, R67, 0x7632, R10 ;  /* 0x00007632430a7816 */ /* 0x000fe2000000000a */
[C---:B------:R-:W-:Y:S02]  /*19720*/  IMAD.WIDE R70, R21.reuse, 0x2, R70 ;  /* 0x0000000215467825 */ /* 0x040fe400078e0246 */
[----:B------:R0:W-:Y:S02]  /*19730*/  @P0 STG.E.U16 desc[UR60][R16.64], R63 ;  /* 0x0000003f10000986 */ /* 0x0001e4000c10153c */
[C---:B------:R-:W-:Y:S02]  /*19740*/  IMAD.WIDE R8, R21.reuse, 0x2, R8 ;  /* 0x0000000215087825 */ /* 0x040fe400078e0208 */
[----:B------:R0:W-:Y:S02]  /*19750*/  @P5 STG.E.U16 desc[UR60][R2.64], R11 ;  /* 0x0000000b02005986 */ /* 0x0001e4000c10153c */
[----:B------:R-:W-:-:S02]  /*19760*/  IMAD.WIDE R6, R21, 0x2, R6 ;  /* 0x0000000215067825 */ /* 0x000fc400078e0206 */
[----:B------:R0:W-:Y:S04]  /*19770*/  @P1 STG.E.U16 desc[UR60][R70.64], R67 ;  /* 0x0000004346001986 */ /* 0x0001e8000c10153c */
[----:B------:R0:W-:Y:S01]  /*19780*/  @P3 STG.E.U16 desc[UR60][R8.64], R10 ;  /* 0x0000000a08003986 */ /* 0x0001e2000c10153c */
[----:B------:R-:W-:-:S03]  /*19790*/  IMAD.WIDE R4, R21, 0x2, R4 ;  /* 0x0000000215047825 */ /* 0x000fc600078e0204 */
[----:B------:R0:W-:Y:S01]  /*197a0*/  @P2 STG.E.U16 desc[UR60][R6.64], R15 ;  /* 0x0000000f06002986 */ /* 0x0001e2000c10153c */
[----:B------:R-:W-:Y:S05]  /*197b0*/  @!P6 EXIT ;  /* 0x000000000000e94d */ /* 0x000fea0003800000 */
[----:B0-----:R-:W-:-:S05]  /*197c0*/  PRMT R2, R15, 0x7632, R2 ;  /* 0x000076320f027816 */ /* 0x001fca0000000002 */
[----:B------:R-:W-:Y:S01]  /*197d0*/  STG.E.U16 desc[UR60][R4.64], R2 ;  /* 0x0000000204007986 */ /* 0x000fe2000c10153c */
[----:B------:R-:W-:Y:S05]  /*197e0*/  EXIT ;  /* 0x000000000000794d */ /* 0x000fea0003800000 */
.L_x_2:
[----:B------:R-:W-:-:S00]  /*197f0*/  BRA `(.L_x_2) ;  /* 0xfffffffc00fc7947 */ /* 0x000fc0000383ffff */
[----:B------:R-:W-:-:S00]  /*19800*/  NOP ;  /* 0x0000000000007918 */ /* 0x000fc00000000000 */
[----:B------:R-:W-:-:S00]  /*19810*/  NOP ;  /* 0x0000000000007918 */ /* 0x000fc00000000000 */
[----:B------:R-:W-:-:S00]  /*19820*/  NOP ;  /* 0x0000000000007918 */ /* 0x000fc00000000000 */
[----:B------:R-:W-:-:S00]  /*19830*/  NOP ;  /* 0x0000000000007918 */ /* 0x000fc00000000000 */
[----:B------:R-:W-:-:S00]  /*19840*/  NOP ;  /* 0x0000000000007918 */ /* 0x000fc00000000000 */
[----:B------:R-:W-:-:S00]  /*19850*/  NOP ;  /* 0x0000000000007918 */ /* 0x000fc00000000000 */
[----:B------:R-:W-:-:S00]  /*19860*/  NOP ;  /* 0x0000000000007918 */ /* 0x000fc00000000000 */
[----:B------:R-:W-:-:S00]  /*19870*/  NOP ;  /* 0x0000000000007918 */ /* 0x000fc00000000000 */
.L_x_3:


//--------------------- .nv.shared.matmul_kernel  --------------------------
	.section	.nv.shared.matmul_kernel,"aw",@nobits
	.sectionflags	@""
	.align	16
	.zero		1024


//--------------------- .nv.shared.reserved.0     --------------------------
	.section	.nv.shared.reserved.0,"aw",@nobits
	.weak		__nv_reservedSMEM_offset_0_alias
	.size		__nv_reservedSMEM_offset_0_alias, 0, 0
	.other		__nv_reservedSMEM_offset_0_alias,@"STO_CUDA_RESERVED_SHARED STV_DEFAULT"
__nv_reservedSMEM_offset_0_alias:
	.zero		0


//--------------------- .nv.constant0.matmul_kernel --------------------------
	.section	.nv.constant0.matmul_kernel,"a",@progbits
	.sectionflags	@""
	.align	4
.nv.constant0.matmul_kernel:
	.zero		608


//--------------------- SYMBOLS --------------------------

	.type		.nv.reservedSmem.offset0,@object
	.size		.nv.reservedSmem.offset0,0x4
